// auto-generated by cutlass_sweep.grouped_gemm — config: {"arch": "sm_100", "cluster_m": 1, "cluster_n": 1, "dtype": "bf16", "schedule": "1sm", "tile_k": 128, "tile_m": 128, "tile_n": 128}
#include "cutlass/cutlass.h"
#include "cutlass/gemm/group_array_problem_shape.hpp"
#include "cutlass/gemm/collective/collective_builder.hpp"
#include "cutlass/gemm/device/gemm_universal_adapter.h"
#include "cutlass/gemm/kernel/gemm_universal.hpp"
#include "cutlass/epilogue/collective/collective_builder.hpp"

using Elem = cutlass::bfloat16_t;
using Acc  = float;
using ElemC = cutlass::half_t;
using TileShape    = cute::Shape<cute::_128, cute::_128, cute::_128>;
using ClusterShape = cute::Shape<cute::_1, cute::_1, cute::_1>;
using ProblemShape = cutlass::gemm::GroupProblemShape<cute::Shape<int,int,int>>;

using CollectiveEpilogue = typename cutlass::epilogue::collective::CollectiveBuilder<
    cutlass::arch::Sm100, cutlass::arch::OpClassTensorOp,
    TileShape, ClusterShape,
    cutlass::epilogue::collective::EpilogueTileAuto,
    Acc, Acc,
    ElemC, cutlass::layout::ColumnMajor *, 128 / cutlass::sizeof_bits<ElemC>::value,
    ElemC, cutlass::layout::ColumnMajor *, 128 / cutlass::sizeof_bits<ElemC>::value,
    cutlass::epilogue::PtrArrayTmaWarpSpecialized1Sm
  >::CollectiveOp;

using CollectiveMainloop = typename cutlass::gemm::collective::CollectiveBuilder<
    cutlass::arch::Sm100, cutlass::arch::OpClassTensorOp,
    Elem, cutlass::layout::RowMajor *, 128 / cutlass::sizeof_bits<Elem>::value,
    Elem, cutlass::layout::ColumnMajor *, 128 / cutlass::sizeof_bits<Elem>::value,
    Acc,
    TileShape, ClusterShape,
    cutlass::gemm::collective::StageCountAutoCarveout<
        static_cast<int>(sizeof(typename CollectiveEpilogue::SharedStorage))>,
    cutlass::gemm::KernelPtrArrayTmaWarpSpecialized1SmSm100
  >::CollectiveOp;

using GemmKernel = cutlass::gemm::kernel::GemmUniversal<
    ProblemShape, CollectiveMainloop, CollectiveEpilogue>;
using Gemm = cutlass::gemm::device::GemmUniversalAdapter<GemmKernel>;

auto* _anchor = &cutlass::device_kernel<GemmKernel>;


// ===== COMPILED SASS (sm_100a) =====

	.target	sm_100a

	.elftype	@"ET_EXEC"


//--------------------- .note.nv.tkinfo           --------------------------
	.section	.note.nv.tkinfo,"",@"SHT_NOTE"
	.sectionflags	@"SHF_NOTE_NV_TKINFO"
	.tkinfo
        /*0018*/ 	.word	0x00000002
        /*0030*/ 	.string	""
        /*0030*/ 	.string	"ptxas"
        /*0030*/ 	.string	"Cuda compilation tools, release 13.0, V13.0.88"
        /*0030*/ 	.string	"Build cuda_13.0.r13.0/compiler.36424714_0"
        /*0030*/ 	.string	"-arch sm_100a -m 64 "



//--------------------- .note.nv.cuinfo           --------------------------
	.section	.note.nv.cuinfo,"",@"SHT_NOTE"
	.sectionflags	@"SHF_NOTE_NV_CUINFO"
        /*0018*/ 	.short	0x0002
        /*001a*/ 	.short	0x0064
        /*001c*/ 	.short	0x0082
	.zero		2


//--------------------- .nv.info                  --------------------------
	.section	.nv.info,"",@"SHT_CUDA_INFO"
	.align	4


	//----- nvinfo : EIATTR_REGCOUNT
	.align		4
        /*0000*/ 	.byte	0x04, 0x2f
        /*0002*/ 	.short	(.L_19 - .L_18)
	.align		4
.L_18:
        /*0004*/ 	.word	index@(_ZN7cutlass13device_kernelINS_4gemm6kernel13GemmUniversalINS1_17GroupProblemShapeIN4cute5tupleIJiiiEEEEENS1_10collective13CollectiveMmaINS1_40MainloopSm100ArrayTmaUmmaWarpSpecializedILi2ELi8ELi4ENS6_IJNS5_1CILi1EEESD_SD_EEEEENS6_IJNSC_ILi128EEESG_SG_EEENS_10bfloat16_tEPNS6_IJlSD_NSC_ILi0EEEEEESI_SL_NS5_8TiledMMAINS5_8MMA_AtomIJNS5_20SM100_MMA_F16BF16_SSISI_SI_fLi128ELi128ELNS5_4UMMA5MajorE0ELSQ_0ELNSP_7ScaleInE0ELSR_0EEEEEENS5_6LayoutISE_NS6_IJSJ_SJ_SJ_EEEEENS6_IJNS5_10UnderscoreESX_SX_EEEEENS5_13SM90_TMA_LOADENS5_14ComposedLayoutINS5_7SwizzleILi3ELi4ELi3EEENS5_18smem_ptr_flag_bitsILi16EEENSU_INS6_IJNSC_ILi8EEENSC_ILi64EEEEEENS6_IJS17_SD_EEEEEEEvNS5_8identityES10_S1B_vS1C_EENS_8epilogue10collective18CollectiveEpilogueINS1E_31Sm100PtrArrayTmaWarpSpecializedILi4ELi2ELi32ELb1ELb0EEEJSH_NS6_IJNSU_ISG_SD_EENSU_INSC_ILi32EEESD_EEEEENS_6half_tEPNS6_IJSD_lSJ_EEES1N_S1P_NS1E_6fusion15FusionCallbacksIS1I_NS1Q_17LinearCombinationIS1N_fS1N_fLNS_15FloatRoundStyleE2EEESH_S1M_JEEENS5_5SM1004TMEM4LOAD26SM100_TMEM_LOAD_16dp256b4xES10_NS11_IS13_S15_NSU_INS6_IJS17_S16_EEENS6_IJSD_S17_EEEEEEENS5_17SM75_U16x8_LDSM_TENS5_14SM90_TMA_STOREES23_NS5_17SM90_U16x8_STSM_TENS5_39AutoVectorizingCopyWithAssumedAlignmentILi128EEEEEEvvEEEEvNT_6ParamsE)
        /*0008*/ 	.word	0x000000a8


	//----- nvinfo : EIATTR_FRAME_SIZE
	.align		4
.L_19:
        /*000c*/ 	.byte	0x04, 0x11
        /*000e*/ 	.short	(.L_21 - .L_20)
	.align		4
.L_20:
        /*0010*/ 	.word	index@($__internal_3_$__cuda_sm20_div_u64)
        /*0014*/ 	.word	0x00000000


	//----- nvinfo : EIATTR_FRAME_SIZE
	.align		4
.L_21:
        /*0018*/ 	.byte	0x04, 0x11
        /*001a*/ 	.short	(.L_23 - .L_22)
	.align		4
.L_22:
        /*001c*/ 	.word	index@($__internal_2_$__cuda_sm10x_tcgen05_guardrail_trap_unallocated_columns_being_dealloced)
        /*0020*/ 	.word	0x00000000


	//----- nvinfo : EIATTR_FRAME_SIZE
	.align		4
.L_23:
        /*0024*/ 	.byte	0x04, 0x11
        /*0026*/ 	.short	(.L_25 - .L_24)
	.align		4
.L_24:
        /*0028*/ 	.word	index@($__internal_1_$__cuda_sm10x_tcgen05_guardrail_trap_phase_invalid_during_alloc)
        /*002c*/ 	.word	0x00000000


	//----- nvinfo : EIATTR_FRAME_SIZE
	.align		4
.L_25:
        /*0030*/ 	.byte	0x04, 0x11
        /*0032*/ 	.short	(.L_27 - .L_26)
	.align		4
.L_26:
        /*0034*/ 	.word	index@($__internal_0_$__cuda_sm10x_tcgen05_guardrail_trap_col_being_dealloced_not_returned_by_alloc)
        /*0038*/ 	.word	0x00000000


	//----- nvinfo : EIATTR_FRAME_SIZE
	.align		4
.L_27:
        /*003c*/ 	.byte	0x04, 0x11
        /*003e*/ 	.short	(.L_29 - .L_28)
	.align		4
.L_28:
        /*0040*/ 	.word	index@(_ZN7cutlass13device_kernelINS_4gemm6kernel13GemmUniversalINS1_17GroupProblemShapeIN4cute5tupleIJiiiEEEEENS1_10collective13CollectiveMmaINS1_40MainloopSm100ArrayTmaUmmaWarpSpecializedILi2ELi8ELi4ENS6_IJNS5_1CILi1EEESD_SD_EEEEENS6_IJNSC_ILi128EEESG_SG_EEENS_10bfloat16_tEPNS6_IJlSD_NSC_ILi0EEEEEESI_SL_NS5_8TiledMMAINS5_8MMA_AtomIJNS5_20SM100_MMA_F16BF16_SSISI_SI_fLi128ELi128ELNS5_4UMMA5MajorE0ELSQ_0ELNSP_7ScaleInE0ELSR_0EEEEEENS5_6LayoutISE_NS6_IJSJ_SJ_SJ_EEEEENS6_IJNS5_10UnderscoreESX_SX_EEEEENS5_13SM90_TMA_LOADENS5_14ComposedLayoutINS5_7SwizzleILi3ELi4ELi3EEENS5_18smem_ptr_flag_bitsILi16EEENSU_INS6_IJNSC_ILi8EEENSC_ILi64EEEEEENS6_IJS17_SD_EEEEEEEvNS5_8identityES10_S1B_vS1C_EENS_8epilogue10collective18CollectiveEpilogueINS1E_31Sm100PtrArrayTmaWarpSpecializedILi4ELi2ELi32ELb1ELb0EEEJSH_NS6_IJNSU_ISG_SD_EENSU_INSC_ILi32EEESD_EEEEENS_6half_tEPNS6_IJSD_lSJ_EEES1N_S1P_NS1E_6fusion15FusionCallbacksIS1I_NS1Q_17LinearCombinationIS1N_fS1N_fLNS_15FloatRoundStyleE2EEESH_S1M_JEEENS5_5SM1004TMEM4LOAD26SM100_TMEM_LOAD_16dp256b4xES10_NS11_IS13_S15_NSU_INS6_IJS17_S16_EEENS6_IJSD_S17_EEEEEEENS5_17SM75_U16x8_LDSM_TENS5_14SM90_TMA_STOREES23_NS5_17SM90_U16x8_STSM_TENS5_39AutoVectorizingCopyWithAssumedAlignmentILi128EEEEEEvvEEEEvNT_6ParamsE)
        /*0044*/ 	.word	0x00000000


	//----- nvinfo : EIATTR_MIN_STACK_SIZE
	.align		4
.L_29:
        /*0048*/ 	.byte	0x04, 0x12
        /*004a*/ 	.short	(.L_31 - .L_30)
	.align		4
.L_30:
        /*004c*/ 	.word	index@(_ZN7cutlass13device_kernelINS_4gemm6kernel13GemmUniversalINS1_17GroupProblemShapeIN4cute5tupleIJiiiEEEEENS1_10collective13CollectiveMmaINS1_40MainloopSm100ArrayTmaUmmaWarpSpecializedILi2ELi8ELi4ENS6_IJNS5_1CILi1EEESD_SD_EEEEENS6_IJNSC_ILi128EEESG_SG_EEENS_10bfloat16_tEPNS6_IJlSD_NSC_ILi0EEEEEESI_SL_NS5_8TiledMMAINS5_8MMA_AtomIJNS5_20SM100_MMA_F16BF16_SSISI_SI_fLi128ELi128ELNS5_4UMMA5MajorE0ELSQ_0ELNSP_7ScaleInE0ELSR_0EEEEEENS5_6LayoutISE_NS6_IJSJ_SJ_SJ_EEEEENS6_IJNS5_10UnderscoreESX_SX_EEEEENS5_13SM90_TMA_LOADENS5_14ComposedLayoutINS5_7SwizzleILi3ELi4ELi3EEENS5_18smem_ptr_flag_bitsILi16EEENSU_INS6_IJNSC_ILi8EEENSC_ILi64EEEEEENS6_IJS17_SD_EEEEEEEvNS5_8identityES10_S1B_vS1C_EENS_8epilogue10collective18CollectiveEpilogueINS1E_31Sm100PtrArrayTmaWarpSpecializedILi4ELi2ELi32ELb1ELb0EEEJSH_NS6_IJNSU_ISG_SD_EENSU_INSC_ILi32EEESD_EEEEENS_6half_tEPNS6_IJSD_lSJ_EEES1N_S1P_NS1E_6fusion15FusionCallbacksIS1I_NS1Q_17LinearCombinationIS1N_fS1N_fLNS_15FloatRoundStyleE2EEESH_S1M_JEEENS5_5SM1004TMEM4LOAD26SM100_TMEM_LOAD_16dp256b4xES10_NS11_IS13_S15_NSU_INS6_IJS17_S16_EEENS6_IJSD_S17_EEEEEEENS5_17SM75_U16x8_LDSM_TENS5_14SM90_TMA_STOREES23_NS5_17SM90_U16x8_STSM_TENS5_39AutoVectorizingCopyWithAssumedAlignmentILi128EEEEEEvvEEEEvNT_6ParamsE)
        /*0050*/ 	.word	0x00000000
.L_31:


//--------------------- .nv.compat                --------------------------
	.section	.nv.compat,"",@"SHT_CUDA_COMPAT_INFO"
	.align	4
        /*0000*/ 	.byte	0x02, 0x09, 0x01, 0x00, 0x02, 0x02, 0x02, 0x00, 0x02, 0x05, 0x05, 0x00, 0x03, 0x07, 0x01, 0x01
        /*0010*/ 	.byte	0x02, 0x03, 0x03, 0x00, 0x02, 0x06, 0x01, 0x00, 0x04, 0x0b, 0x08, 0x00, 0x09, 0x00, 0x00, 0x00
        /*0020*/ 	.byte	0x00, 0x00, 0x00, 0x00


//--------------------- .nv.info._ZN7cutlass13device_kernelINS_4gemm6kernel13GemmUniversalINS1_17GroupProblemShapeIN4cute5tupleIJiiiEEEEENS1_10collective13CollectiveMmaINS1_40MainloopSm100ArrayTmaUmmaWarpSpecializedILi2ELi8ELi4ENS6_IJNS5_1CILi1EEESD_SD_EEEEENS6_IJNSC_ILi128EEESG_SG_EEENS_10bfloat16_tEPNS6_IJlSD_NSC_ILi0EEEEEESI_SL_NS5_8TiledMMAINS5_8MMA_AtomIJNS5_20SM100_MMA_F16BF16_SSISI_SI_fLi128ELi128ELNS5_4UMMA5MajorE0ELSQ_0ELNSP_7ScaleInE0ELSR_0EEEEEENS5_6LayoutISE_NS6_IJSJ_SJ_SJ_EEEEENS6_IJNS5_10UnderscoreESX_SX_EEEEENS5_13SM90_TMA_LOADENS5_14ComposedLayoutINS5_7SwizzleILi3ELi4ELi3EEENS5_18smem_ptr_flag_bitsILi16EEENSU_INS6_IJNSC_ILi8EEENSC_ILi64EEEEEENS6_IJS17_SD_EEEEEEEvNS5_8identityES10_S1B_vS1C_EENS_8epilogue10collective18CollectiveEpilogueINS1E_31Sm100PtrArrayTmaWarpSpecializedILi4ELi2ELi32ELb1ELb0EEEJSH_NS6_IJNSU_ISG_SD_EENSU_INSC_ILi32EEESD_EEEEENS_6half_tEPNS6_IJSD_lSJ_EEES1N_S1P_NS1E_6fusion15FusionCallbacksIS1I_NS1Q_17LinearCombinationIS1N_fS1N_fLNS_15FloatRoundStyleE2EEESH_S1M_JEEENS5_5SM1004TMEM4LOAD26SM100_TMEM_LOAD_16dp256b4xES10_NS11_IS13_S15_NSU_INS6_IJS17_S16_EEENS6_IJSD_S17_EEEEEEENS5_17SM75_U16x8_LDSM_TENS5_14SM90_TMA_STOREES23_NS5_17SM90_U16x8_STSM_TENS5_39AutoVectorizingCopyWithAssumedAlignmentILi128EEEEEEvvEEEEvNT_6ParamsE --------------------------
	.section	.nv.info._ZN7cutlass13device_kernelINS_4gemm6kernel13GemmUniversalINS1_17GroupProblemShapeIN4cute5tupleIJiiiEEEEENS1_10collective13CollectiveMmaINS1_40MainloopSm100ArrayTmaUmmaWarpSpecializedILi2ELi8ELi4ENS6_IJNS5_1CILi1EEESD_SD_EEEEENS6_IJNSC_ILi128EEESG_SG_EEENS_10bfloat16_tEPNS6_IJlSD_NSC_ILi0EEEEEESI_SL_NS5_8TiledMMAINS5_8MMA_AtomIJNS5_20SM100_MMA_F16BF16_SSISI_SI_fLi128ELi128ELNS5_4UMMA5MajorE0ELSQ_0ELNSP_7ScaleInE0ELSR_0EEEEEENS5_6LayoutISE_NS6_IJSJ_SJ_SJ_EEEEENS6_IJNS5_10UnderscoreESX_SX_EEEEENS5_13SM90_TMA_LOADENS5_14ComposedLayoutINS5_7SwizzleILi3ELi4ELi3EEENS5_18smem_ptr_flag_bitsILi16EEENSU_INS6_IJNSC_ILi8EEENSC_ILi64EEEEEENS6_IJS17_SD_EEEEEEEvNS5_8identityES10_S1B_vS1C_EENS_8epilogue10collective18CollectiveEpilogueINS1E_31Sm100PtrArrayTmaWarpSpecializedILi4ELi2ELi32ELb1ELb0EEEJSH_NS6_IJNSU_ISG_SD_EENSU_INSC_ILi32EEESD_EEEEENS_6half_tEPNS6_IJSD_lSJ_EEES1N_S1P_NS1E_6fusion15FusionCallbacksIS1I_NS1Q_17LinearCombinationIS1N_fS1N_fLNS_15FloatRoundStyleE2EEESH_S1M_JEEENS5_5SM1004TMEM4LOAD26SM100_TMEM_LOAD_16dp256b4xES10_NS11_IS13_S15_NSU_INS6_IJS17_S16_EEENS6_IJSD_S17_EEEEEEENS5_17SM75_U16x8_LDSM_TENS5_14SM90_TMA_STOREES23_NS5_17SM90_U16x8_STSM_TENS5_39AutoVectorizingCopyWithAssumedAlignmentILi128EEEEEEvvEEEEvNT_6ParamsE,"",@"SHT_CUDA_INFO"
	.sectionflags	@""
	.align	4


	//----- nvinfo : EIATTR_CUDA_API_VERSION
	.align		4
        /*0000*/ 	.byte	0x04, 0x37
        /*0002*/ 	.short	(.L_33 - .L_32)
.L_32:
        /*0004*/ 	.word	0x00000082


	//----- nvinfo : EIATTR_KPARAM_INFO
	.align		4
.L_33:
        /*0008*/ 	.byte	0x04, 0x17
        /*000a*/ 	.short	(.L_35 - .L_34)
.L_34:
        /*000c*/ 	.word	0x00000000
        /*0010*/ 	.short	0x0000
        /*0012*/ 	.short	0x0000
        /*0014*/ 	.byte	0x00, 0xf0, 0x01, 0x24


	//----- nvinfo : EIATTR_AT_ENTRY_FRAGMENTS
	.align		4
.L_35:
        /*0018*/ 	.byte	0x04, 0x4f
        /*001a*/ 	.short	(.L_37 - .L_36)


	//   ....[0]....
.L_36:
        /*001c*/ 	.word	0x00000006


	//----- nvinfo : EIATTR_RESERVED_SMEM_USED
	.align		4
.L_37:
        /*0020*/ 	.byte	0x01, 0x41
	.zero		2


	//----- nvinfo : EIATTR_SPARSE_MMA_MASK
	.align		4
        /*0024*/ 	.byte	0x03, 0x50
        /*0026*/ 	.short	0x0000


	//----- nvinfo : EIATTR_TCGEN05_1CTA_USED
	.align		4
        /*0028*/ 	.byte	0x01, 0x51
	.zero		2


	//----- nvinfo : EIATTR_MAXREG_COUNT
	.align		4
        /*002c*/ 	.byte	0x03, 0x1b
        /*002e*/ 	.short	0x00a8


	//----- nvinfo : EIATTR_NUM_BARRIERS
	.align		4
        /*0030*/ 	.byte	0x02, 0x4c
        /*0032*/ 	.byte	0x07
	.zero		1


	//----- nvinfo : EIATTR_EXTERNS
	.align		4
        /*0034*/ 	.byte	0x04, 0x0f
        /*0036*/ 	.short	(.L_39 - .L_38)


	//   ....[0]....
	.align		4
.L_38:
        /*0038*/ 	.word	index@(__assertfail)


	//----- nvinfo : EIATTR_MERCURY_ISA_VERSION
	.align		4
.L_39:
        /*003c*/ 	.byte	0x03, 0x5f
        /*003e*/ 	.short	0x0101


	//----- nvinfo : EIATTR_INT_WARP_WIDE_INSTR_OFFSETS
	.align		4
        /*0040*/ 	.byte	0x04, 0x31
        /*0042*/ 	.short	(.L_41 - .L_40)


	//   ....[0]....
.L_40:
        /*0044*/ 	.word	0x00010fc0


	//   ....[1]....
        /*0048*/ 	.word	0x00010fe0


	//   ....[2]....
        /*004c*/ 	.word	0x00011010


	//----- nvinfo : EIATTR_COOP_GROUP_MASK_REGIDS
	.align		4
.L_41:
        /*0050*/ 	.byte	0x04, 0x29
        /*0052*/ 	.short	(.L_43 - .L_42)


	//   ....[0]....
.L_42:
        /*0054*/ 	.word	0xffffffff


	//   ....[1]....
        /*0058*/ 	.word	0xffffffff


	//   ....[2]....
        /*005c*/ 	.word	0xffffffff


	//   ....[3]....
        /*0060*/ 	.word	0xffffffff


	//   ....[4]....
        /*0064*/ 	.word	0xffffffff


	//   ....[5]....
        /*0068*/ 	.word	0xffffffff


	//   ....[6]....
        /*006c*/ 	.word	0xffffffff


	//   ....[7]....
        /*0070*/ 	.word	0xffffffff


	//   ....[8]....
        /*0074*/ 	.word	0xffffffff


	//   ....[9]....
        /*0078*/ 	.word	0xffffffff


	//   ....[10]....
        /*007c*/ 	.word	0xffffffff


	//   ....[11]....
        /*0080*/ 	.word	0xffffffff


	//   ....[12]....
        /*0084*/ 	.word	0xffffffff


	//   ....[13]....
        /*0088*/ 	.word	0xffffffff


	//   ....[14]....
        /*008c*/ 	.word	0xffffffff


	//   ....[15]....
        /*0090*/ 	.word	0xffffffff


	//   ....[16]....
        /*0094*/ 	.word	0xffffffff


	//   ....[17]....
        /*0098*/ 	.word	0xffffffff


	//   ....[18]....
        /*009c*/ 	.word	0xffffffff


	//   ....[19]....
        /*00a0*/ 	.word	0xffffffff


	//   ....[20]....
        /*00a4*/ 	.word	0xffffffff


	//   ....[21]....
        /*00a8*/ 	.word	0xffffffff


	//   ....[22]....
        /*00ac*/ 	.word	0xffffffff


	//   ....[23]....
        /*00b0*/ 	.word	0xffffffff


	//   ....[24]....
        /*00b4*/ 	.word	0xffffffff


	//   ....[25]....
        /*00b8*/ 	.word	0xffffffff


	//   ....[26]....
        /*00bc*/ 	.word	0xffffffff


	//   ....[27]....
        /*00c0*/ 	.word	0xffffffff


	//   ....[28]....
        /*00c4*/ 	.word	0xffffffff


	//   ....[29]....
        /*00c8*/ 	.word	0xffffffff


	//   ....[30]....
        /*00cc*/ 	.word	0xffffffff


	//   ....[31]....
        /*00d0*/ 	.word	0xffffffff


	//   ....[32]....
        /*00d4*/ 	.word	0xffffffff


	//   ....[33]....
        /*00d8*/ 	.word	0xffffffff


	//   ....[34]....
        /*00dc*/ 	.word	0xffffffff


	//   ....[35]....
        /*00e0*/ 	.word	0xffffffff


	//   ....[36]....
        /*00e4*/ 	.word	0xffffffff


	//   ....[37]....
        /*00e8*/ 	.word	0xffffffff


	//   ....[38]....
        /*00ec*/ 	.word	0xffffffff


	//   ....[39]....
        /*00f0*/ 	.word	0xffffffff


	//   ....[40]....
        /*00f4*/ 	.word	0xffffffff


	//   ....[41]....
        /*00f8*/ 	.word	0xffffffff


	//   ....[42]....
        /*00fc*/ 	.word	0xffffffff


	//   ....[43]....
        /*0100*/ 	.word	0xffffffff


	//   ....[44]....
        /*0104*/ 	.word	0xffffffff


	//   ....[45]....
        /*0108*/ 	.word	0xffffffff


	//   ....[46]....
        /*010c*/ 	.word	0xffffffff


	//   ....[47]....
        /*0110*/ 	.word	0xffffffff


	//   ....[48]....
        /*0114*/ 	.word	0xffffffff


	//   ....[49]....
        /*0118*/ 	.word	0xffffffff


	//   ....[50]....
        /*011c*/ 	.word	0xffffffff


	//   ....[51]....
        /*0120*/ 	.word	0xffffffff


	//   ....[52]....
        /*0124*/ 	.word	0xffffffff


	//   ....[53]....
        /*0128*/ 	.word	0xffffffff


	//   ....[54]....
        /*012c*/ 	.word	0xffffffff


	//   ....[55]....
        /*0130*/ 	.word	0xffffffff


	//   ....[56]....
        /*0134*/ 	.word	0xffffffff


	//   ....[57]....
        /*0138*/ 	.word	0xffffffff


	//   ....[58]....
        /*013c*/ 	.word	0xffffffff


	//   ....[59]....
        /*0140*/ 	.word	0xffffffff


	//   ....[60]....
        /*0144*/ 	.word	0xffffffff


	//   ....[61]....
        /*0148*/ 	.word	0xffffffff


	//   ....[62]....
        /*014c*/ 	.word	0xffffffff


	//   ....[63]....
        /*0150*/ 	.word	0xffffffff


	//   ....[64]....
        /*0154*/ 	.word	0xffffffff


	//   ....[65]....
        /*0158*/ 	.word	0xffffffff


	//   ....[66]....
        /*015c*/ 	.word	0xffffffff


	//   ....[67]....
        /*0160*/ 	.word	0xffffffff


	//   ....[68]....
        /*0164*/ 	.word	0xffffffff


	//   ....[69]....
        /*0168*/ 	.word	0xffffffff


	//   ....[70]....
        /*016c*/ 	.word	0xffffffff


	//   ....[71]....
        /*0170*/ 	.word	0xffffffff


	//   ....[72]....
        /*0174*/ 	.word	0xffffffff


	//   ....[73]....
        /*0178*/ 	.word	0xffffffff


	//   ....[74]....
        /*017c*/ 	.word	0xffffffff


	//   ....[75]....
        /*0180*/ 	.word	0xffffffff


	//   ....[76]....
        /*0184*/ 	.word	0xffffffff


	//   ....[77]....
        /*0188*/ 	.word	0xffffffff


	//   ....[78]....
        /*018c*/ 	.word	0xffffffff


	//   ....[79]....
        /*0190*/ 	.word	0xffffffff


	//   ....[80]....
        /*0194*/ 	.word	0xffffffff


	//   ....[81]....
        /*0198*/ 	.word	0xffffffff


	//   ....[82]....
        /*019c*/ 	.word	0xffffffff


	//   ....[83]....
        /*01a0*/ 	.word	0xffffffff


	//   ....[84]....
        /*01a4*/ 	.word	0xffffffff


	//   ....[85]....
        /*01a8*/ 	.word	0xffffffff


	//   ....[86]....
        /*01ac*/ 	.word	0xffffffff


	//   ....[87]....
        /*01b0*/ 	.word	0xffffffff


	//   ....[88]....
        /*01b4*/ 	.word	0xffffffff


	//   ....[89]....
        /*01b8*/ 	.word	0xffffffff


	//   ....[90]....
        /*01bc*/ 	.word	0xffffffff


	//   ....[91]....
        /*01c0*/ 	.word	0xffffffff


	//   ....[92]....
        /*01c4*/ 	.word	0xffffffff


	//   ....[93]....
        /*01c8*/ 	.word	0xffffffff


	//   ....[94]....
        /*01cc*/ 	.word	0xffffffff


	//   ....[95]....
        /*01d0*/ 	.word	0xffffffff


	//   ....[96]....
        /*01d4*/ 	.word	0xffffffff


	//   ....[97]....
        /*01d8*/ 	.word	0xffffffff


	//   ....[98]....
        /*01dc*/ 	.word	0xffffffff


	//   ....[99]....
        /*01e0*/ 	.word	0xffffffff


	//   ....[100]....
        /*01e4*/ 	.word	0xffffffff


	//   ....[101]....
        /*01e8*/ 	.word	0xffffffff


	//   ....[102]....
        /*01ec*/ 	.word	0xffffffff


	//   ....[103]....
        /*01f0*/ 	.word	0xffffffff


	//   ....[104]....
        /*01f4*/ 	.word	0xffffffff


	//   ....[105]....
        /*01f8*/ 	.word	0xffffffff


	//   ....[106]....
        /*01fc*/ 	.word	0xffffffff


	//   ....[107]....
        /*0200*/ 	.word	0xffffffff


	//   ....[108]....
        /*0204*/ 	.word	0xffffffff


	//   ....[109]....
        /*0208*/ 	.word	0xffffffff


	//   ....[110]....
        /*020c*/ 	.word	0xffffffff


	//   ....[111]....
        /*0210*/ 	.word	0xffffffff


	//   ....[112]....
        /*0214*/ 	.word	0xffffffff


	//   ....[113]....
        /*0218*/ 	.word	0xffffffff


	//   ....[114]....
        /*021c*/ 	.word	0xffffffff


	//   ....[115]....
        /*0220*/ 	.word	0xffffffff


	//   ....[116]....
        /*0224*/ 	.word	0xffffffff


	//   ....[117]....
        /*0228*/ 	.word	0xffffffff


	//   ....[118]....
        /*022c*/ 	.word	0xffffffff


	//   ....[119]....
        /*0230*/ 	.word	0xffffffff


	//----- nvinfo : EIATTR_COOP_GROUP_INSTR_OFFSETS
	.align		4
.L_43:
        /*0234*/ 	.byte	0x04, 0x28
        /*0236*/ 	.short	(.L_45 - .L_44)


	//   ....[0]....
.L_44:
        /*0238*/ 	.word	0x00000090


	//   ....[1]....
        /*023c*/ 	.word	0x00000500


	//   ....[2]....
        /*0240*/ 	.word	0x00000720


	//   ....[3]....
        /*0244*/ 	.word	0x00000730


	//   ....[4]....
        /*0248*/ 	.word	0x00000880


	//   ....[5]....
        /*024c*/ 	.word	0x00000a20


	//   ....[6]....
        /*0250*/ 	.word	0x00000b20


	//   ....[7]....
        /*0254*/ 	.word	0x00000d70


	//   ....[8]....
        /*0258*/ 	.word	0x00000fc0


	//   ....[9]....
        /*025c*/ 	.word	0x00002290


	//   ....[10]....
        /*0260*/ 	.word	0x000022c0


	//   ....[11]....
        /*0264*/ 	.word	0x00002340


	//   ....[12]....
        /*0268*/ 	.word	0x00002350


	//   ....[13]....
        /*026c*/ 	.word	0x00002390


	//   ....[14]....
        /*0270*/ 	.word	0x000023b0


	//   ....[15]....
        /*0274*/ 	.word	0x000023f0


	//   ....[16]....
        /*0278*/ 	.word	0x00002410


	//   ....[17]....
        /*027c*/ 	.word	0x00002460


	//   ....[18]....
        /*0280*/ 	.word	0x00002480


	//   ....[19]....
        /*0284*/ 	.word	0x00002520


	//   ....[20]....
        /*0288*/ 	.word	0x00002630


	//   ....[21]....
        /*028c*/ 	.word	0x00002660


	//   ....[22]....
        /*0290*/ 	.word	0x00002c30


	//   ....[23]....
        /*0294*/ 	.word	0x00002c40


	//   ....[24]....
        /*0298*/ 	.word	0x00002c90


	//   ....[25]....
        /*029c*/ 	.word	0x00002ca0


	//   ....[26]....
        /*02a0*/ 	.word	0x00002cf0


	//   ....[27]....
        /*02a4*/ 	.word	0x00002d00


	//   ....[28]....
        /*02a8*/ 	.word	0x00002d50


	//   ....[29]....
        /*02ac*/ 	.word	0x00002d60


	//   ....[30]....
        /*02b0*/ 	.word	0x00002dc0


	//   ....[31]....
        /*02b4*/ 	.word	0x00002dd0


	//   ....[32]....
        /*02b8*/ 	.word	0x00002e60


	//   ....[33]....
        /*02bc*/ 	.word	0x00002eb0


	//   ....[34]....
        /*02c0*/ 	.word	0x00002ef0


	//   ....[35]....
        /*02c4*/ 	.word	0x00002f00


	//   ....[36]....
        /*02c8*/ 	.word	0x00002f50


	//   ....[37]....
        /*02cc*/ 	.word	0x00002f70


	//   ....[38]....
        /*02d0*/ 	.word	0x00002f80


	//   ....[39]....
        /*02d4*/ 	.word	0x00002f90


	//   ....[40]....
        /*02d8*/ 	.word	0x00003aa0


	//   ....[41]....
        /*02dc*/ 	.word	0x00004560


	//   ....[42]....
        /*02e0*/ 	.word	0x000051f0


	//   ....[43]....
        /*02e4*/ 	.word	0x00005220


	//   ....[44]....
        /*02e8*/ 	.word	0x000052a0


	//   ....[45]....
        /*02ec*/ 	.word	0x000052b0


	//   ....[46]....
        /*02f0*/ 	.word	0x000052f0


	//   ....[47]....
        /*02f4*/ 	.word	0x00005310


	//   ....[48]....
        /*02f8*/ 	.word	0x00005360


	//   ....[49]....
        /*02fc*/ 	.word	0x00005370


	//   ....[50]....
        /*0300*/ 	.word	0x000053b0


	//   ....[51]....
        /*0304*/ 	.word	0x000053d0


	//   ....[52]....
        /*0308*/ 	.word	0x00005470


	//   ....[53]....
        /*030c*/ 	.word	0x00005560


	//   ....[54]....
        /*0310*/ 	.word	0x00005590


	//   ....[55]....
        /*0314*/ 	.word	0x00005b50


	//   ....[56]....
        /*0318*/ 	.word	0x00005b60


	//   ....[57]....
        /*031c*/ 	.word	0x00005bb0


	//   ....[58]....
        /*0320*/ 	.word	0x00005bc0


	//   ....[59]....
        /*0324*/ 	.word	0x00005c10


	//   ....[60]....
        /*0328*/ 	.word	0x00005c20


	//   ....[61]....
        /*032c*/ 	.word	0x00005c80


	//   ....[62]....
        /*0330*/ 	.word	0x00005c90


	//   ....[63]....
        /*0334*/ 	.word	0x00005ce0


	//   ....[64]....
        /*0338*/ 	.word	0x00005cf0


	//   ....[65]....
        /*033c*/ 	.word	0x00005d80


	//   ....[66]....
        /*0340*/ 	.word	0x00005dd0


	//   ....[67]....
        /*0344*/ 	.word	0x00005e10


	//   ....[68]....
        /*0348*/ 	.word	0x00005e20


	//   ....[69]....
        /*034c*/ 	.word	0x00005e70


	//   ....[70]....
        /*0350*/ 	.word	0x00005e90


	//   ....[71]....
        /*0354*/ 	.word	0x00005ea0


	//   ....[72]....
        /*0358*/ 	.word	0x00005eb0


	//   ....[73]....
        /*035c*/ 	.word	0x00006d90


	//   ....[74]....
        /*0360*/ 	.word	0x00006dc0


	//   ....[75]....
        /*0364*/ 	.word	0x00006e40


	//   ....[76]....
        /*0368*/ 	.word	0x00006e50


	//   ....[77]....
        /*036c*/ 	.word	0x00006e90


	//   ....[78]....
        /*0370*/ 	.word	0x00006eb0


	//   ....[79]....
        /*0374*/ 	.word	0x00006ef0


	//   ....[80]....
        /*0378*/ 	.word	0x00006f10


	//   ....[81]....
        /*037c*/ 	.word	0x00006f60


	//   ....[82]....
        /*0380*/ 	.word	0x00006f80


	//   ....[83]....
        /*0384*/ 	.word	0x00007010


	//   ....[84]....
        /*0388*/ 	.word	0x00007100


	//   ....[85]....
        /*038c*/ 	.word	0x00007130


	//   ....[86]....
        /*0390*/ 	.word	0x000076f0


	//   ....[87]....
        /*0394*/ 	.word	0x00007700


	//   ....[88]....
        /*0398*/ 	.word	0x00007750


	//   ....[89]....
        /*039c*/ 	.word	0x00007760


	//   ....[90]....
        /*03a0*/ 	.word	0x000077b0


	//   ....[91]....
        /*03a4*/ 	.word	0x000077c0


	//   ....[92]....
        /*03a8*/ 	.word	0x00007810


	//   ....[93]....
        /*03ac*/ 	.word	0x00007820


	//   ....[94]....
        /*03b0*/ 	.word	0x00007880


	//   ....[95]....
        /*03b4*/ 	.word	0x00007890


	//   ....[96]....
        /*03b8*/ 	.word	0x00007920


	//   ....[97]....
        /*03bc*/ 	.word	0x00007970


	//   ....[98]....
        /*03c0*/ 	.word	0x000079b0


	//   ....[99]....
        /*03c4*/ 	.word	0x000079c0


	//   ....[100]....
        /*03c8*/ 	.word	0x00007a10


	//   ....[101]....
        /*03cc*/ 	.word	0x00007a30


	//   ....[102]....
        /*03d0*/ 	.word	0x00007a40


	//   ....[103]....
        /*03d4*/ 	.word	0x00007a50


	//   ....[104]....
        /*03d8*/ 	.word	0x00008760


	//   ....[105]....
        /*03dc*/ 	.word	0x00009590


	//   ....[106]....
        /*03e0*/ 	.word	0x00009950


	//   ....[107]....
        /*03e4*/ 	.word	0x00009e50


	//   ....[108]....
        /*03e8*/ 	.word	0x0000e280


	//   ....[109]....
        /*03ec*/ 	.word	0x0000e6d0


	//   ....[110]....
        /*03f0*/ 	.word	0x0000e920


	//   ....[111]....
        /*03f4*/ 	.word	0x0000eac0


	//   ....[112]....
        /*03f8*/ 	.word	0x0000f2d0


	//   ....[113]....
        /*03fc*/ 	.word	0x0000f770


	//   ....[114]....
        /*0400*/ 	.word	0x0000fb40


	//   ....[115]....
        /*0404*/ 	.word	0x0000ff00


	//   ....[116]....
        /*0408*/ 	.word	0x00010110


	//   ....[117]....
        /*040c*/ 	.word	0x00010140


	//   ....[118]....
        /*0410*/ 	.word	0x00010ea0


	//   ....[119]....
        /*0414*/ 	.word	0x000110d0


	//----- nvinfo : EIATTR_REG_RECONFIG
	.align		4
.L_45:
        /*0418*/ 	.byte	0x01, 0x54
	.zero		2


	//----- nvinfo : EIATTR_VRC_CTA_INIT_COUNT
	.align		4
        /*041c*/ 	.byte	0x02, 0x4a
        /*041e*/ 	.byte	0x80
	.zero		1


	//----- nvinfo : EIATTR_SYSCALL_OFFSETS
	.align		4
        /*0420*/ 	.byte	0x04, 0x46
        /*0422*/ 	.short	(.L_47 - .L_46)


	//   ....[0]....
.L_46:
        /*0424*/ 	.word	0x0000a230


	//   ....[1]....
        /*0428*/ 	.word	0x0000a320


	//   ....[2]....
        /*042c*/ 	.word	0x0000aa70


	//   ....[3]....
        /*0430*/ 	.word	0x0000abe0


	//   ....[4]....
        /*0434*/ 	.word	0x0000b8e0


	//   ....[5]....
        /*0438*/ 	.word	0x0000ba50


	//   ....[6]....
        /*043c*/ 	.word	0x0000c6e0


	//   ....[7]....
        /*0440*/ 	.word	0x0000c850


	//   ....[8]....
        /*0444*/ 	.word	0x0000d520


	//   ....[9]....
        /*0448*/ 	.word	0x0000d690


	//----- nvinfo : EIATTR_MBARRIER_INSTR_OFFSETS
	.align		4
.L_47:
        /*044c*/ 	.byte	0x04, 0x39
        /*044e*/ 	.short	(.L_49 - .L_48)


	//   ....[0]....
.L_48:
        /*0450*/ 	.word	0x00000830
        /*0454*/ 	.word	0x000000ff
        /*0458*/ 	.word	0x00000000
        /*045c*/ 	.short	0x0100
        /*045e*/ 	.byte	0x05
	.zero		1


	//   ....[1]....
        /*0460*/ 	.word	0x00000840
        /*0464*/ 	.word	0x000000ff
        /*0468*/ 	.word	0x00000010
        /*046c*/ 	.short	0x0100
        /*046e*/ 	.byte	0x05
	.zero		1


	//   ....[2]....
        /*0470*/ 	.word	0x00000850
        /*0474*/ 	.word	0x000000ff
        /*0478*/ 	.word	0x00000008
        /*047c*/ 	.short	0x0100
        /*047e*/ 	.byte	0x05
	.zero		1


	//   ....[3]....
        /*0480*/ 	.word	0x00000860
        /*0484*/ 	.word	0x000000ff
        /*0488*/ 	.word	0x00000018
        /*048c*/ 	.short	0x0100
        /*048e*/ 	.byte	0x05
	.zero		1


	//   ....[4]....
        /*0490*/ 	.word	0x00000990
        /*0494*/ 	.word	0x000000ff
        /*0498*/ 	.word	0x00000020
        /*049c*/ 	.short	0x0100
        /*049e*/ 	.byte	0x06
	.zero		1


	//   ....[5]....
        /*04a0*/ 	.word	0x000009a0
        /*04a4*/ 	.word	0x000000ff
        /*04a8*/ 	.word	0x00000040
        /*04ac*/ 	.short	0x0100
        /*04ae*/ 	.byte	0x06
	.zero		1


	//   ....[6]....
        /*04b0*/ 	.word	0x000009b0
        /*04b4*/ 	.word	0x000000ff
        /*04b8*/ 	.word	0x00000028
        /*04bc*/ 	.short	0x0100
        /*04be*/ 	.byte	0x06
	.zero		1


	//   ....[7]....
        /*04c0*/ 	.word	0x000009c0
        /*04c4*/ 	.word	0x000000ff
        /*04c8*/ 	.word	0x00000048
        /*04cc*/ 	.short	0x0100
        /*04ce*/ 	.byte	0x06
	.zero		1


	//   ....[8]....
        /*04d0*/ 	.word	0x000009d0
        /*04d4*/ 	.word	0x000000ff
        /*04d8*/ 	.word	0x00000030
        /*04dc*/ 	.short	0x0100
        /*04de*/ 	.byte	0x06
	.zero		1


	//   ....[9]....
        /*04e0*/ 	.word	0x000009e0
        /*04e4*/ 	.word	0x000000ff
        /*04e8*/ 	.word	0x00000050
        /*04ec*/ 	.short	0x0100
        /*04ee*/ 	.byte	0x06
	.zero		1


	//   ....[10]....
        /*04f0*/ 	.word	0x000009f0
        /*04f4*/ 	.word	0x000000ff
        /*04f8*/ 	.word	0x00000038
        /*04fc*/ 	.short	0x0100
        /*04fe*/ 	.byte	0x06
	.zero		1


	//   ....[11]....
        /*0500*/ 	.word	0x00000a00
        /*0504*/ 	.word	0x000000ff
        /*0508*/ 	.word	0x00000058
        /*050c*/ 	.short	0x0100
        /*050e*/ 	.byte	0x06
	.zero		1


	//   ....[12]....
        /*0510*/ 	.word	0x00000af0
        /*0514*/ 	.word	0x000000ff
        /*0518*/ 	.word	0x00000060
        /*051c*/ 	.short	0x0100
        /*051e*/ 	.byte	0x05
	.zero		1


	//   ....[13]....
        /*0520*/ 	.word	0x00000b00
        /*0524*/ 	.word	0x000000ff
        /*0528*/ 	.word	0x00000068
        /*052c*/ 	.short	0x0100
        /*052e*/ 	.byte	0x05
	.zero		1


	//   ....[14]....
        /*0530*/ 	.word	0x00000c50
        /*0534*/ 	.word	0x000000ff
        /*0538*/ 	.word	0x00000070
        /*053c*/ 	.short	0x0100
        /*053e*/ 	.byte	0x06
	.zero		1


	//   ....[15]....
        /*0540*/ 	.word	0x00000c60
        /*0544*/ 	.word	0x000000ff
        /*0548*/ 	.word	0x000000b0
        /*054c*/ 	.short	0x0100
        /*054e*/ 	.byte	0x06
	.zero		1


	//   ....[16]....
        /*0550*/ 	.word	0x00000c70
        /*0554*/ 	.word	0x000000ff
        /*0558*/ 	.word	0x00000078
        /*055c*/ 	.short	0x0100
        /*055e*/ 	.byte	0x06
	.zero		1


	//   ....[17]....
        /*0560*/ 	.word	0x00000c80
        /*0564*/ 	.word	0x000000ff
        /*0568*/ 	.word	0x000000b8
        /*056c*/ 	.short	0x0100
        /*056e*/ 	.byte	0x06
	.zero		1


	//   ....[18]....
        /*0570*/ 	.word	0x00000c90
        /*0574*/ 	.word	0x000000ff
        /*0578*/ 	.word	0x00000080
        /*057c*/ 	.short	0x0100
        /*057e*/ 	.byte	0x06
	.zero		1


	//   ....[19]....
        /*0580*/ 	.word	0x00000ca0
        /*0584*/ 	.word	0x000000ff
        /*0588*/ 	.word	0x000000c0
        /*058c*/ 	.short	0x0100
        /*058e*/ 	.byte	0x06
	.zero		1


	//   ....[20]....
        /*0590*/ 	.word	0x00000cb0
        /*0594*/ 	.word	0x000000ff
        /*0598*/ 	.word	0x00000088
        /*059c*/ 	.short	0x0100
        /*059e*/ 	.byte	0x06
	.zero		1


	//   ....[21]....
        /*05a0*/ 	.word	0x00000cc0
        /*05a4*/ 	.word	0x000000ff
        /*05a8*/ 	.word	0x000000c8
        /*05ac*/ 	.short	0x0100
        /*05ae*/ 	.byte	0x06
	.zero		1


	//   ....[22]....
        /*05b0*/ 	.word	0x00000cd0
        /*05b4*/ 	.word	0x000000ff
        /*05b8*/ 	.word	0x00000090
        /*05bc*/ 	.short	0x0100
        /*05be*/ 	.byte	0x06
	.zero		1


	//   ....[23]....
        /*05c0*/ 	.word	0x00000ce0
        /*05c4*/ 	.word	0x000000ff
        /*05c8*/ 	.word	0x000000d0
        /*05cc*/ 	.short	0x0100
        /*05ce*/ 	.byte	0x06
	.zero		1


	//   ....[24]....
        /*05d0*/ 	.word	0x00000cf0
        /*05d4*/ 	.word	0x000000ff
        /*05d8*/ 	.word	0x00000098
        /*05dc*/ 	.short	0x0100
        /*05de*/ 	.byte	0x06
	.zero		1


	//   ....[25]....
        /*05e0*/ 	.word	0x00000d00
        /*05e4*/ 	.word	0x000000ff
        /*05e8*/ 	.word	0x000000d8
        /*05ec*/ 	.short	0x0100
        /*05ee*/ 	.byte	0x06
	.zero		1


	//   ....[26]....
        /*05f0*/ 	.word	0x00000d10
        /*05f4*/ 	.word	0x000000ff
        /*05f8*/ 	.word	0x000000a0
        /*05fc*/ 	.short	0x0100
        /*05fe*/ 	.byte	0x06
	.zero		1


	//   ....[27]....
        /*0600*/ 	.word	0x00000d20
        /*0604*/ 	.word	0x000000ff
        /*0608*/ 	.word	0x000000e0
        /*060c*/ 	.short	0x0100
        /*060e*/ 	.byte	0x06
	.zero		1


	//   ....[28]....
        /*0610*/ 	.word	0x00000d30
        /*0614*/ 	.word	0x000000ff
        /*0618*/ 	.word	0x000000a8
        /*061c*/ 	.short	0x0100
        /*061e*/ 	.byte	0x06
	.zero		1


	//   ....[29]....
        /*0620*/ 	.word	0x00000d40
        /*0624*/ 	.word	0x000000ff
        /*0628*/ 	.word	0x000000e8
        /*062c*/ 	.short	0x0100
        /*062e*/ 	.byte	0x06
	.zero		1


	//   ....[30]....
        /*0630*/ 	.word	0x00000ea0
        /*0634*/ 	.word	0x000000ff
        /*0638*/ 	.word	0x00000150
        /*063c*/ 	.short	0x0100
        /*063e*/ 	.byte	0x06
	.zero		1


	//   ....[31]....
        /*0640*/ 	.word	0x00000eb0
        /*0644*/ 	.word	0x000000ff
        /*0648*/ 	.word	0x00000190
        /*064c*/ 	.short	0x0100
        /*064e*/ 	.byte	0x06
	.zero		1


	//   ....[32]....
        /*0650*/ 	.word	0x00000ec0
        /*0654*/ 	.word	0x000000ff
        /*0658*/ 	.word	0x00000158
        /*065c*/ 	.short	0x0100
        /*065e*/ 	.byte	0x06
	.zero		1


	//   ....[33]....
        /*0660*/ 	.word	0x00000ed0
        /*0664*/ 	.word	0x000000ff
        /*0668*/ 	.word	0x00000198
        /*066c*/ 	.short	0x0100
        /*066e*/ 	.byte	0x06
	.zero		1


	//   ....[34]....
        /*0670*/ 	.word	0x00000ee0
        /*0674*/ 	.word	0x000000ff
        /*0678*/ 	.word	0x00000160
        /*067c*/ 	.short	0x0100
        /*067e*/ 	.byte	0x06
	.zero		1


	//   ....[35]....
        /*0680*/ 	.word	0x00000ef0
        /*0684*/ 	.word	0x000000ff
        /*0688*/ 	.word	0x000001a0
        /*068c*/ 	.short	0x0100
        /*068e*/ 	.byte	0x06
	.zero		1


	//   ....[36]....
        /*0690*/ 	.word	0x00000f00
        /*0694*/ 	.word	0x000000ff
        /*0698*/ 	.word	0x00000168
        /*069c*/ 	.short	0x0100
        /*069e*/ 	.byte	0x06
	.zero		1


	//   ....[37]....
        /*06a0*/ 	.word	0x00000f10
        /*06a4*/ 	.word	0x000000ff
        /*06a8*/ 	.word	0x000001a8
        /*06ac*/ 	.short	0x0100
        /*06ae*/ 	.byte	0x06
	.zero		1


	//   ....[38]....
        /*06b0*/ 	.word	0x00000f20
        /*06b4*/ 	.word	0x000000ff
        /*06b8*/ 	.word	0x00000170
        /*06bc*/ 	.short	0x0100
        /*06be*/ 	.byte	0x06
	.zero		1


	//   ....[39]....
        /*06c0*/ 	.word	0x00000f30
        /*06c4*/ 	.word	0x000000ff
        /*06c8*/ 	.word	0x000001b0
        /*06cc*/ 	.short	0x0100
        /*06ce*/ 	.byte	0x06
	.zero		1


	//   ....[40]....
        /*06d0*/ 	.word	0x00000f40
        /*06d4*/ 	.word	0x000000ff
        /*06d8*/ 	.word	0x00000178
        /*06dc*/ 	.short	0x0100
        /*06de*/ 	.byte	0x06
	.zero		1


	//   ....[41]....
        /*06e0*/ 	.word	0x00000f50
        /*06e4*/ 	.word	0x000000ff
        /*06e8*/ 	.word	0x000001b8
        /*06ec*/ 	.short	0x0100
        /*06ee*/ 	.byte	0x06
	.zero		1


	//   ....[42]....
        /*06f0*/ 	.word	0x00000f60
        /*06f4*/ 	.word	0x000000ff
        /*06f8*/ 	.word	0x00000180
        /*06fc*/ 	.short	0x0100
        /*06fe*/ 	.byte	0x06
	.zero		1


	//   ....[43]....
        /*0700*/ 	.word	0x00000f70
        /*0704*/ 	.word	0x000000ff
        /*0708*/ 	.word	0x000001c0
        /*070c*/ 	.short	0x0100
        /*070e*/ 	.byte	0x06
	.zero		1


	//   ....[44]....
        /*0710*/ 	.word	0x00000f80
        /*0714*/ 	.word	0x000000ff
        /*0718*/ 	.word	0x00000188
        /*071c*/ 	.short	0x0100
        /*071e*/ 	.byte	0x06
	.zero		1


	//   ....[45]....
        /*0720*/ 	.word	0x00000f90
        /*0724*/ 	.word	0x000000ff
        /*0728*/ 	.word	0x000001c8
        /*072c*/ 	.short	0x0100
        /*072e*/ 	.byte	0x06
	.zero		1


	//   ....[46]....
        /*0730*/ 	.word	0x000010f0
        /*0734*/ 	.word	0x000000ff
        /*0738*/ 	.word	0x000000f0
        /*073c*/ 	.short	0x0100
        /*073e*/ 	.byte	0x06
	.zero		1


	//   ....[47]....
        /*0740*/ 	.word	0x00001100
        /*0744*/ 	.word	0x000000ff
        /*0748*/ 	.word	0x00000110
        /*074c*/ 	.short	0x0100
        /*074e*/ 	.byte	0x06
	.zero		1


	//   ....[48]....
        /*0750*/ 	.word	0x00001110
        /*0754*/ 	.word	0x000000ff
        /*0758*/ 	.word	0x000000f8
        /*075c*/ 	.short	0x0100
        /*075e*/ 	.byte	0x06
	.zero		1


	//   ....[49]....
        /*0760*/ 	.word	0x00001120
        /*0764*/ 	.word	0x000000ff
        /*0768*/ 	.word	0x00000118
        /*076c*/ 	.short	0x0100
        /*076e*/ 	.byte	0x06
	.zero		1


	//   ....[50]....
        /*0770*/ 	.word	0x00001130
        /*0774*/ 	.word	0x000000ff
        /*0778*/ 	.word	0x00000100
        /*077c*/ 	.short	0x0100
        /*077e*/ 	.byte	0x06
	.zero		1


	//   ....[51]....
        /*0780*/ 	.word	0x00001140
        /*0784*/ 	.word	0x000000ff
        /*0788*/ 	.word	0x00000120
        /*078c*/ 	.short	0x0100
        /*078e*/ 	.byte	0x06
	.zero		1


	//   ....[52]....
        /*0790*/ 	.word	0x00001150
        /*0794*/ 	.word	0x000000ff
        /*0798*/ 	.word	0x00000108
        /*079c*/ 	.short	0x0100
        /*079e*/ 	.byte	0x06
	.zero		1


	//   ....[53]....
        /*07a0*/ 	.word	0x00001160
        /*07a4*/ 	.word	0x000000ff
        /*07a8*/ 	.word	0x00000128
        /*07ac*/ 	.short	0x0100
        /*07ae*/ 	.byte	0x06
	.zero		1


	//   ....[54]....
        /*07b0*/ 	.word	0x00003de0
        /*07b4*/ 	.word	0x000000ff
        /*07b8*/ 	.word	0x00000010
        /*07bc*/ 	.short	0x010a
        /*07be*/ 	.byte	0x05
	.zero		1


	//   ....[55]....
        /*07c0*/ 	.word	0x00003f20
        /*07c4*/ 	.word	0x000000ff
        /*07c8*/ 	.word	0x00000010
        /*07cc*/ 	.short	0x010a
        /*07ce*/ 	.byte	0x0d
	.zero		1


	//   ....[56]....
        /*07d0*/ 	.word	0x000040c0
        /*07d4*/ 	.word	0x000000ff
        /*07d8*/ 	.word	0x00000010
        /*07dc*/ 	.short	0x010a
        /*07de*/ 	.byte	0x04
	.zero		1


	//   ....[57]....
        /*07e0*/ 	.word	0x00004200
        /*07e4*/ 	.word	0x000000ff
        /*07e8*/ 	.word	0x00000068
        /*07ec*/ 	.short	0x0101
        /*07ee*/ 	.byte	0x14
	.zero		1


	//   ....[58]....
        /*07f0*/ 	.word	0x00004220
        /*07f4*/ 	.word	0x000000ff
        /*07f8*/ 	.word	0x00000010
        /*07fc*/ 	.short	0x010a
        /*07fe*/ 	.byte	0x04
	.zero		1


	//   ....[59]....
        /*0800*/ 	.word	0x000042a0
        /*0804*/ 	.word	0x000000ff
        /*0808*/ 	.word	0x00000010
        /*080c*/ 	.short	0x010a
        /*080e*/ 	.byte	0x11
	.zero		1


	//   ....[60]....
        /*0810*/ 	.word	0x00004460
        /*0814*/ 	.word	0x000000ff
        /*0818*/ 	.word	0x00000010
        /*081c*/ 	.short	0x010a
        /*081e*/ 	.byte	0x04
	.zero		1


	//   ....[61]....
        /*0820*/ 	.word	0x000045b0
        /*0824*/ 	.word	0x000000ff
        /*0828*/ 	.word	0x00000150
        /*082c*/ 	.short	0x010a
        /*082e*/ 	.byte	0x04
	.zero		1


	//   ....[62]....
        /*0830*/ 	.word	0x00004720
        /*0834*/ 	.word	0x000000ff
        /*0838*/ 	.word	0x00000000
        /*083c*/ 	.short	0x0101
        /*083e*/ 	.byte	0x04
	.zero		1


	//   ....[63]....
        /*0840*/ 	.word	0x00004790
        /*0844*/ 	.word	0x000000ff
        /*0848*/ 	.word	0x00000000
        /*084c*/ 	.short	0x010a
        /*084e*/ 	.byte	0x04
	.zero		1


	//   ....[64]....
        /*0850*/ 	.word	0x00004830
        /*0854*/ 	.word	0x00000000
        /*0858*/ 	.word	0x00000000
        /*085c*/ 	.short	0x010a
        /*085e*/ 	.byte	0xff
	.zero		1


	//   ....[65]....
        /*0860*/ 	.word	0x00006370
        /*0864*/ 	.word	0x000000ff
        /*0868*/ 	.word	0x000000b0
        /*086c*/ 	.short	0x010a
        /*086e*/ 	.byte	0x04
	.zero		1


	//   ....[66]....
        /*0870*/ 	.word	0x00006510
        /*0874*/ 	.word	0x000000ff
        /*0878*/ 	.word	0x00000070
        /*087c*/ 	.short	0x0101
        /*087e*/ 	.byte	0x04
	.zero		1


	//   ....[67]....
        /*0880*/ 	.word	0x00007f20
        /*0884*/ 	.word	0x000000ff
        /*0888*/ 	.word	0x000000b0
        /*088c*/ 	.short	0x010a
        /*088e*/ 	.byte	0x04
	.zero		1


	//   ....[68]....
        /*0890*/ 	.word	0x000080a0
        /*0894*/ 	.word	0x000000ff
        /*0898*/ 	.word	0x00000070
        /*089c*/ 	.short	0x0101
        /*089e*/ 	.byte	0x04
	.zero		1


	//   ....[69]....
        /*08a0*/ 	.word	0x000087d0
        /*08a4*/ 	.word	0x00000013
        /*08a8*/ 	.word	0x00000068
        /*08ac*/ 	.short	0x010a
        /*08ae*/ 	.byte	0xff
	.zero		1


	//   ....[70]....
        /*08b0*/ 	.word	0x00008a60
        /*08b4*/ 	.word	0x000000ff
        /*08b8*/ 	.word	0x00000040
        /*08bc*/ 	.short	0x010a
        /*08be*/ 	.byte	0x15
	.zero		1


	//   ....[71]....
        /*08c0*/ 	.word	0x00008b80
        /*08c4*/ 	.word	0x000000ff
        /*08c8*/ 	.word	0x00000020
        /*08cc*/ 	.short	0x010b
        /*08ce*/ 	.byte	0x15
	.zero		1


	//   ....[72]....
        /*08d0*/ 	.word	0x00008bf0
        /*08d4*/ 	.word	0x000000ff
        /*08d8*/ 	.word	0x00000000
        /*08dc*/ 	.short	0x0101
        /*08de*/ 	.byte	0x04
	.zero		1


	//   ....[73]....
        /*08e0*/ 	.word	0x00008c20
        /*08e4*/ 	.word	0x000000ff
        /*08e8*/ 	.word	0x00000048
        /*08ec*/ 	.short	0x010a
        /*08ee*/ 	.byte	0x15
	.zero		1


	//   ....[74]....
        /*08f0*/ 	.word	0x00008d50
        /*08f4*/ 	.word	0x000000ff
        /*08f8*/ 	.word	0x00000028
        /*08fc*/ 	.short	0x010b
        /*08fe*/ 	.byte	0x15
	.zero		1


	//   ....[75]....
        /*0900*/ 	.word	0x00008db0
        /*0904*/ 	.word	0x000000ff
        /*0908*/ 	.word	0x00000000
        /*090c*/ 	.short	0x0101
        /*090e*/ 	.byte	0x04
	.zero		1


	//   ....[76]....
        /*0910*/ 	.word	0x00008de0
        /*0914*/ 	.word	0x000000ff
        /*0918*/ 	.word	0x00000050
        /*091c*/ 	.short	0x010a
        /*091e*/ 	.byte	0x15
	.zero		1


	//   ....[77]....
        /*0920*/ 	.word	0x00008f10
        /*0924*/ 	.word	0x000000ff
        /*0928*/ 	.word	0x00000030
        /*092c*/ 	.short	0x010b
        /*092e*/ 	.byte	0x15
	.zero		1


	//   ....[78]....
        /*0930*/ 	.word	0x00008f70
        /*0934*/ 	.word	0x000000ff
        /*0938*/ 	.word	0x00000000
        /*093c*/ 	.short	0x0101
        /*093e*/ 	.byte	0x04
	.zero		1


	//   ....[79]....
        /*0940*/ 	.word	0x00008fa0
        /*0944*/ 	.word	0x000000ff
        /*0948*/ 	.word	0x00000058
        /*094c*/ 	.short	0x010a
        /*094e*/ 	.byte	0x15
	.zero		1


	//   ....[80]....
        /*0950*/ 	.word	0x000090d0
        /*0954*/ 	.word	0x000000ff
        /*0958*/ 	.word	0x00000038
        /*095c*/ 	.short	0x010b
        /*095e*/ 	.byte	0x15
	.zero		1


	//   ....[81]....
        /*0960*/ 	.word	0x00009150
        /*0964*/ 	.word	0x000000ff
        /*0968*/ 	.word	0x00000000
        /*096c*/ 	.short	0x0101
        /*096e*/ 	.byte	0x04
	.zero		1


	//   ....[82]....
        /*0970*/ 	.word	0x000091a0
        /*0974*/ 	.word	0x000000ff
        /*0978*/ 	.word	0x00000150
        /*097c*/ 	.short	0x010a
        /*097e*/ 	.byte	0x08
	.zero		1


	//   ....[83]....
        /*0980*/ 	.word	0x000092d0
        /*0984*/ 	.word	0x000000ff
        /*0988*/ 	.word	0x00000000
        /*098c*/ 	.short	0x0101
        /*098e*/ 	.byte	0x08
	.zero		1


	//   ....[84]....
        /*0990*/ 	.word	0x00009380
        /*0994*/ 	.word	0x000000ff
        /*0998*/ 	.word	0x00000040
        /*099c*/ 	.short	0x010a
        /*099e*/ 	.byte	0x15
	.zero		1


	//   ....[85]....
        /*09a0*/ 	.word	0x000093c0
        /*09a4*/ 	.word	0x000000ff
        /*09a8*/ 	.word	0x00000048
        /*09ac*/ 	.short	0x010a
        /*09ae*/ 	.byte	0x15
	.zero		1


	//   ....[86]....
        /*09b0*/ 	.word	0x00009400
        /*09b4*/ 	.word	0x000000ff
        /*09b8*/ 	.word	0x00000050
        /*09bc*/ 	.short	0x010a
        /*09be*/ 	.byte	0x15
	.zero		1


	//   ....[87]....
        /*09c0*/ 	.word	0x00009460
        /*09c4*/ 	.word	0x00000000
        /*09c8*/ 	.word	0x00000058
        /*09cc*/ 	.short	0x010a
        /*09ce*/ 	.byte	0xff
	.zero		1


	//   ....[88]....
        /*09d0*/ 	.word	0x00009ef0
        /*09d4*/ 	.word	0x000000ff
        /*09d8*/ 	.word	0x00000150
        /*09dc*/ 	.short	0x010a
        /*09de*/ 	.byte	0x06
	.zero		1


	//   ....[89]....
        /*09e0*/ 	.word	0x0000a050
        /*09e4*/ 	.word	0x000000ff
        /*09e8*/ 	.word	0x00000000
        /*09ec*/ 	.short	0x0101
        /*09ee*/ 	.byte	0x04
	.zero		1


	//   ....[90]....
        /*09f0*/ 	.word	0x0000a610
        /*09f4*/ 	.word	0x000000ff
        /*09f8*/ 	.word	0x00000020
        /*09fc*/ 	.short	0x010a
        /*09fe*/ 	.byte	0x2b
	.zero		1


	//   ....[91]....
        /*0a00*/ 	.word	0x0000a670
        /*0a04*/ 	.word	0x00000061
        /*0a08*/ 	.word	0x000000f0
        /*0a0c*/ 	.short	0x010a
        /*0a0e*/ 	.byte	0xff
	.zero		1


	//   ....[92]....
        /*0a10*/ 	.word	0x0000a690
        /*0a14*/ 	.word	0x000000ff
        /*0a18*/ 	.word	0x00000020
        /*0a1c*/ 	.short	0x010a
        /*0a1e*/ 	.byte	0x2b
	.zero		1


	//   ....[93]....
        /*0a20*/ 	.word	0x0000a940
        /*0a24*/ 	.word	0x00000061
        /*0a28*/ 	.word	0x000000f0
        /*0a2c*/ 	.short	0x010a
        /*0a2e*/ 	.byte	0xff
	.zero		1


	//   ....[94]....
        /*0a30*/ 	.word	0x0000b580
        /*0a34*/ 	.word	0x000000ff
        /*0a38*/ 	.word	0x00000000
        /*0a3c*/ 	.short	0x0101
        /*0a3e*/ 	.byte	0x04
	.zero		1


	//   ....[95]....
        /*0a40*/ 	.word	0x0000b5d0
        /*0a44*/ 	.word	0x000000ff
        /*0a48*/ 	.word	0x00000028
        /*0a4c*/ 	.short	0x010a
        /*0a4e*/ 	.byte	0x2b
	.zero		1


	//   ....[96]....
        /*0a50*/ 	.word	0x0000b600
        /*0a54*/ 	.word	0x000000ff
        /*0a58*/ 	.word	0x00000028
        /*0a5c*/ 	.short	0x010a
        /*0a5e*/ 	.byte	0x2b
	.zero		1


	//   ....[97]....
        /*0a60*/ 	.word	0x0000c3c0
        /*0a64*/ 	.word	0x000000ff
        /*0a68*/ 	.word	0x00000000
        /*0a6c*/ 	.short	0x0101
        /*0a6e*/ 	.byte	0x04
	.zero		1


	//   ....[98]....
        /*0a70*/ 	.word	0x0000c3e0
        /*0a74*/ 	.word	0x000000ff
        /*0a78*/ 	.word	0x00000030
        /*0a7c*/ 	.short	0x010a
        /*0a7e*/ 	.byte	0x2b
	.zero		1


	//   ....[99]....
        /*0a80*/ 	.word	0x0000c400
        /*0a84*/ 	.word	0x000000ff
        /*0a88*/ 	.word	0x00000030
        /*0a8c*/ 	.short	0x010a
        /*0a8e*/ 	.byte	0x2b
	.zero		1


	//   ....[100]....
        /*0a90*/ 	.word	0x0000d200
        /*0a94*/ 	.word	0x000000ff
        /*0a98*/ 	.word	0x00000000
        /*0a9c*/ 	.short	0x0101
        /*0a9e*/ 	.byte	0x04
	.zero		1


	//   ....[101]....
        /*0aa0*/ 	.word	0x0000d220
        /*0aa4*/ 	.word	0x000000ff
        /*0aa8*/ 	.word	0x00000038
        /*0aac*/ 	.short	0x010a
        /*0aae*/ 	.byte	0x2b
	.zero		1


	//   ....[102]....
        /*0ab0*/ 	.word	0x0000d240
        /*0ab4*/ 	.word	0x000000ff
        /*0ab8*/ 	.word	0x00000038
        /*0abc*/ 	.short	0x010a
        /*0abe*/ 	.byte	0x2b
	.zero		1


	//   ....[103]....
        /*0ac0*/ 	.word	0x0000d930
        /*0ac4*/ 	.word	0x00000064
        /*0ac8*/ 	.word	0x00000000
        /*0acc*/ 	.short	0x0101
        /*0ace*/ 	.byte	0xff
	.zero		1


	//   ....[104]....
        /*0ad0*/ 	.word	0x0000e170
        /*0ad4*/ 	.word	0x000000ff
        /*0ad8*/ 	.word	0x00000000
        /*0adc*/ 	.short	0x0101
        /*0ade*/ 	.byte	0x04
	.zero		1


	//   ....[105]....
        /*0ae0*/ 	.word	0x0000e210
        /*0ae4*/ 	.word	0x000000ff
        /*0ae8*/ 	.word	0x00000000
        /*0aec*/ 	.short	0x0101
        /*0aee*/ 	.byte	0x04
	.zero		1


	//   ....[106]....
        /*0af0*/ 	.word	0x0000eb20
        /*0af4*/ 	.word	0x000000ff
        /*0af8*/ 	.word	0x00000070
        /*0afc*/ 	.short	0x010a
        /*0afe*/ 	.byte	0x18
	.zero		1


	//   ....[107]....
        /*0b00*/ 	.word	0x0000ec60
        /*0b04*/ 	.word	0x000000ff
        /*0b08*/ 	.word	0x00000000
        /*0b0c*/ 	.short	0x0101
        /*0b0e*/ 	.byte	0x06
	.zero		1


	//   ....[108]....
        /*0b10*/ 	.word	0x0000ecd0
        /*0b14*/ 	.word	0x000000ff
        /*0b18*/ 	.word	0x00000190
        /*0b1c*/ 	.short	0x010a
        /*0b1e*/ 	.byte	0x18
	.zero		1


	//   ....[109]....
        /*0b20*/ 	.word	0x0000fe00
        /*0b24*/ 	.word	0x000000ff
        /*0b28*/ 	.word	0x00000150
        /*0b2c*/ 	.short	0x0101
        /*0b2e*/ 	.byte	0x18
	.zero		1


	//   ....[110]....
        /*0b30*/ 	.word	0x00010330
        /*0b34*/ 	.word	0x000000ff
        /*0b38*/ 	.word	0x00000000
        /*0b3c*/ 	.short	0x010a
        /*0b3e*/ 	.byte	0x06
	.zero		1


	//   ....[111]....
        /*0b40*/ 	.word	0x000103b0
        /*0b44*/ 	.word	0x000000ff
        /*0b48*/ 	.word	0x00000110
        /*0b4c*/ 	.short	0x010a
        /*0b4e*/ 	.byte	0x07
	.zero		1


	//   ....[112]....
        /*0b50*/ 	.word	0x00010570
        /*0b54*/ 	.word	0x000000ff
        /*0b58*/ 	.word	0x00000000
        /*0b5c*/ 	.short	0x010a
        /*0b5e*/ 	.byte	0x0b
	.zero		1


	//   ....[113]....
        /*0b60*/ 	.word	0x000106a0
        /*0b64*/ 	.word	0x000000ff
        /*0b68*/ 	.word	0x00000000
        /*0b6c*/ 	.short	0x010a
        /*0b6e*/ 	.byte	0x15
	.zero		1


	//   ....[114]....
        /*0b70*/ 	.word	0x00010a30
        /*0b74*/ 	.word	0x000000ff
        /*0b78*/ 	.word	0x00000150
        /*0b7c*/ 	.short	0x010a
        /*0b7e*/ 	.byte	0x06
	.zero		1


	//   ....[115]....
        /*0b80*/ 	.word	0x00010b60
        /*0b84*/ 	.word	0x000000ff
        /*0b88*/ 	.word	0x00000000
        /*0b8c*/ 	.short	0x0101
        /*0b8e*/ 	.byte	0x06
	.zero		1


	//   ....[116]....
        /*0b90*/ 	.word	0x00010c80
        /*0b94*/ 	.word	0x000000ff
        /*0b98*/ 	.word	0x00000110
        /*0b9c*/ 	.short	0x010a
        /*0b9e*/ 	.byte	0x06
	.zero		1


	//   ....[117]....
        /*0ba0*/ 	.word	0x00010d30
        /*0ba4*/ 	.word	0x000000ff
        /*0ba8*/ 	.word	0x00000110
        /*0bac*/ 	.short	0x010a
        /*0bae*/ 	.byte	0x06
	.zero		1


	//   ....[118]....
        /*0bb0*/ 	.word	0x00010de0
        /*0bb4*/ 	.word	0x000000ff
        /*0bb8*/ 	.word	0x00000110
        /*0bbc*/ 	.short	0x010a
        /*0bbe*/ 	.byte	0x06
	.zero		1


	//   ....[119]....
        /*0bc0*/ 	.word	0x00010e80
        /*0bc4*/ 	.word	0x000000ff
        /*0bc8*/ 	.word	0x00000110
        /*0bcc*/ 	.short	0x010a
        /*0bce*/ 	.byte	0x07
	.zero		1


	//   ....[120]....
        /*0bd0*/ 	.word	0x00011100
        /*0bd4*/ 	.word	0x00000000
        /*0bd8*/ 	.word	0x00000010
        /*0bdc*/ 	.short	0x010a
        /*0bde*/ 	.byte	0xff
	.zero		1


	//   ....[121]....
        /*0be0*/ 	.word	0x00011160
        /*0be4*/ 	.word	0x00000000
        /*0be8*/ 	.word	0x00000010
        /*0bec*/ 	.short	0x010a
        /*0bee*/ 	.byte	0xff
	.zero		1


	//   ....[122]....
        /*0bf0*/ 	.word	0x000111c0
        /*0bf4*/ 	.word	0x00000000
        /*0bf8*/ 	.word	0x00000150
        /*0bfc*/ 	.short	0x010a
        /*0bfe*/ 	.byte	0xff
	.zero		1


	//   ....[123]....
        /*0c00*/ 	.word	0x00011220
        /*0c04*/ 	.word	0x00000000
        /*0c08*/ 	.word	0x00000000
        /*0c0c*/ 	.short	0x010a
        /*0c0e*/ 	.byte	0xff
	.zero		1


	//   ....[124]....
        /*0c10*/ 	.word	0x00011280
        /*0c14*/ 	.word	0x00000011
        /*0c18*/ 	.word	0x000000b0
        /*0c1c*/ 	.short	0x010a
        /*0c1e*/ 	.byte	0xff
	.zero		1


	//   ....[125]....
        /*0c20*/ 	.word	0x000112e0
        /*0c24*/ 	.word	0x00000017
        /*0c28*/ 	.word	0x000000b0
        /*0c2c*/ 	.short	0x010a
        /*0c2e*/ 	.byte	0xff
	.zero		1


	//   ....[126]....
        /*0c30*/ 	.word	0x00011330
        /*0c34*/ 	.word	0x00000013
        /*0c38*/ 	.word	0x00000068
        /*0c3c*/ 	.short	0x010a
        /*0c3e*/ 	.byte	0xff
	.zero		1


	//   ....[127]....
        /*0c40*/ 	.word	0x00011390
        /*0c44*/ 	.word	0x00000000
        /*0c48*/ 	.word	0x00000040
        /*0c4c*/ 	.short	0x010a
        /*0c4e*/ 	.byte	0xff
	.zero		1


	//   ....[128]....
        /*0c50*/ 	.word	0x000113f0
        /*0c54*/ 	.word	0x00000000
        /*0c58*/ 	.word	0x00000048
        /*0c5c*/ 	.short	0x010a
        /*0c5e*/ 	.byte	0xff
	.zero		1


	//   ....[129]....
        /*0c60*/ 	.word	0x00011450
        /*0c64*/ 	.word	0x00000000
        /*0c68*/ 	.word	0x00000050
        /*0c6c*/ 	.short	0x010a
        /*0c6e*/ 	.byte	0xff
	.zero		1


	//   ....[130]....
        /*0c70*/ 	.word	0x000114b0
        /*0c74*/ 	.word	0x00000000
        /*0c78*/ 	.word	0x00000058
        /*0c7c*/ 	.short	0x010a
        /*0c7e*/ 	.byte	0xff
	.zero		1


	//   ....[131]....
        /*0c80*/ 	.word	0x00011510
        /*0c84*/ 	.word	0x00000000
        /*0c88*/ 	.word	0x00000150
        /*0c8c*/ 	.short	0x010a
        /*0c8e*/ 	.byte	0xff
	.zero		1


	//   ....[132]....
        /*0c90*/ 	.word	0x00011570
        /*0c94*/ 	.word	0x00000000
        /*0c98*/ 	.word	0x00000040
        /*0c9c*/ 	.short	0x010a
        /*0c9e*/ 	.byte	0xff
	.zero		1


	//   ....[133]....
        /*0ca0*/ 	.word	0x000115d0
        /*0ca4*/ 	.word	0x00000000
        /*0ca8*/ 	.word	0x00000048
        /*0cac*/ 	.short	0x010a
        /*0cae*/ 	.byte	0xff
	.zero		1


	//   ....[134]....
        /*0cb0*/ 	.word	0x00011630
        /*0cb4*/ 	.word	0x00000000
        /*0cb8*/ 	.word	0x00000050
        /*0cbc*/ 	.short	0x010a
        /*0cbe*/ 	.byte	0xff
	.zero		1


	//   ....[135]....
        /*0cc0*/ 	.word	0x00011690
        /*0cc4*/ 	.word	0x00000000
        /*0cc8*/ 	.word	0x00000150
        /*0ccc*/ 	.short	0x010a
        /*0cce*/ 	.byte	0xff
	.zero		1


	//   ....[136]....
        /*0cd0*/ 	.word	0x00011750
        /*0cd4*/ 	.word	0x00000003
        /*0cd8*/ 	.word	0x00000020
        /*0cdc*/ 	.short	0x010a
        /*0cde*/ 	.byte	0xff
	.zero		1


	//   ....[137]....
        /*0ce0*/ 	.word	0x000117a0
        /*0ce4*/ 	.word	0x00000061
        /*0ce8*/ 	.word	0x000000f0
        /*0cec*/ 	.short	0x010a
        /*0cee*/ 	.byte	0xff
	.zero		1


	//   ....[138]....
        /*0cf0*/ 	.word	0x00011800
        /*0cf4*/ 	.word	0x00000003
        /*0cf8*/ 	.word	0x00000028
        /*0cfc*/ 	.short	0x010a
        /*0cfe*/ 	.byte	0xff
	.zero		1


	//   ....[139]....
        /*0d00*/ 	.word	0x00011860
        /*0d04*/ 	.word	0x00000000
        /*0d08*/ 	.word	0x00000030
        /*0d0c*/ 	.short	0x010a
        /*0d0e*/ 	.byte	0xff
	.zero		1


	//   ....[140]....
        /*0d10*/ 	.word	0x000118c0
        /*0d14*/ 	.word	0x00000000
        /*0d18*/ 	.word	0x00000038
        /*0d1c*/ 	.short	0x010a
        /*0d1e*/ 	.byte	0xff
	.zero		1


	//   ....[141]....
        /*0d20*/ 	.word	0x00011920
        /*0d24*/ 	.word	0x00000004
        /*0d28*/ 	.word	0x00000070
        /*0d2c*/ 	.short	0x010a
        /*0d2e*/ 	.byte	0xff
	.zero		1


	//   ....[142]....
        /*0d30*/ 	.word	0x00011980
        /*0d34*/ 	.word	0x00000004
        /*0d38*/ 	.word	0x00000190
        /*0d3c*/ 	.short	0x010a
        /*0d3e*/ 	.byte	0xff
	.zero		1


	//   ....[143]....
        /*0d40*/ 	.word	0x000119e0
        /*0d44*/ 	.word	0x00000004
        /*0d48*/ 	.word	0x00000110
        /*0d4c*/ 	.short	0x010a
        /*0d4e*/ 	.byte	0xff
	.zero		1


	//   ....[144]....
        /*0d50*/ 	.word	0x00011a40
        /*0d54*/ 	.word	0x00000004
        /*0d58*/ 	.word	0x00000000
        /*0d5c*/ 	.short	0x010a
        /*0d5e*/ 	.byte	0xff
	.zero		1


	//   ....[145]....
        /*0d60*/ 	.word	0x00011aa0
        /*0d64*/ 	.word	0x00000004
        /*0d68*/ 	.word	0x00000150
        /*0d6c*/ 	.short	0x010a
        /*0d6e*/ 	.byte	0xff
	.zero		1


	//   ....[146]....
        /*0d70*/ 	.word	0x00011b00
        /*0d74*/ 	.word	0x00000000
        /*0d78*/ 	.word	0x00000110
        /*0d7c*/ 	.short	0x010a
        /*0d7e*/ 	.byte	0xff
	.zero		1


	//   ....[147]....
        /*0d80*/ 	.word	0x00011b60
        /*0d84*/ 	.word	0x00000000
        /*0d88*/ 	.word	0x00000110
        /*0d8c*/ 	.short	0x010a
        /*0d8e*/ 	.byte	0xff
	.zero		1


	//   ....[148]....
        /*0d90*/ 	.word	0x00011bc0
        /*0d94*/ 	.word	0x00000000
        /*0d98*/ 	.word	0x00000110
        /*0d9c*/ 	.short	0x010a
        /*0d9e*/ 	.byte	0xff
	.zero		1


	//   ....[149]....
        /*0da0*/ 	.word	0x00011c20
        /*0da4*/ 	.word	0x00000000
        /*0da8*/ 	.word	0x00000110
        /*0dac*/ 	.short	0x010a
        /*0dae*/ 	.byte	0xff
	.zero		1


	//----- nvinfo : EIATTR_NUM_MBARRIERS
	.align		4
.L_49:
        /*0db0*/ 	.byte	0x03, 0x38
        /*0db2*/ 	.short	0x0036


	//----- nvinfo : EIATTR_EXIT_INSTR_OFFSETS
	.align		4
        /*0db4*/ 	.byte	0x04, 0x1c
        /*0db6*/ 	.short	(.L_51 - .L_50)


	//   ....[0]....
.L_50:
        /*0db8*/ 	.word	0x000033f0


	//   ....[1]....
        /*0dbc*/ 	.word	0x00004860


	//   ....[2]....
        /*0dc0*/ 	.word	0x00008140


	//   ....[3]....
        /*0dc4*/ 	.word	0x00009490


	//   ....[4]....
        /*0dc8*/ 	.word	0x0000e220


	//   ....[5]....
        /*0dcc*/ 	.word	0x0000e250


	//   ....[6]....
        /*0dd0*/ 	.word	0x0000fed0


	//   ....[7]....
        /*0dd4*/ 	.word	0x000110e0


	//----- nvinfo : EIATTR_INDIRECT_BRANCH_TARGETS
	.align		4
.L_51:
        /*0dd8*/ 	.byte	0x04, 0x34
        /*0dda*/ 	.short	(.L_53 - .L_52)


	//   ....[0]....
.L_52:
        /*0ddc*/ 	.word	.L_x_272@srel
        /*0de0*/ 	.short	0x0
        /*0de2*/ 	.short	0x0
        /*0de4*/ 	.word	0xa
        /*0de8*/ 	.word	.L_x_273@srel
        /* <DEDUP_REMOVED lines=9> */


	//----- nvinfo : EIATTR_MAX_THREADS
	.align		4
.L_53:
        /*0e10*/ 	.byte	0x04, 0x05
        /*0e12*/ 	.short	(.L_55 - .L_54)
.L_54:
        /*0e14*/ 	.word	0x00000180
        /*0e18*/ 	.word	0x00000001
        /*0e1c*/ 	.word	0x00000001


	//----- nvinfo : EIATTR_CRS_STACK_SIZE
	.align		4
.L_55:
        /*0e20*/ 	.byte	0x04, 0x1e
        /*0e22*/ 	.short	(.L_57 - .L_56)
.L_56:
        /*0e24*/ 	.word	0x00000000


	//----- nvinfo : EIATTR_CBANK_PARAM_SIZE
	.align		4
.L_57:
        /*0e28*/ 	.byte	0x03, 0x19
        /*0e2a*/ 	.short	0x0900


	//----- nvinfo : EIATTR_PARAM_CBANK
	.align		4
        /*0e2c*/ 	.byte	0x04, 0x0a
        /*0e2e*/ 	.short	(.L_59 - .L_58)
	.align		4
.L_58:
        /*0e30*/ 	.word	index@(.nv.constant0._ZN7cutlass13device_kernelINS_4gemm6kernel13GemmUniversalINS1_17GroupProblemShapeIN4cute5tupleIJiiiEEEEENS1_10collective13CollectiveMmaINS1_40MainloopSm100ArrayTmaUmmaWarpSpecializedILi2ELi8ELi4ENS6_IJNS5_1CILi1EEESD_SD_EEEEENS6_IJNSC_ILi128EEESG_SG_EEENS_10bfloat16_tEPNS6_IJlSD_NSC_ILi0EEEEEESI_SL_NS5_8TiledMMAINS5_8MMA_AtomIJNS5_20SM100_MMA_F16BF16_SSISI_SI_fLi128ELi128ELNS5_4UMMA5MajorE0ELSQ_0ELNSP_7ScaleInE0ELSR_0EEEEEENS5_6LayoutISE_NS6_IJSJ_SJ_SJ_EEEEENS6_IJNS5_10UnderscoreESX_SX_EEEEENS5_13SM90_TMA_LOADENS5_14ComposedLayoutINS5_7SwizzleILi3ELi4ELi3EEENS5_18smem_ptr_flag_bitsILi16EEENSU_INS6_IJNSC_ILi8EEENSC_ILi64EEEEEENS6_IJS17_SD_EEEEEEEvNS5_8identityES10_S1B_vS1C_EENS_8epilogue10collective18CollectiveEpilogueINS1E_31Sm100PtrArrayTmaWarpSpecializedILi4ELi2ELi32ELb1ELb0EEEJSH_NS6_IJNSU_ISG_SD_EENSU_INSC_ILi32EEESD_EEEEENS_6half_tEPNS6_IJSD_lSJ_EEES1N_S1P_NS1E_6fusion15FusionCallbacksIS1I_NS1Q_17LinearCombinationIS1N_fS1N_fLNS_15FloatRoundStyleE2EEESH_S1M_JEEENS5_5SM1004TMEM4LOAD26SM100_TMEM_LOAD_16dp256b4xES10_NS11_IS13_S15_NSU_INS6_IJS17_S16_EEENS6_IJSD_S17_EEEEEEENS5_17SM75_U16x8_LDSM_TENS5_14SM90_TMA_STOREES23_NS5_17SM90_U16x8_STSM_TENS5_39AutoVectorizingCopyWithAssumedAlignmentILi128EEEEEEvvEEEEvNT_6ParamsE)
        /*0e34*/ 	.short	0x0380
        /*0e36*/ 	.short	0x0900


	//----- nvinfo : EIATTR_SW_WAR
	.align		4
.L_59:
        /*0e38*/ 	.byte	0x04, 0x36
        /*0e3a*/ 	.short	(.L_61 - .L_60)
.L_60:
        /*0e3c*/ 	.word	0x00000008
.L_61:


//--------------------- .nv.callgraph             --------------------------
	.section	.nv.callgraph,"",@"SHT_CUDA_CALLGRAPH"
	.align	4
	.sectionentsize	8
	.align		4
        /*0000*/ 	.word	0x00000000
	.align		4
        /*0004*/ 	.word	0xffffffff
	.align		4
        /*0008*/ 	.word	index@(_ZN7cutlass13device_kernelINS_4gemm6kernel13GemmUniversalINS1_17GroupProblemShapeIN4cute5tupleIJiiiEEEEENS1_10collective13CollectiveMmaINS1_40MainloopSm100ArrayTmaUmmaWarpSpecializedILi2ELi8ELi4ENS6_IJNS5_1CILi1EEESD_SD_EEEEENS6_IJNSC_ILi128EEESG_SG_EEENS_10bfloat16_tEPNS6_IJlSD_NSC_ILi0EEEEEESI_SL_NS5_8TiledMMAINS5_8MMA_AtomIJNS5_20SM100_MMA_F16BF16_SSISI_SI_fLi128ELi128ELNS5_4UMMA5MajorE0ELSQ_0ELNSP_7ScaleInE0ELSR_0EEEEEENS5_6LayoutISE_NS6_IJSJ_SJ_SJ_EEEEENS6_IJNS5_10UnderscoreESX_SX_EEEEENS5_13SM90_TMA_LOADENS5_14ComposedLayoutINS5_7SwizzleILi3ELi4ELi3EEENS5_18smem_ptr_flag_bitsILi16EEENSU_INS6_IJNSC_ILi8EEENSC_ILi64EEEEEENS6_IJS17_SD_EEEEEEEvNS5_8identityES10_S1B_vS1C_EENS_8epilogue10collective18CollectiveEpilogueINS1E_31Sm100PtrArrayTmaWarpSpecializedILi4ELi2ELi32ELb1ELb0EEEJSH_NS6_IJNSU_ISG_SD_EENSU_INSC_ILi32EEESD_EEEEENS_6half_tEPNS6_IJSD_lSJ_EEES1N_S1P_NS1E_6fusion15FusionCallbacksIS1I_NS1Q_17LinearCombinationIS1N_fS1N_fLNS_15FloatRoundStyleE2EEESH_S1M_JEEENS5_5SM1004TMEM4LOAD26SM100_TMEM_LOAD_16dp256b4xES10_NS11_IS13_S15_NSU_INS6_IJS17_S16_EEENS6_IJSD_S17_EEEEEEENS5_17SM75_U16x8_LDSM_TENS5_14SM90_TMA_STOREES23_NS5_17SM90_U16x8_STSM_TENS5_39AutoVectorizingCopyWithAssumedAlignmentILi128EEEEEEvvEEEEvNT_6ParamsE)
	.align		4
        /*000c*/ 	.word	index@(__assertfail)
	.align		4
        /*0010*/ 	.word	0x00000000
	.align		4
        /*0014*/ 	.word	0xfffffffe
	.align		4
        /*0018*/ 	.word	0x00000000
	.align		4
        /*001c*/ 	.word	0xfffffffd
	.align		4
        /*0020*/ 	.word	0x00000000
	.align		4
        /*0024*/ 	.word	0xfffffffc


//--------------------- .nv.constant4             --------------------------
	.section	.nv.constant4,"a",@progbits
	.align	8
	.align		8
.nv.constant4:
        /*0000*/ 	.dword	__assertfail
	.align		8
        /*0008*/ 	.dword	__unnamed_1
	.align		8
        /*0010*/ 	.dword	__unnamed_2
	.align		8
        /*0018*/ 	.dword	_ZN39_INTERNAL_a4075feb_4_k_cu_8b5cbf2f_27974cuda3std3__45__cpo5beginE
	.align		8
        /*0020*/ 	.dword	_ZN39_INTERNAL_a4075feb_4_k_cu_8b5cbf2f_27974cuda3std3__45__cpo3endE
	.align		8
        /*0028*/ 	.dword	_ZN39_INTERNAL_a4075feb_4_k_cu_8b5cbf2f_27974cuda3std3__45__cpo6cbeginE
	.align		8
        /*0030*/ 	.dword	_ZN39_INTERNAL_a4075feb_4_k_cu_8b5cbf2f_27974cuda3std3__45__cpo4cendE
	.align		8
        /*0038*/ 	.dword	_ZN39_INTERNAL_a4075feb_4_k_cu_8b5cbf2f_27974cuda3std3__441_GLOBAL__N__a4075feb_4_k_cu_8b5cbf2f_27976ignoreE
	.align		8
        /*0040*/ 	.dword	_ZN39_INTERNAL_a4075feb_4_k_cu_8b5cbf2f_27974cuda3std3__419piecewise_constructE
	.align		8
        /*0048*/ 	.dword	_ZN39_INTERNAL_a4075feb_4_k_cu_8b5cbf2f_27974cuda3std3__48in_placeE
	.align		8
        /*0050*/ 	.dword	_ZN39_INTERNAL_a4075feb_4_k_cu_8b5cbf2f_27974cuda3std6ranges3__45__cpo4swapE
	.align		8
        /*0058*/ 	.dword	_ZN39_INTERNAL_a4075feb_4_k_cu_8b5cbf2f_27974cuda3std6ranges3__45__cpo9iter_moveE
	.align		8
        /*0060*/ 	.dword	_ZN39_INTERNAL_a4075feb_4_k_cu_8b5cbf2f_27974cute7productE
	.align		8
        /*0068*/ 	.dword	_ZN39_INTERNAL_a4075feb_4_k_cu_8b5cbf2f_27974cute1_E
	.align		8
        /*0070*/ 	.dword	$str$24
	.align		8
        /*0078*/ 	.dword	$str$25
	.align		8
        /*0080*/ 	.dword	$str$26
	.align		8
        /*0088*/ 	.dword	$str$27


//--------------------- .nv.constant2._ZN7cutlass13device_kernelINS_4gemm6kernel13GemmUniversalINS1_17GroupProblemShapeIN4cute5tupleIJiiiEEEEENS1_10collective13CollectiveMmaINS1_40MainloopSm100ArrayTmaUmmaWarpSpecializedILi2ELi8ELi4ENS6_IJNS5_1CILi1EEESD_SD_EEEEENS6_IJNSC_ILi128EEESG_SG_EEENS_10bfloat16_tEPNS6_IJlSD_NSC_ILi0EEEEEESI_SL_NS5_8TiledMMAINS5_8MMA_AtomIJNS5_20SM100_MMA_F16BF16_SSISI_SI_fLi128ELi128ELNS5_4UMMA5MajorE0ELSQ_0ELNSP_7ScaleInE0ELSR_0EEEEEENS5_6LayoutISE_NS6_IJSJ_SJ_SJ_EEEEENS6_IJNS5_10UnderscoreESX_SX_EEEEENS5_13SM90_TMA_LOADENS5_14ComposedLayoutINS5_7SwizzleILi3ELi4ELi3EEENS5_18smem_ptr_flag_bitsILi16EEENSU_INS6_IJNSC_ILi8EEENSC_ILi64EEEEEENS6_IJS17_SD_EEEEEEEvNS5_8identityES10_S1B_vS1C_EENS_8epilogue10collective18CollectiveEpilogueINS1E_31Sm100PtrArrayTmaWarpSpecializedILi4ELi2ELi32ELb1ELb0EEEJSH_NS6_IJNSU_ISG_SD_EENSU_INSC_ILi32EEESD_EEEEENS_6half_tEPNS6_IJSD_lSJ_EEES1N_S1P_NS1E_6fusion15FusionCallbacksIS1I_NS1Q_17LinearCombinationIS1N_fS1N_fLNS_15FloatRoundStyleE2EEESH_S1M_JEEENS5_5SM1004TMEM4LOAD26SM100_TMEM_LOAD_16dp256b4xES10_NS11_IS13_S15_NSU_INS6_IJS17_S16_EEENS6_IJSD_S17_EEEEEEENS5_17SM75_U16x8_LDSM_TENS5_14SM90_TMA_STOREES23_NS5_17SM90_U16x8_STSM_TENS5_39AutoVectorizingCopyWithAssumedAlignmentILi128EEEEEEvvEEEEvNT_6ParamsE --------------------------
	.section	.nv.constant2._ZN7cutlass13device_kernelINS_4gemm6kernel13GemmUniversalINS1_17GroupProblemShapeIN4cute5tupleIJiiiEEEEENS1_10collective13CollectiveMmaINS1_40MainloopSm100ArrayTmaUmmaWarpSpecializedILi2ELi8ELi4ENS6_IJNS5_1CILi1EEESD_SD_EEEEENS6_IJNSC_ILi128EEESG_SG_EEENS_10bfloat16_tEPNS6_IJlSD_NSC_ILi0EEEEEESI_SL_NS5_8TiledMMAINS5_8MMA_AtomIJNS5_20SM100_MMA_F16BF16_SSISI_SI_fLi128ELi128ELNS5_4UMMA5MajorE0ELSQ_0ELNSP_7ScaleInE0ELSR_0EEEEEENS5_6LayoutISE_NS6_IJSJ_SJ_SJ_EEEEENS6_IJNS5_10UnderscoreESX_SX_EEEEENS5_13SM90_TMA_LOADENS5_14ComposedLayoutINS5_7SwizzleILi3ELi4ELi3EEENS5_18smem_ptr_flag_bitsILi16EEENSU_INS6_IJNSC_ILi8EEENSC_ILi64EEEEEENS6_IJS17_SD_EEEEEEEvNS5_8identityES10_S1B_vS1C_EENS_8epilogue10collective18CollectiveEpilogueINS1E_31Sm100PtrArrayTmaWarpSpecializedILi4ELi2ELi32ELb1ELb0EEEJSH_NS6_IJNSU_ISG_SD_EENSU_INSC_ILi32EEESD_EEEEENS_6half_tEPNS6_IJSD_lSJ_EEES1N_S1P_NS1E_6fusion15FusionCallbacksIS1I_NS1Q_17LinearCombinationIS1N_fS1N_fLNS_15FloatRoundStyleE2EEESH_S1M_JEEENS5_5SM1004TMEM4LOAD26SM100_TMEM_LOAD_16dp256b4xES10_NS11_IS13_S15_NSU_INS6_IJS17_S16_EEENS6_IJSD_S17_EEEEEEENS5_17SM75_U16x8_LDSM_TENS5_14SM90_TMA_STOREES23_NS5_17SM90_U16x8_STSM_TENS5_39AutoVectorizingCopyWithAssumedAlignmentILi128EEEEEEvvEEEEvNT_6ParamsE,"a",@progbits
	.sectionflags	@""
	.align	4
.nv.constant2._ZN7cutlass13device_kernelINS_4gemm6kernel13GemmUniversalINS1_17GroupProblemShapeIN4cute5tupleIJiiiEEEEENS1_10collective13CollectiveMmaINS1_40MainloopSm100ArrayTmaUmmaWarpSpecializedILi2ELi8ELi4ENS6_IJNS5_1CILi1EEESD_SD_EEEEENS6_IJNSC_ILi128EEESG_SG_EEENS_10bfloat16_tEPNS6_IJlSD_NSC_ILi0EEEEEESI_SL_NS5_8TiledMMAINS5_8MMA_AtomIJNS5_20SM100_MMA_F16BF16_SSISI_SI_fLi128ELi128ELNS5_4UMMA5MajorE0ELSQ_0ELNSP_7ScaleInE0ELSR_0EEEEEENS5_6LayoutISE_NS6_IJSJ_SJ_SJ_EEEEENS6_IJNS5_10UnderscoreESX_SX_EEEEENS5_13SM90_TMA_LOADENS5_14ComposedLayoutINS5_7SwizzleILi3ELi4ELi3EEENS5_18smem_ptr_flag_bitsILi16EEENSU_INS6_IJNSC_ILi8EEENSC_ILi64EEEEEENS6_IJS17_SD_EEEEEEEvNS5_8identityES10_S1B_vS1C_EENS_8epilogue10collective18CollectiveEpilogueINS1E_31Sm100PtrArrayTmaWarpSpecializedILi4ELi2ELi32ELb1ELb0EEEJSH_NS6_IJNSU_ISG_SD_EENSU_INSC_ILi32EEESD_EEEEENS_6half_tEPNS6_IJSD_lSJ_EEES1N_S1P_NS1E_6fusion15FusionCallbacksIS1I_NS1Q_17LinearCombinationIS1N_fS1N_fLNS_15FloatRoundStyleE2EEESH_S1M_JEEENS5_5SM1004TMEM4LOAD26SM100_TMEM_LOAD_16dp256b4xES10_NS11_IS13_S15_NSU_INS6_IJS17_S16_EEENS6_IJSD_S17_EEEEEEENS5_17SM75_U16x8_LDSM_TENS5_14SM90_TMA_STOREES23_NS5_17SM90_U16x8_STSM_TENS5_39AutoVectorizingCopyWithAssumedAlignmentILi128EEEEEEvvEEEEvNT_6ParamsE:
        /*0000*/ 	.byte	0xf0, 0xfe, 0x00, 0x00, 0xe0, 0x48, 0x00, 0x00, 0xe0, 0x48, 0x00, 0x00, 0xe0, 0x48, 0x00, 0x00
        /*0010*/ 	.byte	0xe0, 0x48, 0x00, 0x00, 0xe0, 0x48, 0x00, 0x00, 0xe0, 0x48, 0x00, 0x00, 0xe0, 0x48, 0x00, 0x00
        /*0020*/ 	.byte	0x60, 0xe2, 0x00, 0x00, 0xe0, 0x48, 0x00, 0x00


//--------------------- .text._ZN7cutlass13device_kernelINS_4gemm6kernel13GemmUniversalINS1_17GroupProblemShapeIN4cute5tupleIJiiiEEEEENS1_10collective13CollectiveMmaINS1_40MainloopSm100ArrayTmaUmmaWarpSpecializedILi2ELi8ELi4ENS6_IJNS5_1CILi1EEESD_SD_EEEEENS6_IJNSC_ILi128EEESG_SG_EEENS_10bfloat16_tEPNS6_IJlSD_NSC_ILi0EEEEEESI_SL_NS5_8TiledMMAINS5_8MMA_AtomIJNS5_20SM100_MMA_F16BF16_SSISI_SI_fLi128ELi128ELNS5_4UMMA5MajorE0ELSQ_0ELNSP_7ScaleInE0ELSR_0EEEEEENS5_6LayoutISE_NS6_IJSJ_SJ_SJ_EEEEENS6_IJNS5_10UnderscoreESX_SX_EEEEENS5_13SM90_TMA_LOADENS5_14ComposedLayoutINS5_7SwizzleILi3ELi4ELi3EEENS5_18smem_ptr_flag_bitsILi16EEENSU_INS6_IJNSC_ILi8EEENSC_ILi64EEEEEENS6_IJS17_SD_EEEEEEEvNS5_8identityES10_S1B_vS1C_EENS_8epilogue10collective18CollectiveEpilogueINS1E_31Sm100PtrArrayTmaWarpSpecializedILi4ELi2ELi32ELb1ELb0EEEJSH_NS6_IJNSU_ISG_SD_EENSU_INSC_ILi32EEESD_EEEEENS_6half_tEPNS6_IJSD_lSJ_EEES1N_S1P_NS1E_6fusion15FusionCallbacksIS1I_NS1Q_17LinearCombinationIS1N_fS1N_fLNS_15FloatRoundStyleE2EEESH_S1M_JEEENS5_5SM1004TMEM4LOAD26SM100_TMEM_LOAD_16dp256b4xES10_NS11_IS13_S15_NSU_INS6_IJS17_S16_EEENS6_IJSD_S17_EEEEEEENS5_17SM75_U16x8_LDSM_TENS5_14SM90_TMA_STOREES23_NS5_17SM90_U16x8_STSM_TENS5_39AutoVectorizingCopyWithAssumedAlignmentILi128EEEEEEvvEEEEvNT_6ParamsE --------------------------
	.section	.text._ZN7cutlass13device_kernelINS_4gemm6kernel13GemmUniversalINS1_17GroupProblemShapeIN4cute5tupleIJiiiEEEEENS1_10collective13CollectiveMmaINS1_40MainloopSm100ArrayTmaUmmaWarpSpecializedILi2ELi8ELi4ENS6_IJNS5_1CILi1EEESD_SD_EEEEENS6_IJNSC_ILi128EEESG_SG_EEENS_10bfloat16_tEPNS6_IJlSD_NSC_ILi0EEEEEESI_SL_NS5_8TiledMMAINS5_8MMA_AtomIJNS5_20SM100_MMA_F16BF16_SSISI_SI_fLi128ELi128ELNS5_4UMMA5MajorE0ELSQ_0ELNSP_7ScaleInE0ELSR_0EEEEEENS5_6LayoutISE_NS6_IJSJ_SJ_SJ_EEEEENS6_IJNS5_10UnderscoreESX_SX_EEEEENS5_13SM90_TMA_LOADENS5_14ComposedLayoutINS5_7SwizzleILi3ELi4ELi3EEENS5_18smem_ptr_flag_bitsILi16EEENSU_INS6_IJNSC_ILi8EEENSC_ILi64EEEEEENS6_IJS17_SD_EEEEEEEvNS5_8identityES10_S1B_vS1C_EENS_8epilogue10collective18CollectiveEpilogueINS1E_31Sm100PtrArrayTmaWarpSpecializedILi4ELi2ELi32ELb1ELb0EEEJSH_NS6_IJNSU_ISG_SD_EENSU_INSC_ILi32EEESD_EEEEENS_6half_tEPNS6_IJSD_lSJ_EEES1N_S1P_NS1E_6fusion15FusionCallbacksIS1I_NS1Q_17LinearCombinationIS1N_fS1N_fLNS_15FloatRoundStyleE2EEESH_S1M_JEEENS5_5SM1004TMEM4LOAD26SM100_TMEM_LOAD_16dp256b4xES10_NS11_IS13_S15_NSU_INS6_IJS17_S16_EEENS6_IJSD_S17_EEEEEEENS5_17SM75_U16x8_LDSM_TENS5_14SM90_TMA_STOREES23_NS5_17SM90_U16x8_STSM_TENS5_39AutoVectorizingCopyWithAssumedAlignmentILi128EEEEEEvvEEEEvNT_6ParamsE,"ax",@progbits
	.align	128
.text._ZN7cutlass13device_kernelINS_4gemm6kernel13GemmUniversalINS1_17GroupProblemShapeIN4cute5tupleIJiiiEEEEENS1_10collective13CollectiveMmaINS1_40MainloopSm100ArrayTmaUmmaWarpSpecializedILi2ELi8ELi4ENS6_IJNS5_1CILi1EEESD_SD_EEEEENS6_IJNSC_ILi128EEESG_SG_EEENS_10bfloat16_tEPNS6_IJlSD_NSC_ILi0EEEEEESI_SL_NS5_8TiledMMAINS5_8MMA_AtomIJNS5_20SM100_MMA_F16BF16_SSISI_SI_fLi128ELi128ELNS5_4UMMA5MajorE0ELSQ_0ELNSP_7ScaleInE0ELSR_0EEEEEENS5_6LayoutISE_NS6_IJSJ_SJ_SJ_EEEEENS6_IJNS5_10UnderscoreESX_SX_EEEEENS5_13SM90_TMA_LOADENS5_14ComposedLayoutINS5_7SwizzleILi3ELi4ELi3EEENS5_18smem_ptr_flag_bitsILi16EEENSU_INS6_IJNSC_ILi8EEENSC_ILi64EEEEEENS6_IJS17_SD_EEEEEEEvNS5_8identityES10_S1B_vS1C_EENS_8epilogue10collective18CollectiveEpilogueINS1E_31Sm100PtrArrayTmaWarpSpecializedILi4ELi2ELi32ELb1ELb0EEEJSH_NS6_IJNSU_ISG_SD_EENSU_INSC_ILi32EEESD_EEEEENS_6half_tEPNS6_IJSD_lSJ_EEES1N_S1P_NS1E_6fusion15FusionCallbacksIS1I_NS1Q_17LinearCombinationIS1N_fS1N_fLNS_15FloatRoundStyleE2EEESH_S1M_JEEENS5_5SM1004TMEM4LOAD26SM100_TMEM_LOAD_16dp256b4xES10_NS11_IS13_S15_NSU_INS6_IJS17_S16_EEENS6_IJSD_S17_EEEEEEENS5_17SM75_U16x8_LDSM_TENS5_14SM90_TMA_STOREES23_NS5_17SM90_U16x8_STSM_TENS5_39AutoVectorizingCopyWithAssumedAlignmentILi128EEEEEEvvEEEEvNT_6ParamsE:
        .type           _ZN7cutlass13device_kernelINS_4gemm6kernel13GemmUniversalINS1_17GroupProblemShapeIN4cute5tupleIJiiiEEEEENS1_10collective13CollectiveMmaINS1_40MainloopSm100ArrayTmaUmmaWarpSpecializedILi2ELi8ELi4ENS6_IJNS5_1CILi1EEESD_SD_EEEEENS6_IJNSC_ILi128EEESG_SG_EEENS_10bfloat16_tEPNS6_IJlSD_NSC_ILi0EEEEEESI_SL_NS5_8TiledMMAINS5_8MMA_AtomIJNS5_20SM100_MMA_F16BF16_SSISI_SI_fLi128ELi128ELNS5_4UMMA5MajorE0ELSQ_0ELNSP_7ScaleInE0ELSR_0EEEEEENS5_6LayoutISE_NS6_IJSJ_SJ_SJ_EEEEENS6_IJNS5_10UnderscoreESX_SX_EEEEENS5_13SM90_TMA_LOADENS5_14ComposedLayoutINS5_7SwizzleILi3ELi4ELi3EEENS5_18smem_ptr_flag_bitsILi16EEENSU_INS6_IJNSC_ILi8EEENSC_ILi64EEEEEENS6_IJS17_SD_EEEEEEEvNS5_8identityES10_S1B_vS1C_EENS_8epilogue10collective18CollectiveEpilogueINS1E_31Sm100PtrArrayTmaWarpSpecializedILi4ELi2ELi32ELb1ELb0EEEJSH_NS6_IJNSU_ISG_SD_EENSU_INSC_ILi32EEESD_EEEEENS_6half_tEPNS6_IJSD_lSJ_EEES1N_S1P_NS1E_6fusion15FusionCallbacksIS1I_NS1Q_17LinearCombinationIS1N_fS1N_fLNS_15FloatRoundStyleE2EEESH_S1M_JEEENS5_5SM1004TMEM4LOAD26SM100_TMEM_LOAD_16dp256b4xES10_NS11_IS13_S15_NSU_INS6_IJS17_S16_EEENS6_IJSD_S17_EEEEEEENS5_17SM75_U16x8_LDSM_TENS5_14SM90_TMA_STOREES23_NS5_17SM90_U16x8_STSM_TENS5_39AutoVectorizingCopyWithAssumedAlignmentILi128EEEEEEvvEEEEvNT_6ParamsE,@function
        .size           _ZN7cutlass13device_kernelINS_4gemm6kernel13GemmUniversalINS1_17GroupProblemShapeIN4cute5tupleIJiiiEEEEENS1_10collective13CollectiveMmaINS1_40MainloopSm100ArrayTmaUmmaWarpSpecializedILi2ELi8ELi4ENS6_IJNS5_1CILi1EEESD_SD_EEEEENS6_IJNSC_ILi128EEESG_SG_EEENS_10bfloat16_tEPNS6_IJlSD_NSC_ILi0EEEEEESI_SL_NS5_8TiledMMAINS5_8MMA_AtomIJNS5_20SM100_MMA_F16BF16_SSISI_SI_fLi128ELi128ELNS5_4UMMA5MajorE0ELSQ_0ELNSP_7ScaleInE0ELSR_0EEEEEENS5_6LayoutISE_NS6_IJSJ_SJ_SJ_EEEEENS6_IJNS5_10UnderscoreESX_SX_EEEEENS5_13SM90_TMA_LOADENS5_14ComposedLayoutINS5_7SwizzleILi3ELi4ELi3EEENS5_18smem_ptr_flag_bitsILi16EEENSU_INS6_IJNSC_ILi8EEENSC_ILi64EEEEEENS6_IJS17_SD_EEEEEEEvNS5_8identityES10_S1B_vS1C_EENS_8epilogue10collective18CollectiveEpilogueINS1E_31Sm100PtrArrayTmaWarpSpecializedILi4ELi2ELi32ELb1ELb0EEEJSH_NS6_IJNSU_ISG_SD_EENSU_INSC_ILi32EEESD_EEEEENS_6half_tEPNS6_IJSD_lSJ_EEES1N_S1P_NS1E_6fusion15FusionCallbacksIS1I_NS1Q_17LinearCombinationIS1N_fS1N_fLNS_15FloatRoundStyleE2EEESH_S1M_JEEENS5_5SM1004TMEM4LOAD26SM100_TMEM_LOAD_16dp256b4xES10_NS11_IS13_S15_NSU_INS6_IJS17_S16_EEENS6_IJSD_S17_EEEEEEENS5_17SM75_U16x8_LDSM_TENS5_14SM90_TMA_STOREES23_NS5_17SM90_U16x8_STSM_TENS5_39AutoVectorizingCopyWithAssumedAlignmentILi128EEEEEEvvEEEEvNT_6ParamsE,(.L_x_283 - _ZN7cutlass13device_kernelINS_4gemm6kernel13GemmUniversalINS1_17GroupProblemShapeIN4cute5tupleIJiiiEEEEENS1_10collective13CollectiveMmaINS1_40MainloopSm100ArrayTmaUmmaWarpSpecializedILi2ELi8ELi4ENS6_IJNS5_1CILi1EEESD_SD_EEEEENS6_IJNSC_ILi128EEESG_SG_EEENS_10bfloat16_tEPNS6_IJlSD_NSC_ILi0EEEEEESI_SL_NS5_8TiledMMAINS5_8MMA_AtomIJNS5_20SM100_MMA_F16BF16_SSISI_SI_fLi128ELi128ELNS5_4UMMA5MajorE0ELSQ_0ELNSP_7ScaleInE0ELSR_0EEEEEENS5_6LayoutISE_NS6_IJSJ_SJ_SJ_EEEEENS6_IJNS5_10UnderscoreESX_SX_EEEEENS5_13SM90_TMA_LOADENS5_14ComposedLayoutINS5_7SwizzleILi3ELi4ELi3EEENS5_18smem_ptr_flag_bitsILi16EEENSU_INS6_IJNSC_ILi8EEENSC_ILi64EEEEEENS6_IJS17_SD_EEEEEEEvNS5_8identityES10_S1B_vS1C_EENS_8epilogue10collective18CollectiveEpilogueINS1E_31Sm100PtrArrayTmaWarpSpecializedILi4ELi2ELi32ELb1ELb0EEEJSH_NS6_IJNSU_ISG_SD_EENSU_INSC_ILi32EEESD_EEEEENS_6half_tEPNS6_IJSD_lSJ_EEES1N_S1P_NS1E_6fusion15FusionCallbacksIS1I_NS1Q_17LinearCombinationIS1N_fS1N_fLNS_15FloatRoundStyleE2EEESH_S1M_JEEENS5_5SM1004TMEM4LOAD26SM100_TMEM_LOAD_16dp256b4xES10_NS11_IS13_S15_NSU_INS6_IJS17_S16_EEENS6_IJSD_S17_EEEEEEENS5_17SM75_U16x8_LDSM_TENS5_14SM90_TMA_STOREES23_NS5_17SM90_U16x8_STSM_TENS5_39AutoVectorizingCopyWithAssumedAlignmentILi128EEEEEEvvEEEEvNT_6ParamsE)
        .other          _ZN7cutlass13device_kernelINS_4gemm6kernel13GemmUniversalINS1_17GroupProblemShapeIN4cute5tupleIJiiiEEEEENS1_10collective13CollectiveMmaINS1_40MainloopSm100ArrayTmaUmmaWarpSpecializedILi2ELi8ELi4ENS6_IJNS5_1CILi1EEESD_SD_EEEEENS6_IJNSC_ILi128EEESG_SG_EEENS_10bfloat16_tEPNS6_IJlSD_NSC_ILi0EEEEEESI_SL_NS5_8TiledMMAINS5_8MMA_AtomIJNS5_20SM100_MMA_F16BF16_SSISI_SI_fLi128ELi128ELNS5_4UMMA5MajorE0ELSQ_0ELNSP_7ScaleInE0ELSR_0EEEEEENS5_6LayoutISE_NS6_IJSJ_SJ_SJ_EEEEENS6_IJNS5_10UnderscoreESX_SX_EEEEENS5_13SM90_TMA_LOADENS5_14ComposedLayoutINS5_7SwizzleILi3ELi4ELi3EEENS5_18smem_ptr_flag_bitsILi16EEENSU_INS6_IJNSC_ILi8EEENSC_ILi64EEEEEENS6_IJS17_SD_EEEEEEEvNS5_8identityES10_S1B_vS1C_EENS_8epilogue10collective18CollectiveEpilogueINS1E_31Sm100PtrArrayTmaWarpSpecializedILi4ELi2ELi32ELb1ELb0EEEJSH_NS6_IJNSU_ISG_SD_EENSU_INSC_ILi32EEESD_EEEEENS_6half_tEPNS6_IJSD_lSJ_EEES1N_S1P_NS1E_6fusion15FusionCallbacksIS1I_NS1Q_17LinearCombinationIS1N_fS1N_fLNS_15FloatRoundStyleE2EEESH_S1M_JEEENS5_5SM1004TMEM4LOAD26SM100_TMEM_LOAD_16dp256b4xES10_NS11_IS13_S15_NSU_INS6_IJS17_S16_EEENS6_IJSD_S17_EEEEEEENS5_17SM75_U16x8_LDSM_TENS5_14SM90_TMA_STOREES23_NS5_17SM90_U16x8_STSM_TENS5_39AutoVectorizingCopyWithAssumedAlignmentILi128EEEEEEvvEEEEvNT_6ParamsE,@"STO_CUDA_ENTRY STV_DEFAULT"
_ZN7cutlass13device_kernelINS_4gemm6kernel13GemmUniversalINS1_17GroupProblemShapeIN4cute5tupleIJiiiEEEEENS1_10collective13CollectiveMmaINS1_40MainloopSm100ArrayTmaUmmaWarpSpecializedILi2ELi8ELi4ENS6_IJNS5_1CILi1EEESD_SD_EEEEENS6_IJNSC_ILi128EEESG_SG_EEENS_10bfloat16_tEPNS6_IJlSD_NSC_ILi0EEEEEESI_SL_NS5_8TiledMMAINS5_8MMA_AtomIJNS5_20SM100_MMA_F16BF16_SSISI_SI_fLi128ELi128ELNS5_4UMMA5MajorE0ELSQ_0ELNSP_7ScaleInE0ELSR_0EEEEEENS5_6LayoutISE_NS6_IJSJ_SJ_SJ_EEEEENS6_IJNS5_10UnderscoreESX_SX_EEEEENS5_13SM90_TMA_LOADENS5_14ComposedLayoutINS5_7SwizzleILi3ELi4ELi3EEENS5_18smem_ptr_flag_bitsILi16EEENSU_INS6_IJNSC_ILi8EEENSC_ILi64EEEEEENS6_IJS17_SD_EEEEEEEvNS5_8identityES10_S1B_vS1C_EENS_8epilogue10collective18CollectiveEpilogueINS1E_31Sm100PtrArrayTmaWarpSpecializedILi4ELi2ELi32ELb1ELb0EEEJSH_NS6_IJNSU_ISG_SD_EENSU_INSC_ILi32EEESD_EEEEENS_6half_tEPNS6_IJSD_lSJ_EEES1N_S1P_NS1E_6fusion15FusionCallbacksIS1I_NS1Q_17LinearCombinationIS1N_fS1N_fLNS_15FloatRoundStyleE2EEESH_S1M_JEEENS5_5SM1004TMEM4LOAD26SM100_TMEM_LOAD_16dp256b4xES10_NS11_IS13_S15_NSU_INS6_IJS17_S16_EEENS6_IJSD_S17_EEEEEEENS5_17SM75_U16x8_LDSM_TENS5_14SM90_TMA_STOREES23_NS5_17SM90_U16x8_STSM_TENS5_39AutoVectorizingCopyWithAssumedAlignmentILi128EEEEEEvvEEEEvNT_6ParamsE:
[----:B------:R-:W1:Y:S01]  /*0000*/  LDC R1, c[0x0][0x37c] ;  /* 0x0000df00ff017b82 */ /* 0x000e620000000800 */
[----:B------:R-:W2:Y:S07]  /*0010*/  S2R R0, SR_TID.X ;  /* 0x0000000000007919 */ /* 0x000eae0000002100 */
[----:B------:R-:W-:Y:S01]  /*0020*/  S2UR UR35, SR_CTAID.X ;  /* 0x00000000002379c3 */ /* 0x000fe20000002500 */
[----:B------:R-:W-:Y:S01]  /*0030*/  UMOV UR4, 0x4 ;  /* 0x0000000400047882 */ /* 0x000fe20000000000 */
[----:B------:R-:W3:Y:S01]  /*0040*/  LDCU UR32, c[0x0][0x370] ;  /* 0x00006e00ff2077ac */ /* 0x000ee20008000800 */
[----:B------:R-:W-:-:S05]  /*0050*/  ELECT P2, URZ, PT ;  /* 0x0000000000ff782f */ /* 0x000fca0003840000 */
[----:B------:R-:W3:Y:S01]  /*0060*/  S2UR UR17, SR_CTAID.Y ;  /* 0x00000000001179c3 */ /* 0x000ee20000002600 */
[----:B--2---:R-:W-:Y:S01]  /*0070*/  SHF.R.U32.HI R80, RZ, 0x5, R0 ;  /* 0x00000005ff507819 */ /* 0x004fe20000011600 */
[----:B---3--:R-:W-:-:S04]  /*0080*/  UIMAD UR30, UR17, UR32, UR35 ;  /* 0x00000020111e72a4 */ /* 0x008fc8000f8e0223 */
[----:B------:R-:W2:Y:S02]  /*0090*/  SHFL.IDX PT, R2, R80, RZ, 0x1f ;  /* 0x00001fff50027589 */ /* 0x000ea400000e0000 */
[----:B--2---:R-:W-:-:S13]  /*00a0*/  R2UR UR20, R2 ;  /* 0x00000000021472ca */ /* 0x004fda00000e0000 */
[----:B------:R-:W-:Y:S02]  /*00b0*/  UISETP.GE.AND UP0, UPT, UR20, 0x8, UPT ;  /* 0x000000081400788c */ /* 0x000fe4000bf06270 */
[----:B------:R-:W-:Y:S02]  /*00c0*/  UISETP.GT.AND UP1, UPT, UR20, 0x3, UPT ;  /* 0x000000031400788c */ /* 0x000fe4000bf24270 */
[----:B------:R-:W-:-:S04]  /*00d0*/  USEL UR4, UR4, 0x8, !UP0 ;  /* 0x0000000804047887 */ /* 0x000fc8000c000000 */
[----:B------:R-:W-:Y:S02]  /*00e0*/  USEL UR37, UR4, UR20, UP1 ;  /* 0x0000001404257287 */ /* 0x000fe40008800000 */
[----:B------:R-:W-:Y:S02]  /*00f0*/  ULOP3.LUT UR20, UR20, 0xfffffffc, URZ, 0xc0, !UPT ;  /* 0xfffffffc14147892 */ /* 0x000fe4000f8ec0ff */
[----:B------:R-:W-:-:S09]  /*0100*/  UISETP.NE.AND UP0, UPT, UR37, 0x2, UPT ;  /* 0x000000022500788c */ /* 0x000fd2000bf05270 */
[----:B-1----:R-:W-:Y:S05]  /*0110*/  BRA.U UP0, `(.L_x_0) ;  /* 0x0000000100fc7547 */ /* 0x002fea000b800000 */
[----:B------:R-:W1:Y:S01]  /*0120*/  LDCU UR24, c[0x0][0xc1c] ;  /* 0x00018380ff1877ac */ /* 0x000e620008000800 */
[----:B------:R-:W-:Y:S01]  /*0130*/  BSSY.RECONVERGENT B0, `(.L_x_1) ;  /* 0x000003c000007945 */ /* 0x000fe20003800200 */
[----:B------:R-:W2:Y:S01]  /*0140*/  LDCU.64 UR4, c[0x0][0x820] ;  /* 0x00010400ff0477ac */ /* 0x000ea20008000a00 */
[----:B------:R-:W-:Y:S01]  /*0150*/  ELECT P0, URZ, PT ;  /* 0x0000000000ff782f */ /* 0x000fe20003800000 */
[----:B------:R-:W-:Y:S02]  /*0160*/  UIMAD UR26, UR30, 0xc, URZ ;  /* 0x0000000c1e1a78a4 */ /* 0x000fe4000f8e02ff */
[----:B-1----:R-:W-:-:S04]  /*0170*/  UIADD3 UR24, UPT, UPT, UR30, UR24, URZ ;  /* 0x000000181e187290 */ /* 0x002fc8000fffe0ff */
[----:B------:R-:W-:Y:S02]  /*0180*/  UIMAD UR24, UR24, 0xc, URZ ;  /* 0x0000000c181878a4 */ /* 0x000fe4000f8e02ff */
[----:B--2---:R-:W-:Y:S02]  /*0190*/  UIMAD.WIDE.U32 UR26, UR26, 0x80, UR4 ;  /* 0x000000801a1a78a5 */ /* 0x004fe4000f8e0004 */
[----:B------:R-:W-:Y:S02]  /*01a0*/  UIMAD.WIDE.U32 UR24, UR24, 0x80, UR4 ;  /* 0x00000080181878a5 */ /* 0x000fe4000f8e0004 */
[----:B------:R-:W-:Y:S10]  /*01b0*/  @!P0 BRA `(.L_x_2) ;  /* 0x0000000000cc8947 */ /* 0x000ff40003800000 */
[----:B------:R-:W1:Y:S01]  /*01c0*/  S2UR UR4, SR_CgaCtaId ;  /* 0x00000000000479c3 */ /* 0x000e620000008800 */
[----:B------:R-:W-:-:S07]  /*01d0*/  UMOV UR5, 0x400 ;  /* 0x0000040000057882 */ /* 0x000fce0000000000 */
[----:B------:R-:W2:Y:S08]  /*01e0*/  LDC.64 R64, c[0x0][0x400] ;  /* 0x00010000ff407b82 */ /* 0x000eb00000000a00 */
[----:B------:R-:W2:Y:S08]  /*01f0*/  LDC.64 R66, c[0x0][0x408] ;  /* 0x00010200ff427b82 */ /* 0x000eb00000000a00 */
[----:B------:R-:W3:Y:S01]  /*0200*/  LDC.64 R60, c[0x0][0x410] ;  /* 0x00010400ff3c7b82 */ /* 0x000ee20000000a00 */
[----:B-1----:R-:W-:-:S07]  /*0210*/  ULEA UR4, UR4, UR5, 0x18 ;  /* 0x0000000504047291 */ /* 0x002fce000f8ec0ff */
[----:B------:R-:W3:Y:S08]  /*0220*/  LDC.64 R62, c[0x0][0x418] ;  /* 0x00010600ff3e7b82 */ /* 0x000ef00000000a00 */
[----:B------:R-:W1:Y:S01]  /*0230*/  LDC.64 R56, c[0x0][0x420] ;  /* 0x00010800ff387b82 */ /* 0x000e620000000a00 */
[----:B--2---:R2:W-:Y:S07]  /*0240*/  STS.128 [UR4+0x480], R64 ;  /* 0x00048040ff007988 */ /* 0x0045ee0008000c04 */
[----:B------:R-:W1:Y:S08]  /*0250*/  LDC.64 R58, c[0x0][0x428] ;  /* 0x00010a00ff3a7b82 */ /* 0x000e700000000a00 */
[----:B------:R-:W4:Y:S01]  /*0260*/  LDC.64 R52, c[0x0][0x430] ;  /* 0x00010c00ff347b82 */ /* 0x000f220000000a00 */
[----:B---3--:R2:W-:Y:S07]  /*0270*/  STS.128 [UR4+0x490], R60 ;  /* 0x0004903cff007988 */ /* 0x0085ee0008000c04 */
[----:B------:R-:W4:Y:S08]  /*0280*/  LDC.64 R54, c[0x0][0x438] ;  /* 0x00010e00ff367b82 */ /* 0x000f300000000a00 */
[----:B------:R-:W3:Y:S01]  /*0290*/  LDC.64 R48, c[0x0][0x440] ;  /* 0x00011000ff307b82 */ /* 0x000ee20000000a00 */
[----:B-1----:R2:W-:Y:S07]  /*02a0*/  STS.128 [UR4+0x4a0], R56 ;  /* 0x0004a038ff007988 */ /* 0x0025ee0008000c04 */
[----:B------:R-:W3:Y:S08]  /*02b0*/  LDC.64 R50, c[0x0][0x448] ;  /* 0x00011200ff327b82 */ /* 0x000ef00000000a00 */
[----:B------:R-:W1:Y:S01]  /*02c0*/  LDC.64 R44, c[0x0][0x450] ;  /* 0x00011400ff2c7b82 */ /* 0x000e620000000a00 */
[----:B----4-:R2:W-:Y:S07]  /*02d0*/  STS.128 [UR4+0x4b0], R52 ;  /* 0x0004b034ff007988 */ /* 0x0105ee0008000c04 */
        /* <DEDUP_REMOVED lines=30> */
[----:B------:R-:W4:Y:S01]  /*04c0*/  LDC.64 R6, c[0x0][0x578] ;  /* 0x00015e00ff067b82 */ /* 0x000f220000000a00 */
[----:B-1----:R2:W-:Y:S04]  /*04d0*/  STS.128 [UR4+0x560], R8 ;  /* 0x00056008ff007988 */ /* 0x0025e80008000c04 */
[----:B----4-:R2:W-:Y:S02]  /*04e0*/  STS.128 [UR4+0x570], R4 ;  /* 0x00057004ff007988 */ /* 0x0105e40008000c04 */
.L_x_2:
[----:B------:R-:W-:Y:S05]  /*04f0*/  BSYNC.RECONVERGENT B0 ;  /* 0x0000000000007941 */ /* 0x000fea0003800200 */
.L_x_1:
[----:B------:R-:W-:Y:S01]  /*0500*/  NOP ;  /* 0x0000000000007918 */ /* 0x000fe20000000000 */
.L_x_0:
[----:B------:R-:W-:-:S09]  /*0510*/  UISETP.NE.AND UP0, UPT, UR37, 0x3, UPT ;  /* 0x000000032500788c */ /* 0x000fd2000bf05270 */
[----:B------:R-:W-:Y:S05]  /*0520*/  BRA.U UP0, `(.L_x_3) ;  /* 0x0000000100807547 */ /* 0x000fea000b800000 */
[----:B------:R-:W1:Y:S01]  /*0530*/  S2UR UR4, SR_CgaCtaId ;  /* 0x00000000000479c3 */ /* 0x000e620000008800 */
[----:B------:R-:W3:Y:S01]  /*0540*/  LDCU.64 UR6, c[0x0][0xb00] ;  /* 0x00016000ff0677ac */ /* 0x000ee20008000a00 */
[----:B------:R-:W-:Y:S01]  /*0550*/  ELECT P0, URZ, PT ;  /* 0x0000000000ff782f */ /* 0x000fe20003800000 */
[----:B------:R-:W-:-:S05]  /*0560*/  UMOV UR5, 0x400 ;  /* 0x0000040000057882 */ /* 0x000fca0000000000 */
[----:B--2---:R-:W2:Y:S01]  /*0570*/  LDC.64 R32, c[0x0][0x900] ;  /* 0x00024000ff207b82 */ /* 0x004ea20000000a00 */
[----:B------:R-:W-:-:S07]  /*0580*/  UIMAD UR22, UR30, 0xe, URZ ;  /* 0x0000000e1e1678a4 */ /* 0x000fce000f8e02ff */
[----:B------:R-:W2:Y:S01]  /*0590*/  LDC.64 R34, c[0x0][0x908] ;  /* 0x00024200ff227b82 */ /* 0x000ea20000000a00 */
[----:B---3--:R-:W-:-:S07]  /*05a0*/  UIMAD.WIDE.U32 UR22, UR22, 0x80, UR6 ;  /* 0x00000080161678a5 */ /* 0x008fce000f8e0006 */
[----:B------:R-:W3:Y:S01]  /*05b0*/  LDC.64 R28, c[0x0][0x910] ;  /* 0x00024400ff1c7b82 */ /* 0x000ee20000000a00 */
[----:B-1----:R-:W-:-:S07]  /*05c0*/  ULEA UR4, UR4, UR5, 0x18 ;  /* 0x0000000504047291 */ /* 0x002fce000f8ec0ff */
[----:B------:R-:W3:Y:S08]  /*05d0*/  LDC.64 R30, c[0x0][0x918] ;  /* 0x00024600ff1e7b82 */ /* 0x000ef00000000a00 */
[----:B------:R-:W1:Y:S01]  /*05e0*/  LDC.64 R24, c[0x0][0x920] ;  /* 0x00024800ff187b82 */ /* 0x000e620000000a00 */
[----:B--2---:R4:W-:Y:S07]  /*05f0*/  @P0 STS.128 [UR4+0x380], R32 ;  /* 0x00038020ff000988 */ /* 0x0049ee0008000c04 */
[----:B------:R-:W1:Y:S08]  /*0600*/  LDC.64 R26, c[0x0][0x928] ;  /* 0x00024a00ff1a7b82 */ /* 0x000e700000000a00 */
[----:B------:R-:W2:Y:S01]  /*0610*/  LDC.64 R20, c[0x0][0x930] ;  /* 0x00024c00ff147b82 */ /* 0x000ea20000000a00 */
[----:B---3--:R4:W-:Y:S07]  /*0620*/  @P0 STS.128 [UR4+0x390], R28 ;  /* 0x0003901cff000988 */ /* 0x0089ee0008000c04 */
[----:B------:R-:W2:Y:S08]  /*0630*/  LDC.64 R22, c[0x0][0x938] ;  /* 0x00024e00ff167b82 */ /* 0x000eb00000000a00 */
[----:B------:R-:W3:Y:S01]  /*0640*/  LDC.64 R16, c[0x0][0x940] ;  /* 0x00025000ff107b82 */ /* 0x000ee20000000a00 */
[----:B-1----:R4:W-:Y:S07]  /*0650*/  @P0 STS.128 [UR4+0x3a0], R24 ;  /* 0x0003a018ff000988 */ /* 0x0029ee0008000c04 */
        /* <DEDUP_REMOVED lines=9> */
[----:B------:R-:W3:Y:S01]  /*06f0*/  LDC.64 R6, c[0x0][0x978] ;  /* 0x00025e00ff067b82 */ /* 0x000ee20000000a00 */
[----:B--2---:R4:W-:Y:S04]  /*0700*/  @P0 STS.128 [UR4+0x3e0], R8 ;  /* 0x0003e008ff000988 */ /* 0x0049e80008000c04 */
[----:B---3--:R4:W-:Y:S01]  /*0710*/  @P0 STS.128 [UR4+0x3f0], R4 ;  /* 0x0003f004ff000988 */ /* 0x0089e20008000c04 */
[----:B------:R-:W-:Y:S01]  /*0720*/  NOP ;  /* 0x0000000000007918 */ /* 0x000fe20000000000 */
.L_x_3:
[----:B------:R-:W1:Y:S01]  /*0730*/  SHFL.IDX PT, R2, R80, RZ, 0x1f ;  /* 0x00001fff50027589 */ /* 0x000e6200000e0000 */
[----:B------:R-:W-:Y:S02]  /*0740*/  UISETP.NE.AND UP4, UPT, UR37, 0x2, UPT ;  /* 0x000000022500788c */ /* 0x000fe4000bf85270 */
[----:B------:R-:W-:Y:S02]  /*0750*/  UISETP.NE.AND UP0, UPT, UR37, URZ, UPT ;  /* 0x000000ff2500728c */ /* 0x000fe4000bf05270 */
[----:B------:R-:W-:-:S04]  /*0760*/  USEL UR21, URZ, 0x1, UP4 ;  /* 0x00000001ff157887 */ /* 0x000fc8000a000000 */
[----:B------:R-:W-:Y:S01]  /*0770*/  USEL UR21, UR21, 0x2, UP0 ;  /* 0x0000000215157887 */ /* 0x000fe20008000000 */
[----:B-1----:R-:W-:-:S13]  /*0780*/  ISETP.NE.AND P0, PT, R2, RZ, PT ;  /* 0x000000ff0200720c */ /* 0x002fda0003f05270 */
[----:B------:R-:W-:Y:S05]  /*0790*/  @P0 BRA `(.L_x_4) ;  /* 0x0000000000380947 */ /* 0x000fea0003800000 */
[----:B------:R-:W1:Y:S01]  /*07a0*/  S2UR UR5, SR_CgaCtaId ;  /* 0x00000000000579c3 */ /* 0x000e620000008800 */
[----:B------:R-:W-:Y:S01]  /*07b0*/  UMOV UR6, 0x400 ;  /* 0x0000040000067882 */ /* 0x000fe20000000000 */
[----:B------:R-:W-:Y:S01]  /*07c0*/  UMOV UR4, 0x1 ;  /* 0x0000000100047882 */ /* 0x000fe20000000000 */
[----:B------:R-:W-:Y:S01]  /*07d0*/  ELECT P0, URZ, PT ;  /* 0x0000000000ff782f */ /* 0x000fe20003800000 */
[----:B-1----:R-:W-:Y:S02]  /*07e0*/  ULEA UR5, UR5, UR6, 0x18 ;  /* 0x0000000605057291 */ /* 0x002fe4000f8ec0ff */
[----:B------:R-:W-:-:S04]  /*07f0*/  UIADD3 UR6, UPT, UPT, -UR4, 0x100000, URZ ;  /* 0x0010000004067890 */ /* 0x000fc8000fffe1ff */
[----:B------:R-:W-:Y:S02]  /*0800*/  USHF.L.U32 UR7, UR6, 0xb, URZ ;  /* 0x0000000b06077899 */ /* 0x000fe400080006ff */
[----:B------:R-:W-:Y:S01]  /*0810*/  USHF.L.U32 UR6, UR6, 0x1, URZ ;  /* 0x0000000106067899 */ /* 0x000fe200080006ff */
[----:B------:R-:W1:Y:S11]  /*0820*/  FENCE.VIEW.ASYNC.S ;  /* 0x00000000000073c6 */ /* 0x000e760000000000 */
[----:B-1----:R1:W3:Y:S01]  /*0830*/  SYNCS.EXCH.64 URZ, [UR5], UR6 ;  /* 0x0000000605ff75b2 */ /* 0x0022e20008000100 */
[----:B------:R1:W1:Y:S01]  /*0840*/  SYNCS.EXCH.64 URZ, [UR5+0x10], UR6 ;  /* 0x0000100605ff75b2 */ /* 0x0002620008000100 */
[----:B------:R1:W1:Y:S01]  /*0850*/  SYNCS.EXCH.64 URZ, [UR5+0x8], UR6 ;  /* 0x0000080605ff75b2 */ /* 0x0002620008000100 */
[----:B------:R1:W1:Y:S01]  /*0860*/  SYNCS.EXCH.64 URZ, [UR5+0x18], UR6 ;  /* 0x0000180605ff75b2 */ /* 0x0002620008000100 */
[----:B------:R-:W-:Y:S01]  /*0870*/  NOP ;  /* 0x0000000000007918 */ /* 0x000fe20000000000 */
.L_x_4:
[----:B------:R-:W5:Y:S01]  /*0880*/  SHFL.IDX PT, R2, R80, RZ, 0x1f ;  /* 0x00001fff50027589 */ /* 0x000f6200000e0000 */
[----:B------:R-:W-:Y:S01]  /*0890*/  NOP ;  /* 0x0000000000007918 */ /* 0x000fe20000000000 */
[----:B-----5:R-:W-:-:S13]  /*08a0*/  ISETP.NE.AND P0, PT, R2, 0x1, PT ;  /* 0x000000010200780c */ /* 0x020fda0003f05270 */
[----:B------:R-:W-:Y:S05]  /*08b0*/  @P0 BRA `(.L_x_5) ;  /* 0x0000000000580947 */ /* 0x000fea0003800000 */
[----:B-1----:R-:W1:Y:S01]  /*08c0*/  S2UR UR6, SR_CgaCtaId ;  /* 0x00000000000679c3 */ /* 0x002e620000008800 */
[----:B------:R-:W-:Y:S01]  /*08d0*/  UMOV UR7, 0x400 ;  /* 0x0000040000077882 */ /* 0x000fe20000000000 */
[----:B------:R-:W-:Y:S01]  /*08e0*/  UMOV UR5, 0x20 ;  /* 0x0000002000057882 */ /* 0x000fe20000000000 */
[----:B------:R-:W-:Y:S01]  /*08f0*/  UMOV UR4, 0x80 ;  /* 0x0000008000047882 */ /* 0x000fe20000000000 */
[----:B------:R-:W-:-:S04]  /*0900*/  UIADD3 UR8, UPT, UPT, -UR5, 0x100000, URZ ;  /* 0x0010000005087890 */ /* 0x000fc8000fffe1ff */
[----:B------:R-:W-:Y:S02]  /*0910*/  USHF.L.U32 UR9, UR8, 0xb, URZ ;  /* 0x0000000b08097899 */ /* 0x000fe400080006ff */
[----:B------:R-:W-:Y:S02]  /*0920*/  USHF.L.U32 UR8, UR8, 0x1, URZ ;  /* 0x0000000108087899 */ /* 0x000fe400080006ff */
[----:B------:R-:W-:-:S04]  /*0930*/  UIADD3 UR4, UPT, UPT, -UR4, 0x100000, URZ ;  /* 0x0010000004047890 */ /* 0x000fc8000fffe1ff */
[----:B------:R-:W-:Y:S02]  /*0940*/  USHF.L.U32 UR5, UR4, 0xb, URZ ;  /* 0x0000000b04057899 */ /* 0x000fe400080006ff */
[----:B------:R-:W-:Y:S01]  /*0950*/  USHF.L.U32 UR4, UR4, 0x1, URZ ;  /* 0x0000000104047899 */ /* 0x000fe200080006ff */
[----:B------:R-:W-:Y:S01]  /*0960*/  ELECT P0, URZ, PT ;  /* 0x0000000000ff782f */ /* 0x000fe20003800000 */
[----:B-1----:R-:W-:Y:S01]  /*0970*/  ULEA UR6, UR6, UR7, 0x18 ;  /* 0x0000000706067291 */ /* 0x002fe2000f8ec0ff */
[----:B------:R-:W1:Y:S11]  /*0980*/  FENCE.VIEW.ASYNC.S ;  /* 0x00000000000073c6 */ /* 0x000e760000000000 */
[----:B-1----:R1:W1:Y:S01]  /*0990*/  SYNCS.EXCH.64 URZ, [UR6+0x20], UR8 ;  /* 0x0000200806ff75b2 */ /* 0x0022620008000100 */
[----:B------:R1:W1:Y:S01]  /*09a0*/  SYNCS.EXCH.64 URZ, [UR6+0x40], UR4 ;  /* 0x0000400406ff75b2 */ /* 0x0002620008000100 */
[----:B------:R1:W1:Y:S01]  /*09b0*/  SYNCS.EXCH.64 URZ, [UR6+0x28], UR8 ;  /* 0x0000280806ff75b2 */ /* 0x0002620008000100 */
[----:B------:R1:W1:Y:S01]  /*09c0*/  SYNCS.EXCH.64 URZ, [UR6+0x48], UR4 ;  /* 0x0000480406ff75b2 */ /* 0x0002620008000100 */
[----:B------:R1:W1:Y:S01]  /*09d0*/  SYNCS.EXCH.64 URZ, [UR6+0x30], UR8 ;  /* 0x0000300806ff75b2 */ /* 0x0002620008000100 */
[----:B------:R1:W1:Y:S01]  /*09e0*/  SYNCS.EXCH.64 URZ, [UR6+0x50], UR4 ;  /* 0x0000500406ff75b2 */ /* 0x0002620008000100 */
[----:B------:R1:W1:Y:S01]  /*09f0*/  SYNCS.EXCH.64 URZ, [UR6+0x38], UR8 ;  /* 0x0000380806ff75b2 */ /* 0x0002620008000100 */
[----:B------:R1:W1:Y:S01]  /*0a00*/  SYNCS.EXCH.64 URZ, [UR6+0x58], UR4 ;  /* 0x0000580406ff75b2 */ /* 0x0002620008000100 */
[----:B------:R-:W-:Y:S01]  /*0a10*/  NOP ;  /* 0x0000000000007918 */ /* 0x000fe20000000000 */
.L_x_5:
[----:B------:R-:W5:Y:S01]  /*0a20*/  SHFL.IDX PT, R2, R80, RZ, 0x1f ;  /* 0x00001fff50027589 */ /* 0x000f6200000e0000 */
[----:B------:R-:W-:Y:S01]  /*0a30*/  NOP ;  /* 0x0000000000007918 */ /* 0x000fe20000000000 */
[----:B-----5:R-:W-:-:S13]  /*0a40*/  ISETP.NE.AND P0, PT, R2, 0x3, PT ;  /* 0x000000030200780c */ /* 0x020fda0003f05270 */
[----:B------:R-:W-:Y:S05]  /*0a50*/  @P0 BRA `(.L_x_6) ;  /* 0x0000000000300947 */ /* 0x000fea0003800000 */
[----:B-1----:R-:W1:Y:S01]  /*0a60*/  S2UR UR5, SR_CgaCtaId ;  /* 0x00000000000579c3 */ /* 0x002e620000008800 */
        /* <DEDUP_REMOVED lines=8> */
[----:B-1----:R1:W1:Y:S01]  /*0af0*/  SYNCS.EXCH.64 URZ, [UR5+0x60], UR6 ;  /* 0x0000600605ff75b2 */ /* 0x0022620008000100 */
[----:B------:R1:W1:Y:S01]  /*0b00*/  SYNCS.EXCH.64 URZ, [UR5+0x68], UR6 ;  /* 0x0000680605ff75b2 */ /* 0x0002620008000100 */
[----:B------:R-:W-:Y:S01]  /*0b10*/  NOP ;  /* 0x0000000000007918 */ /* 0x000fe20000000000 */
.L_x_6:
[----:B------:R-:W5:Y:S01]  /*0b20*/  SHFL.IDX PT, R2, R80, RZ, 0x1f ;  /* 0x00001fff50027589 */ /* 0x000f6200000e0000 */
[----:B------:R-:W-:Y:S01]  /*0b30*/  NOP ;  /* 0x0000000000007918 */ /* 0x000fe20000000000 */
[----:B-----5:R-:W-:-:S13]  /*0b40*/  ISETP.NE.AND P0, PT, R2, 0x4, PT ;  /* 0x000000040200780c */ /* 0x020fda0003f05270 */
[----:B------:R-:W-:Y:S05]  /*0b50*/  @P0 BRA `(.L_x_7) ;  /* 0x0000000000840947 */ /* 0x000fea0003800000 */
[----:B------:R-:W-:Y:S01]  /*0b60*/  ELECT P0, URZ, PT ;  /* 0x0000000000ff782f */ /* 0x000fe20003800000 */
[----:B------:R-:W-:-:S12]  /*0b70*/  BSSY.RECONVERGENT B0, `(.L_x_7) ;  /* 0x000001f000007945 */ /* 0x000fd80003800200 */
[----:B------:R-:W-:Y:S05]  /*0b80*/  @!P0 BRA `(.L_x_8) ;  /* 0x0000000000748947 */ /* 0x000fea0003800000 */
        /* <DEDUP_REMOVED lines=9> */
[----:B------:R-:W-:Y:S02]  /*0c20*/  USHF.L.U32 UR4, UR4, 0x1, URZ ;  /* 0x0000000104047899 */ /* 0x000fe400080006ff */
        /* <DEDUP_REMOVED lines=19> */
.L_x_8:
[----:B-1----:R-:W-:Y:S05]  /*0d60*/  BSYNC.RECONVERGENT B0 ;  /* 0x0000000000007941 */ /* 0x002fea0003800200 */
.L_x_7:
        /* <DEDUP_REMOVED lines=36> */
.L_x_10:
[----:B-1----:R-:W-:Y:S05]  /*0fb0*/  BSYNC.RECONVERGENT B0 ;  /* 0x0000000000007941 */ /* 0x002fea0003800200 */
.L_x_9:
[----:B------:R-:W5:Y:S01]  /*0fc0*/  SHFL.IDX PT, R2, R80, RZ, 0x1f ;  /* 0x00001fff50027589 */ /* 0x000f6200000e0000 */
[----:B--2-4-:R-:W2:Y:S01]  /*0fd0*/  LDC.64 R4, c[0x0][0xbf0] ;  /* 0x0002fc00ff047b82 */ /* 0x014ea20000000a00 */
[----:B------:R-:W4:Y:S01]  /*0fe0*/  LDCU.64 UR50, c[0x0][0x358] ;  /* 0x00006b00ff3277ac */ /* 0x000f220008000a00 */
[----:B------:R-:W-:Y:S01]  /*0ff0*/  NOP ;  /* 0x0000000000007918 */ /* 0x000fe20000000000 */
[----:B-----5:R-:W-:-:S13]  /*1000*/  ISETP.NE.AND P0, PT, R2, 0x5, PT ;  /* 0x000000050200780c */ /* 0x020fda0003f05270 */
[----:B----4-:R-:W-:Y:S05]  /*1010*/  @P0 BRA `(.L_x_11) ;  /* 0x0000000000580947 */ /* 0x010fea0003800000 */
        /* <DEDUP_REMOVED lines=20> */
[----:B------:R4:W1:Y:S02]  /*1160*/  SYNCS.EXCH.64 URZ, [UR6+0x128], UR4 ;  /* 0x0001280406ff75b2 */ /* 0x0008640008000100 */
[----:B----4-:R-:W-:Y:S01]  /*1170*/  NOP ;  /* 0x0000000000007918 */ /* 0x010fe20000000000 */
.L_x_11:
[----:B------:R-:W-:Y:S01]  /*1180*/  NOP ;  /* 0x0000000000007918 */ /* 0x000fe20000000000 */
[----:B-1-3--:R-:W-:Y:S06]  /*1190*/  BAR.SYNC.DEFER_BLOCKING 0x0 ;  /* 0x0000000000007b1d */ /* 0x00afec0000010000 */
[----:B------:R-:W1:Y:S01]  /*11a0*/  LDCU UR29, c[0x0][0xc0c] ;  /* 0x00018180ff1d77ac */ /* 0x000e620008000800 */
[----:B------:R-:W1:Y:S01]  /*11b0*/  LDCU UR4, c[0x0][0xbdc] ;  /* 0x00017b80ff0477ac */ /* 0x000e620008000800 */
[----:B------:R-:W3:Y:S01]  /*11c0*/  LDCU UR31, c[0x0][0xbe8] ;  /* 0x00017d00ff1f77ac */ /* 0x000ee20008000800 */
[----:B------:R-:W4:Y:S01]  /*11d0*/  LDCU UR28, c[0x0][0xc10] ;  /* 0x00018200ff1c77ac */ /* 0x000f220008000800 */
[----:B------:R-:W-:Y:S01]  /*11e0*/  LOP3.LUT R8, R0, 0x1f, RZ, 0xc0, !PT ;  /* 0x0000001f00087812 */ /* 0x000fe200078ec0ff */
[----:B------:R-:W4:Y:S01]  /*11f0*/  LDCU.128 UR12, c[0x0][0xba0] ;  /* 0x00017400ff0c77ac */ /* 0x000f220008000c00 */
[----:B--2---:R-:W2:Y:S01]  /*1200*/  LDG.E R2, desc[UR50][R4.64] ;  /* 0x0000003204027981 */ /* 0x004ea2000c1e1900 */
[----:B------:R-:W2:Y:S03]  /*1210*/  LDCU.128 UR8, c[0x0][0xbb0] ;  /* 0x00017600ff0877ac */ /* 0x000ea60008000c00 */
[----:B------:R4:W2:Y:S01]  /*1220*/  LDG.E R3, desc[UR50][R4.64+0x4] ;  /* 0x0000043204037981 */ /* 0x0008a2000c1e1900 */
[----:B------:R-:W-:Y:S01]  /*1230*/  CS2R R6, SRZ ;  /* 0x0000000000067805 */ /* 0x000fe2000001ff00 */
[----:B-1----:R-:W-:Y:S01]  /*1240*/  USHF.L.U32 UR29, UR29, UR4, URZ ;  /* 0x000000041d1d7299 */ /* 0x002fe200080006ff */
[----:B---3--:R-:W-:Y:S01]  /*1250*/  ISETP.GE.AND P0, PT, R8, UR31, PT ;  /* 0x0000001f08007c0c */ /* 0x008fe2000bf06270 */
[----:B----4-:R-:W-:Y:S01]  /*1260*/  USHF.L.U32 UR28, UR28, UR4, URZ ;  /* 0x000000041c1c7299 */ /* 0x010fe200080006ff */
[----:B------:R-:W1:Y:S11]  /*1270*/  LDCU.128 UR4, c[0x0][0xbc0] ;  /* 0x00017800ff0477ac */ /* 0x000e760008000c00 */
[----:B------:R-:W3:Y:S01]  /*1280*/  @!P0 LDC.64 R10, c[0x0][0xbf0] ;  /* 0x0002fc00ff0a8b82 */ /* 0x000ee20000000a00 */
[----:B------:R-:W-:-:S05]  /*1290*/  IMAD.U32 R5, RZ, RZ, UR29 ;  /* 0x0000001dff057e24 */ /* 0x000fca000f8e00ff */
[----:B------:R-:W-:Y:S01]  /*12a0*/  IABS R9, R5 ;  /* 0x0000000500097213 */ /* 0x000fe20000000000 */
[----:B------:R-:W-:-:S03]  /*12b0*/  IMAD.U32 R4, RZ, RZ, UR28 ;  /* 0x0000001cff047e24 */ /* 0x000fc6000f8e00ff */
[----:B------:R-:W-:Y:S01]  /*12c0*/  R2UR UR40, R9 ;  /* 0x00000000092872ca */ /* 0x000fe200000e0000 */
[----:B------:R-:W-:Y:S02]  /*12d0*/  IMAD.U32 R12, RZ, RZ, UR14 ;  /* 0x0000000eff0c7e24 */ /* 0x000fe4000f8e00ff */
[----:B---3--:R-:W-:-:S05]  /*12e0*/  @!P0 IMAD.WIDE.U32 R10, R8, 0xc, R10 ;  /* 0x0000000c080a8825 */ /* 0x008fca00078e000a */
[----:B------:R-:W5:Y:S05]  /*12f0*/  @!P0 LDG.E R6, desc[UR50][R10.64] ;  /* 0x000000320a068981 */ /* 0x000f6a000c1e1900 */
[----:B------:R-:W3:Y:S01]  /*1300*/  I2F.RP R9, UR40 ;  /* 0x0000002800097d06 */ /* 0x000ee20008209400 */
[----:B------:R4:W5:Y:S01]  /*1310*/  @!P0 LDG.E R7, desc[UR50][R10.64+0x4] ;  /* 0x000004320a078981 */ /* 0x000962000c1e1900 */
[----:B------:R-:W-:Y:S01]  /*1320*/  UISETP.NE.U32.AND UP2, UPT, UR14, URZ, UPT ;  /* 0x000000ff0e00728c */ /* 0x000fe2000bf45070 */
[----:B------:R-:W-:Y:S01]  /*1330*/  IMAD.MOV.U32 R20, RZ, RZ, RZ ;  /* 0x000000ffff147224 */ /* 0x000fe200078e00ff */
[----:B-1----:R-:W-:Y:S01]  /*1340*/  UISETP.NE.U32.AND UP1, UPT, UR4, URZ, UPT ;  /* 0x000000ff0400728c */ /* 0x002fe2000bf25070 */
[----:B------:R-:W-:Y:S01]  /*1350*/  PLOP3.LUT P1, PT, PT, PT, PT, 0x80, 0x8 ;  /* 0x000000000008781c */ /* 0x000fe20003f2f070 */
[----:B------:R-:W-:Y:S01]  /*1360*/  UISETP.NE.AND.EX UP2, UPT, UR15, URZ, UPT, UP2 ;  /* 0x000000ff0f00728c */ /* 0x000fe2000bf45320 */
[----:B------:R-:W-:Y:S01]  /*1370*/  LOP3.LUT R16, R16, 0xfffffffd, RZ, 0xc0, !PT ;  /* 0xfffffffd10107812 */ /* 0x000fe200078ec0ff */
[----:B------:R-:W-:Y:S01]  /*1380*/  UISETP.NE.AND.EX UP1, UPT, UR5, URZ, UPT, UP1 ;  /* 0x000000ff0500728c */ /* 0x000fe2000bf25310 */
[----:B------:R-:W-:Y:S01]  /*1390*/  IMAD.MOV.U32 R15, RZ, RZ, -0x1 ;  /* 0xffffffffff0f7424 */ /* 0x000fe200078e00ff */
[----:B------:R-:W-:Y:S01]  /*13a0*/  UISETP.NE.AND UP6, UPT, UR37, 0x8, UPT ;  /* 0x000000082500788c */ /* 0x000fe2000bfc5270 */
[----:B------:R-:W-:Y:S01]  /*13b0*/  IMAD.MOV.U32 R14, RZ, RZ, -0x1 ;  /* 0xffffffffff0e7424 */ /* 0x000fe200078e00ff */
[----:B------:R-:W-:Y:S01]  /*13c0*/  UISETP.NE.AND UP5, UPT, UR37, 0x1, UPT ;  /* 0x000000012500788c */ /* 0x000fe2000bfa5270 */
[----:B---3--:R-:W1:Y:S01]  /*13d0*/  MUFU.RCP R9, R9 ;  /* 0x0000000900097308 */ /* 0x008e620000001000 */
[----:B------:R-:W-:-:S04]  /*13e0*/  IMAD.MOV.U32 R17, RZ, RZ, -0x1 ;  /* 0xffffffffff117424 */ /* 0x000fc800078e00ff */
[----:B------:R-:W-:Y:S01]  /*13f0*/  @P1 LOP3.LUT R16, R16, 0x2, RZ, 0xfc, !PT ;  /* 0x0000000210101812 */ /* 0x000fe200078efcff */
[----:B----4-:R-:W-:Y:S02]  /*1400*/  IMAD.U32 R10, RZ, RZ, UR15 ;  /* 0x0000000fff0a7e24 */ /* 0x010fe4000f8e00ff */
[----:B-1----:R-:W-:-:S04]  /*1410*/  VIADD R9, R9, 0xffffffe ;  /* 0x0ffffffe09097836 */ /* 0x002fc80000000000 */
[----:B------:R1:W-:Y:S02]  /*1420*/  F2I.FTZ.U32.TRUNC.NTZ R21, R9 ;  /* 0x0000000900157305 */ /* 0x0003e4000021f000 */
[----:B-1----:R-:W-:-:S05]  /*1430*/  IABS R9, R5 ;  /* 0x0000000500097213 */ /* 0x002fca0000000000 */
[----:B------:R-:W-:Y:S01]  /*1440*/  IMAD.MOV R9, RZ, RZ, -R9 ;  /* 0x000000ffff097224 */ /* 0x000fe200078e0a09 */
[----:B--2---:R-:W-:Y:S02]  /*1450*/  R2UR UR19, R2 ;  /* 0x00000000021372ca */ /* 0x004fe400000e0000 */
[----:B------:R-:W-:Y:S02]  /*1460*/  IABS R2, R4 ;  /* 0x0000000400027213 */ /* 0x000fe40000000000 */
[----:B------:R-:W-:Y:S02]  /*1470*/  R2UR UR16, R3 ;  /* 0x00000000031072ca */ /* 0x000fe400000e0000 */
[----:B------:R-:W-:-:S07]  /*1480*/  R2UR UR39, R2 ;  /* 0x00000000022772ca */ /* 0x000fce00000e0000 */
[----:B------:R-:W-:-:S04]  /*1490*/  UIADD3 UR33, UP0, UPT, UR19, UR12, URZ ;  /* 0x0000000c13217290 */ /* 0x000fc8000ff1e0ff */
[----:B------:R-:W-:Y:S02]  /*14a0*/  ULEA.HI.X.SX32 UR19, UR19, UR13, 0x1, UP0 ;  /* 0x0000000d13137291 */ /* 0x000fe400080f0eff */
[----:B------:R-:W-:Y:S01]  /*14b0*/  UIADD3 UR33, UP0, UPT, UR33, -0x1, URZ ;  /* 0xffffffff21217890 */ /* 0x000fe2000ff1e0ff */
[----:B------:R-:W1:Y:S03]  /*14c0*/  I2F.RP R2, UR39 ;  /* 0x0000002700027d06 */ /* 0x000e660008209400 */
[----:B------:R-:W-:Y:S02]  /*14d0*/  UIADD3.X UR19, UPT, UPT, UR19, -0x1, URZ, UP0, !UPT ;  /* 0xffffffff13137890 */ /* 0x000fe400087fe4ff */
[----:B------:R-:W-:-:S04]  /*14e0*/  UIADD3 UR36, UP0, UPT, UR33, UR9, URZ ;  /* 0x0000000921247290 */ /* 0x000fc8000ff1e0ff */
[----:B------:R-:W-:Y:S02]  /*14f0*/  UIADD3.X UR34, UPT, UPT, URZ, UR19, URZ, UP0, !UPT ;  /* 0x00000013ff227290 */ /* 0x000fe400087fe4ff */
[----:B------:R-:W-:Y:S02]  /*1500*/  UIADD3 UR18, UP0, UPT, UR16, UR10, URZ ;  /* 0x0000000a10127290 */ /* 0x000fe4000ff1e0ff */
[----:B------:R-:W-:Y:S02]  /*1510*/  UIMAD.WIDE.U32 UR52, UR36, UR14, URZ ;  /* 0x0000000e243472a5 */ /* 0x000fe4000f8e00ff */
[----:B------:R-:W-:Y:S01]  /*1520*/  IMAD.WIDE.U32 R12, R12, UR34, RZ ;  /* 0x000000220c0c7c25 */ /* 0x000fe2000f8e00ff */
[----:B-1----:R-:W1:Y:S01]  /*1530*/  MUFU.RCP R2, R2 ;  /* 0x0000000200027308 */ /* 0x002e620000001000 */
[----:B------:R-:W-:Y:S02]  /*1540*/  ULEA.HI.X.SX32 UR16, UR16, UR11, 0x1, UP0 ;  /* 0x0000000b10107291 */ /* 0x000fe400080f0eff */
[----:B------:R-:W-:Y:S01]  /*1550*/  UIADD3 UR18, UP0, UPT, UR18, -0x1, URZ ;  /* 0xffffffff12127890 */ /* 0x000fe2000ff1e0ff */
[----:B------:R-:W-:Y:S01]  /*1560*/  IMAD.WIDE.U32 R10, P0, R10, UR36, R12 ;  /* 0x000000240a0a7c25 */ /* 0x000fe2000f80000c */
[----:B------:R-:W2:Y:S02]  /*1570*/  S2UR UR36, SR_CgaCtaId ;  /* 0x00000000002479c3 */ /* 0x000ea40000008800 */
[----:B------:R-:W-:Y:S01]  /*1580*/  UIADD3.X UR16, UPT, UPT, UR16, -0x1, URZ, UP0, !UPT ;  /* 0xffffffff10107890 */ /* 0x000fe200087fe4ff */
[----:B------:R-:W-:Y:S01]  /*1590*/  IMAD.X R3, RZ, RZ, RZ, P0 ;  /* 0x000000ffff037224 */ /* 0x000fe200000e06ff */
[----:B------:R-:W-:Y:S01]  /*15a0*/  R2UR UR44, R10 ;  /* 0x000000000a2c72ca */ /* 0x000fe200000e0000 */
[----:B------:R-:W-:Y:S01]  /*15b0*/  UIADD3 UR41, UP0, UPT, UR18, UR7, URZ ;  /* 0x0000000712297290 */ /* 0x000fe2000ff1e0ff */
[----:B------:R-:W-:-:S02]  /*15c0*/  R2UR UR45, R11 ;  /* 0x000000000b2d72ca */ /* 0x000fc400000e0000 */
[----:B------:R-:W-:Y:S02]  /*15d0*/  CS2R R10, SRZ ;  /* 0x00000000000a7805 */ /* 0x000fe4000001ff00 */
[----:B------:R-:W-:Y:S01]  /*15e0*/  R2UR UR43, R3 ;  /* 0x00000000032b72ca */ /* 0x000fe200000e0000 */
[----:B------:R-:W-:Y:S01]  /*15f0*/  UIADD3.X UR38, UPT, UPT, URZ, UR16, URZ, UP0, !UPT ;  /* 0x00000010ff267290 */ /* 0x000fe200087fe4ff */
[----:B------:R-:W-:Y:S01]  /*1600*/  IMAD.MOV R3, RZ, RZ, -R21 ;  /* 0x000000ffff037224 */ /* 0x000fe200078e0a15 */
[----:B------:R-:W-:Y:S01]  /*1610*/  UIMAD.WIDE.U32 UR46, UR41, UR4, URZ ;  /* 0x00000004292e72a5 */ /* 0x000fe2000f8e00ff */
[----:B-1----:R-:W-:Y:S01]  /*1620*/  VIADD R2, R2, 0xffffffe ;  /* 0x0ffffffe02027836 */ /* 0x002fe20000000000 */
[----:B------:R-:W-:Y:S01]  /*1630*/  UIMAD.WIDE.U32 UR48, UR38, UR4, URZ ;  /* 0x00000004263072a5 */ /* 0x000fe2000f8e00ff */
[----:B------:R-:W-:Y:S01]  /*1640*/  IMAD R3, R3, UR40, RZ ;  /* 0x0000002803037c24 */ /* 0x000fe2000f8e02ff */
[----:B------:R-:W-:-:S03]  /*1650*/  UIADD3 URZ, UP3, UPT, UR53, UR44, URZ ;  /* 0x0000002c35ff7290 */ /* 0x000fc6000ff7e0ff */
[----:B------:R-:W1:Y:S01]  /*1660*/  F2I.FTZ.U32.TRUNC.NTZ R2, R2 ;  /* 0x0000000200027305 */ /* 0x000e62000021f000 */
[----:B------:R-:W-:Y:S01]  /*1670*/  UMOV UR42, UR45 ;  /* 0x0000002d002a7c82 */ /* 0x000fe20008000000 */
[----:B------:R-:W-:Y:S01]  /*1680*/  UIMAD.WIDE.U32 UR48, UP0, UR41, UR5, UR48 ;  /* 0x00000005293072a5 */ /* 0x000fe2000f800030 */
[----:B------:R-:W-:Y:S01]  /*1690*/  R2UR UR46, R9 ;  /* 0x00000000092e72ca */ /* 0x000fe200000e0000 */
[----:B------:R-:W-:Y:S01]  /*16a0*/  UIMAD.WIDE.U32.X UR44, UR34, UR15, UR42, UP3 ;  /* 0x0000000f222c72a5 */ /* 0x000fe200098e042a */
[----:B------:R-:W-:Y:S01]  /*16b0*/  IMAD.U32 R9, RZ, RZ, UR37 ;  /* 0x00000025ff097e24 */ /* 0x000fe2000f8e00ff */
[----:B------:R-:W-:Y:S02]  /*16c0*/  UIADD3.X UR43, UPT, UPT, URZ, URZ, URZ, UP0, !UPT ;  /* 0x000000ffff2b7290 */ /* 0x000fe400087fe4ff */
[----:B------:R-:W-:Y:S02]  /*16d0*/  USEL UR33, UR33, UR44, !UP2 ;  /* 0x0000002c21217287 */ /* 0x000fe4000d000000 */
[----:B------:R-:W-:Y:S01]  /*16e0*/  USEL UR19, UR19, UR45, !UP2 ;  /* 0x0000002d13137287 */ /* 0x000fe2000d000000 */
[----:B------:R-:W-:Y:S01]  /*16f0*/  R2UR UR44, R20 ;  /* 0x00000000142c72ca */ /* 0x000fe200000e0000 */
[----:B------:R-:W-:Y:S01]  /*1700*/  UIADD3 URZ, UP0, UPT, UR47, UR48, URZ ;  /* 0x000000302fff7290 */ /* 0x000fe2000ff1e0ff */
[----:B------:R-:W-:Y:S01]  /*1710*/  R2UR UR45, R21 ;  /* 0x00000000152d72ca */ /* 0x000fe200000e0000 */
[----:B------:R-:W-:Y:S01]  /*1720*/  UMOV UR42, UR49 ;  /* 0x00000031002a7c82 */ /* 0x000fe20008000000 */
[----:B------:R-:W-:Y:S01]  /*1730*/  USHF.R.U64 UR19, UR33, UR8, UR19 ;  /* 0x0000000821137299 */ /* 0x000fe20008001213 */
[----:B------:R-:W-:Y:S01]  /*1740*/  ISETP.NE.OR P2, PT, R9, 0x2, !P2 ;  /* 0x000000020900780c */ /* 0x000fe20005745670 */
[----:B------:R-:W-:Y:S01]  /*1750*/  UIMAD.WIDE.U32.X UR42, UR38, UR5, UR42, UP0 ;  /* 0x00000005262a72a5 */ /* 0x000fe200080e042a */
[----:B------:R-:W-:Y:S01]  /*1760*/  IMAD.MOV.U32 R9, RZ, RZ, RZ ;  /* 0x000000ffff097224 */ /* 0x000fe200078e00ff */
[----:B------:R-:W-:-:S02]  /*1770*/  UIADD3 UR47, UPT, UPT, UR29, -0x1, UR19 ;  /* 0xffffffff1d2f7890 */ /* 0x000fc4000fffe013 */
[----:B------:R-:W-:Y:S02]  /*1780*/  USEL UR18, UR18, UR42, !UP1 ;  /* 0x0000002a12127287 */ /* 0x000fe4000c800000 */
[----:B------:R-:W-:Y:S01]  /*1790*/  USEL UR16, UR16, UR43, !UP1 ;  /* 0x0000002b10107287 */ /* 0x000fe2000c800000 */
[----:B-1----:R-:W-:Y:S01]  /*17a0*/  R2UR UR43, R2 ;  /* 0x00000000022b72ca */ /* 0x002fe200000e0000 */
[----:B------:R-:W-:Y:S01]  /*17b0*/  IMAD.U32 R2, RZ, RZ, UR47 ;  /* 0x0000002fff027e24 */ /* 0x000fe2000f8e00ff */
[----:B------:R-:W-:Y:S01]  /*17c0*/  UMOV UR42, URZ ;  /* 0x000000ff002a7c82 */ /* 0x000fe20008000000 */
[----:B------:R-:W-:Y:S01]  /*17d0*/  USHF.R.U64 UR16, UR18, UR6, UR16 ;  /* 0x0000000612107299 */ /* 0x000fe20008001210 */
[----:B------:R-:W-:Y:S01]  /*17e0*/  IMAD.HI.U32 R3, R21, R3, UR44 ;  /* 0x0000002c15037e27 */ /* 0x000fe2000f8e0003 */
[----:B------:R-:W1:Y:S01]  /*17f0*/  LDCU UR33, c[0x0][0xbe0] ;  /* 0x00017c00ff2177ac */ /* 0x000e620008000800 */
[----:B------:R-:W-:Y:S01]  /*1800*/  IABS R2, R2 ;  /* 0x0000000200027213 */ /* 0x000fe20000000000 */
[----:B------:R-:W-:-:S02]  /*1810*/  UIADD3 UR45, UPT, UPT, UR28, -0x1, UR16 ;  /* 0xffffffff1c2d7890 */ /* 0x000fc4000fffe010 */
[----:B------:R-:W-:Y:S01]  /*1820*/  R2UR UR19, R3 ;  /* 0x00000000031372ca */ /* 0x000fe200000e0000 */
[----:B------:R-:W-:Y:S01]  /*1830*/  ULOP3.LUT UR41, URZ, UR28, URZ, 0x33, !UPT ;  /* 0x0000001cff297292 */ /* 0x000fe2000f8e33ff */
[----:B------:R-:W-:Y:S02]  /*1840*/  R2UR UR16, R2 ;  /* 0x00000000021072ca */ /* 0x000fe400000e0000 */
[----:B------:R-:W-:Y:S01]  /*1850*/  UIADD3 UR18, UPT, UPT, URZ, -UR43, URZ ;  /* 0x8000002bff127290 */ /* 0x000fe2000fffe0ff */
[----:B------:R-:W-:Y:S01]  /*1860*/  IABS R2, R4 ;  /* 0x0000000400027213 */ /* 0x000fe20000000000 */
[----:B------:R-:W-:Y:S02]  /*1870*/  IMAD.U32 R3, RZ, RZ, UR45 ;  /* 0x0000002dff037e24 */ /* 0x000fe4000f8e00ff */
[----:B------:R-:W-:Y:S02]  /*1880*/  UIMAD UR18, UR18, UR39, URZ ;  /* 0x00000027121272a4 */ /* 0x000fe4000f8e02ff */
[----:B------:R-:W-:Y:S01]  /*1890*/  IMAD.MOV R2, RZ, RZ, -R2 ;  /* 0x000000ffff027224 */ /* 0x000fe200078e0a02 */
[----:B------:R-:W-:Y:S01]  /*18a0*/  IABS R3, R3 ;  /* 0x0000000300037213 */ /* 0x000fe20000000000 */
[----:B------:R-:W-:-:S02]  /*18b0*/  UIMAD.WIDE.U32 UR42, UR43, UR18, UR42 ;  /* 0x000000122b2a72a5 */ /* 0x000fc4000f8e002a */
[----:B------:R-:W-:Y:S01]  /*18c0*/  ULOP3.LUT UR42, URZ, UR29, URZ, 0x33, !UPT ;  /* 0x0000001dff2a7292 */ /* 0x000fe2000f8e33ff */
[----:B------:R-:W-:Y:S01]  /*18d0*/  R2UR UR44, R3 ;  /* 0x00000000032c72ca */ /* 0x000fe200000e0000 */
[----:B------:R-:W-:Y:S01]  /*18e0*/  UIMAD.WIDE.U32 UR48, UR19, UR16, URZ ;  /* 0x00000010133072a5 */ /* 0x000fe2000f8e00ff */
[----:B------:R-:W-:Y:S02]  /*18f0*/  R2UR UR38, R2 ;  /* 0x00000000022672ca */ /* 0x000fe400000e0000 */
[----:B------:R-:W3:Y:S01]  /*1900*/  LDCU UR18, c[0x0][0x374] ;  /* 0x00006e80ff1277ac */ /* 0x000ee20008000800 */
[----:B------:R-:W4:Y:S03]  /*1910*/  LDC.64 R2, c[0x0][0xbd0] ;  /* 0x0002f400ff027b82 */ /* 0x000f260000000a00 */
[----:B------:R-:W-:Y:S02]  /*1920*/  UMOV UR19, UR49 ;  /* 0x0000003100137c82 */ /* 0x000fe40008000000 */
[----:B------:R-:W-:Y:S01]  /*1930*/  UIMAD UR46, UR19, UR46, UR16 ;  /* 0x0000002e132e72a4 */ /* 0x000fe2000f8e0210 */
[----:B------:R-:W2:Y:S02]  /*1940*/  LDCU.U8 UR16, c[0x0][0xbd8] ;  /* 0x00017b00ff1077ac */ /* 0x000ea40008000000 */
[----:B------:R-:W-:-:S02]  /*1950*/  UIMAD.WIDE.U32 UR48, UR43, UR44, URZ ;  /* 0x0000002c2b3072a5 */ /* 0x000fc4000f8e00ff */
[----:B------:R-:W-:-:S05]  /*1960*/  UISETP.GT.U32.AND UP3, UPT, UR40, UR46, UPT ;  /* 0x0000002e2800728c */ /* 0x000fca000bf64070 */
[----:B------:R-:W-:Y:S01]  /*1970*/  UMOV UR19, UR49 ;  /* 0x0000003100137c82 */ /* 0x000fe20008000000 */
[----:B---3--:R-:W-:Y:S02]  /*1980*/  UIMAD.WIDE.U32 UR48, UR32, UR18, URZ ;  /* 0x00000012203072a5 */ /* 0x008fe4000f8e00ff */
[----:B------:R-:W-:-:S03]  /*1990*/  UIMAD UR44, UR19, UR38, UR44 ;  /* 0x00000026132c72a4 */ /* 0x000fc6000f8e022c */
[----:B------:R-:W-:Y:S01]  /*19a0*/  UMOV UR19, 0x400 ;  /* 0x0000040000137882 */ /* 0x000fe20000000000 */
[----:B------:R-:W-:Y:S01]  /*19b0*/  UISETP.GT.U32.AND UP0, UPT, UR39, UR44, UPT ;  /* 0x0000002c2700728c */ /* 0x000fe2000bf04070 */
[----:B--2---:R-:W-:Y:S01]  /*19c0*/  ISETP.NE.AND P1, PT, RZ, UR16, PT ;  /* 0x00000010ff007c0c */ /* 0x004fe2000bf25270 */
[----:B------:R-:W-:Y:S02]  /*19d0*/  @!UP3 UIADD3 UR46, UPT, UPT, UR46, -UR40, URZ ;  /* 0x800000282e2eb290 */ /* 0x000fe4000fffe0ff */
[----:B------:R-:W-:Y:S02]  /*19e0*/  ULEA UR36, UR36, UR19, 0x18 ;  /* 0x0000001324247291 */ /* 0x000fe4000f8ec0ff */
[----:B-1----:R-:W-:Y:S02]  /*19f0*/  UISETP.NE.AND UP3, UPT, UR33, 0x1, UPT ;  /* 0x000000012100788c */ /* 0x002fe4000bf65270 */
[----:B------:R-:W-:Y:S02]  /*1a00*/  UIADD3 UR33, UPT, UPT, UR36, 0x270, URZ ;  /* 0x0000027024217890 */ /* 0x000fe4000fffe0ff */
[----:B------:R-:W-:-:S02]  /*1a10*/  UIADD3 UR36, UPT, UPT, UR36, 0x1d0, URZ ;  /* 0x000001d024247890 */ /* 0x000fc4000fffe0ff */
[----:B------:R-:W-:Y:S02]  /*1a20*/  @!UP0 UIADD3 UR44, UPT, UPT, UR44, -UR39, URZ ;  /* 0x800000272c2c8290 */ /* 0x000fe4000fffe0ff */
[----:B------:R-:W-:Y:S02]  /*1a30*/  UISETP.GT.U32.AND UP0, UPT, UR40, UR46, UPT ;  /* 0x0000002e2800728c */ /* 0x000fe4000bf04070 */
[----:B------:R-:W-:Y:S02]  /*1a40*/  @UP6 USEL UR36, UR36, UR33, !UP5 ;  /* 0x0000002124246287 */ /* 0x000fe4000e800000 */
[----:B------:R-:W-:Y:S02]  /*1a50*/  UISETP.GT.U32.AND UP5, UPT, UR39, UR44, UPT ;  /* 0x0000002c2700728c */ /* 0x000fe4000bfa4070 */
[----:B------:R-:W-:Y:S02]  /*1a60*/  UISETP.GE.AND UP6, UPT, UR47, URZ, UPT ;  /* 0x000000ff2f00728c */ /* 0x000fe4000bfc6270 */
[----:B------:R-:W-:-:S02]  /*1a70*/  USEL UR34, UR35, UR17, !UP3 ;  /* 0x0000001123227287 */ /* 0x000fc4000d800000 */
[----:B------:R-:W-:Y:S02]  /*1a80*/  USEL UR17, UR17, UR35, !UP3 ;  /* 0x0000002311117287 */ /* 0x000fe4000d800000 */
[----:B------:R-:W-:Y:S02]  /*1a90*/  @!UP0 UIADD3 UR46, UPT, UPT, UR46, -UR40, URZ ;  /* 0x800000282e2e8290 */ /* 0x000fe4000fffe0ff */
[----:B------:R-:W-:Y:S02]  /*1aa0*/  UISETP.GE.AND UP0, UPT, UR45, URZ, UPT ;  /* 0x000000ff2d00728c */ /* 0x000fe4000bf06270 */
[----:B------:R-:W-:Y:S01]  /*1ab0*/  USEL UR18, UR32, UR18, !UP3 ;  /* 0x0000001220127287 */ /* 0x000fe2000d800000 */
[----:B------:R-:W1:Y:S01]  /*1ac0*/  LDCU UR19, c[0x0][0x378] ;  /* 0x00006f00ff1377ac */ /* 0x000e620008000800 */
[----:B------:R-:W-:Y:S01]  /*1ad0*/  UMOV UR35, URZ ;  /* 0x000000ff00237c82 */ /* 0x000fe20008000000 */
[----:B------:R-:W-:Y:S02]  /*1ae0*/  @!UP5 UIADD3 UR44, UPT, UPT, UR44, -UR39, URZ ;  /* 0x800000272c2cd290 */ /* 0x000fe4000fffe0ff */
[----:B------:R-:W-:-:S02]  /*1af0*/  UIMAD.WIDE.U32 UR52, UR17, UR18, UR34 ;  /* 0x00000012113472a5 */ /* 0x000fc4000f8e0022 */
[----:B------:R-:W-:Y:S02]  /*1b00*/  @!UP6 UIADD3 UR46, UPT, UPT, -UR46, URZ, URZ ;  /* 0x000000ff2e2ee290 */ /* 0x000fe4000fffe1ff */
[----:B------:R-:W-:Y:S02]  /*1b10*/  UISETP.NE.AND UP6, UPT, UR29, URZ, UPT ;  /* 0x000000ff1d00728c */ /* 0x000fe4000bfc5270 */
[----:B------:R-:W-:Y:S02]  /*1b20*/  UISETP.NE.AND UP5, UPT, UR28, URZ, UPT ;  /* 0x000000ff1c00728c */ /* 0x000fe4000bfa5270 */
[----:B------:R-:W-:Y:S01]  /*1b30*/  @!UP0 UIADD3 UR44, UPT, UPT, -UR44, URZ, URZ ;  /* 0x000000ff2c2c8290 */ /* 0x000fe2000fffe1ff */
[----:B------:R-:W-:Y:S01]  /*1b40*/  UMOV UR18, UR52 ;  /* 0x0000003400127c82 */ /* 0x000fe20008000000 */
[----:B------:R-:W-:Y:S02]  /*1b50*/  UMOV UR17, UR53 ;  /* 0x0000003500117c82 */ /* 0x000fe40008000000 */
[----:B------:R-:W-:Y:S01]  /*1b60*/  USEL UR44, UR41, UR44, !UP5 ;  /* 0x0000002c292c7287 */ /* 0x000fe2000e800000 */
[----:B----4-:R-:W-:Y:S01]  /*1b70*/  ISETP.LE.U32.AND P0, PT, R2, UR18, PT ;  /* 0x0000001202007c0c */ /* 0x010fe2000bf03070 */
[----:B------:R-:W-:Y:S01]  /*1b80*/  USEL UR46, UR42, UR46, !UP6 ;  /* 0x0000002e2a2e7287 */ /* 0x000fe2000f000000 */
[----:B------:R-:W-:Y:S01]  /*1b90*/  IMAD.U32 R2, RZ, RZ, UR17 ;  /* 0x00000011ff027e24 */ /* 0x000fe2000f8e00ff */
[----:B------:R-:W-:-:S02]  /*1ba0*/  UIADD3 UR44, UPT, UPT, UR45, -UR44, URZ ;  /* 0x8000002c2d2c7290 */ /* 0x000fc4000fffe0ff */
[----:B------:R-:W-:Y:S02]  /*1bb0*/  UIADD3 UR46, UPT, UPT, UR47, -UR46, URZ ;  /* 0x8000002e2f2e7290 */ /* 0x000fe4000fffe0ff */
[----:B-1----:R-:W-:Y:S01]  /*1bc0*/  UIMAD.WIDE.U32 UR32, UR48, UR19, URZ ;  /* 0x00000013302072a5 */ /* 0x002fe2000f8e00ff */
[----:B------:R-:W-:Y:S01]  /*1bd0*/  ISETP.GE.U32.AND.EX P0, PT, R2, R3, PT, P0 ;  /* 0x000000030200720c */ /* 0x000fe20003f06100 */
[----:B------:R-:W-:Y:S02]  /*1be0*/  UIMAD UR48, UR46, UR44, URZ ;  /* 0x0000002c2e3072a4 */ /* 0x000fe4000f8e02ff */
[----:B------:R-:W-:Y:S02]  /*1bf0*/  USEL UR44, UR44, UR46, !UP3 ;  /* 0x0000002e2c2c7287 */ /* 0x000fe4000d800000 */
[----:B------:R-:W-:Y:S02]  /*1c00*/  UIMAD UR19, UR49, UR19, URZ ;  /* 0x00000013311372a4 */ /* 0x000fe4000f8e02ff */
[----:B------:R-:W-:Y:S01]  /*1c10*/  USHF.R.S32.HI UR49, URZ, 0x1f, UR48 ;  /* 0x0000001fff317899 */ /* 0x000fe20008011430 */
[----:B------:R-:W-:Y:S01]  /*1c20*/  IMAD.U32 R18, RZ, RZ, UR48 ;  /* 0x00000030ff127e24 */ /* 0x000fe2000f8e00ff */
[----:B------:R-:W-:Y:S01]  /*1c30*/  USHF.R.S32.HI UR45, URZ, 0x1f, UR44 ;  /* 0x0000001fff2d7899 */ /* 0x000fe2000801142c */
[----:B------:R-:W-:Y:S01]  /*1c40*/  IMAD.U32 R12, RZ, RZ, UR44 ;  /* 0x0000002cff0c7e24 */ /* 0x000fe2000f8e00ff */
[----:B------:R-:W-:-:S02]  /*1c50*/  UIADD3 UR19, UPT, UPT, UR33, UR19, URZ ;  /* 0x0000001321137290 */ /* 0x000fc4000fffe0ff */
[----:B------:R-:W-:Y:S02]  /*1c60*/  IMAD.U32 R19, RZ, RZ, UR49 ;  /* 0x00000031ff137e24 */ /* 0x000fe4000f8e00ff */
[----:B------:R-:W-:Y:S01]  /*1c70*/  IMAD.U32 R13, RZ, RZ, UR45 ;  /* 0x0000002dff0d7e24 */ /* 0x000fe2000f8e00ff */
[----:B------:R-:W-:Y:S07]  /*1c80*/  @P0 BRA P1, `(.L_x_12) ;  /* 0x0000001400d00947 */ /* 0x000fee0000800000 */
[----:B------:R-:W-:Y:S01]  /*1c90*/  IMAD.U32 R3, RZ, RZ, UR17 ;  /* 0x00000011ff037e24 */ /* 0x000fe2000f8e00ff */
[----:B------:R-:W-:Y:S02]  /*1ca0*/  ISETP.LE.U32.AND P0, PT, R18, UR18, PT ;  /* 0x0000001212007c0c */ /* 0x000fe4000bf03070 */
[----:B------:R-:W-:Y:S01]  /*1cb0*/  CS2R R10, SRZ ;  /* 0x00000000000a7805 */ /* 0x000fe2000001ff00 */
[----:B------:R-:W-:Y:S01]  /*1cc0*/  IMAD.MOV.U32 R9, RZ, RZ, RZ ;  /* 0x000000ffff097224 */ /* 0x000fe200078e00ff */
[----:B------:R-:W-:-:S13]  /*1cd0*/  ISETP.GE.U32.AND.EX P0, PT, R3, R19, PT, P0 ;  /* 0x000000130300720c */ /* 0x000fda0003f06100 */
[----:B------:R-:W-:Y:S05]  /*1ce0*/  @!P0 BRA `(.L_x_13) ;  /* 0x0000001000ac8947 */ /* 0x000fea0003800000 */
[----:B------:R-:W-:Y:S02]  /*1cf0*/  VIADD R2, R8, 0x20 ;  /* 0x0000002008027836 */ /* 0x000fe40000000000 */
[----:B------:R-:W-:Y:S02]  /*1d00*/  IMAD.MOV.U32 R14, RZ, RZ, R8 ;  /* 0x000000ffff0e7224 */ /* 0x000fe400078e0008 */
[----:B-----5:R-:W-:Y:S01]  /*1d10*/  IMAD.MOV.U32 R9, RZ, RZ, R7 ;  /* 0x000000ffff097224 */ /* 0x020fe200078e0007 */
[----:B------:R-:W-:Y:S02]  /*1d20*/  ISETP.GE.AND P0, PT, R2, UR31, PT ;  /* 0x0000001f02007c0c */ /* 0x000fe4000bf06270 */
[----:B------:R-:W-:Y:S02]  /*1d30*/  ISETP.GE.AND P1, PT, R14, UR31, PT ;  /* 0x0000001f0e007c0c */ /* 0x000fe4000bf26270 */
[----:B------:R-:W-:Y:S01]  /*1d40*/  MOV R11, UR12 ;  /* 0x0000000c000b7c02 */ /* 0x000fe20008000f00 */
[----:B------:R-:W-:Y:S01]  /*1d50*/  IMAD.U32 R10, RZ, RZ, UR13 ;  /* 0x0000000dff0a7e24 */ /* 0x000fe2000f8e00ff */
[----:B------:R-:W-:-:S07]  /*1d60*/  MOV R2, R6 ;  /* 0x0000000600027202 */ /* 0x000fce0000000f00 */
[----:B------:R-:W1:Y:S01]  /*1d70*/  @!P0 LDC.64 R22, c[0x0][0xbf0] ;  /* 0x0002fc00ff168b82 */ /* 0x000e620000000a00 */
[----:B------:R-:W-:Y:S01]  /*1d80*/  UIADD3 UR12, UP0, UPT, UR10, -0x1, URZ ;  /* 0xffffffff0a0c7890 */ /* 0x000fe2000ff1e0ff */
[----:B------:R-:W-:Y:S03]  /*1d90*/  BSSY.RECONVERGENT B0, `(.L_x_14) ;  /* 0x000004f000007945 */ /* 0x000fe60003800200 */
[----:B------:R-:W-:Y:S01]  /*1da0*/  UIADD3.X UR13, UPT, UPT, UR11, -0x1, URZ, UP0, !UPT ;  /* 0xffffffff0b0d7890 */ /* 0x000fe200087fe4ff */
[----:B------:R-:W-:Y:S01]  /*1db0*/  MOV R18, 0x7fffffff ;  /* 0x7fffffff00127802 */ /* 0x000fe20000000f00 */
[----:B------:R-:W-:Y:S02]  /*1dc0*/  IMAD.MOV.U32 R19, RZ, RZ, RZ ;  /* 0x000000ffff137224 */ /* 0x000fe400078e00ff */
[----:B-1----:R-:W-:-:S05]  /*1dd0*/  @!P0 IMAD.WIDE.U32 R22, R14, 0xc, R22 ;  /* 0x0000000c0e168825 */ /* 0x002fca00078e0016 */
[----:B------:R1:W5:Y:S04]  /*1de0*/  @!P0 LDG.E R6, desc[UR50][R22.64+0x180] ;  /* 0x0001803216068981 */ /* 0x000368000c1e1900 */
[----:B------:R1:W5:Y:S01]  /*1df0*/  @!P0 LDG.E R7, desc[UR50][R22.64+0x184] ;  /* 0x0001843216078981 */ /* 0x000362000c1e1900 */
[----:B------:R-:W-:-:S04]  /*1e00*/  IADD3 R11, P0, PT, R11, -0x1, RZ ;  /* 0xffffffff0b0b7810 */ /* 0x000fc80007f1e0ff */
[----:B------:R-:W-:Y:S01]  /*1e10*/  IADD3.X R10, PT, PT, R10, -0x1, RZ, P0, !PT ;  /* 0xffffffff0a0a7810 */ /* 0x000fe200007fe4ff */
[----:B------:R-:W-:Y:S08]  /*1e20*/  @P1 BRA `(.L_x_15) ;  /* 0x0000000400141947 */ /* 0x000ff00003800000 */
[C---:B------:R-:W-:Y:S01]  /*1e30*/  IADD3 R3, P1, PT, R2.reuse, R11, RZ ;  /* 0x0000000b02037210 */ /* 0x040fe20007f3e0ff */
[----:B------:R-:W-:Y:S01]  /*1e40*/  IMAD.MOV.U32 R20, RZ, RZ, RZ ;  /* 0x000000ffff147224 */ /* 0x000fe200078e00ff */
[----:B------:R-:W-:Y:S02]  /*1e50*/  IADD3 R13, P0, PT, R9, UR12, RZ ;  /* 0x0000000c090d7c10 */ /* 0x000fe4000ff1e0ff */
[----:B------:R-:W-:Y:S02]  /*1e60*/  LEA.HI.X.SX32 R2, R2, R10, 0x1, P1 ;  /* 0x0000000a02027211 */ /* 0x000fe400008f0eff */
[----:B------:R-:W-:Y:S02]  /*1e70*/  IADD3 R26, P1, PT, R3, UR9, RZ ;  /* 0x00000009031a7c10 */ /* 0x000fe4000ff3e0ff */
[----:B------:R-:W-:Y:S02]  /*1e80*/  LEA.HI.X.SX32 R12, R9, UR13, 0x1, P0 ;  /* 0x0000000d090c7c11 */ /* 0x000fe400080f0eff */
[----:B------:R-:W-:Y:S01]  /*1e90*/  IADD3 R18, P0, PT, R13, UR7, RZ ;  /* 0x000000070d127c10 */ /* 0x000fe2000ff1e0ff */
[----:B------:R-:W-:-:S04]  /*1ea0*/  IMAD.X R9, RZ, RZ, R2, P1 ;  /* 0x000000ffff097224 */ /* 0x000fc800008e0602 */
[----:B------:R-:W-:Y:S02]  /*1eb0*/  IMAD.X R17, RZ, RZ, R12, P0 ;  /* 0x000000ffff117224 */ /* 0x000fe400000e060c */
[----:B------:R-:W-:-:S04]  /*1ec0*/  IMAD.WIDE.U32 R24, R9, UR14, RZ ;  /* 0x0000000e09187c25 */ /* 0x000fc8000f8e00ff */
[----:B-1----:R-:W-:-:S04]  /*1ed0*/  IMAD.WIDE.U32 R22, R17, UR4, RZ ;  /* 0x0000000411167c25 */ /* 0x002fc8000f8e00ff */
[----:B------:R-:W-:-:S04]  /*1ee0*/  IMAD.WIDE.U32 R24, P1, R26, UR15, R24 ;  /* 0x0000000f1a187c25 */ /* 0x000fc8000f820018 */
[----:B------:R-:W-:-:S04]  /*1ef0*/  IMAD.WIDE.U32 R26, R26, UR14, RZ ;  /* 0x0000000e1a1a7c25 */ /* 0x000fc8000f8e00ff */
[----:B------:R-:W-:-:S04]  /*1f00*/  IMAD.WIDE.U32 R22, P0, R18, UR5, R22 ;  /* 0x0000000512167c25 */ /* 0x000fc8000f800016 */
[----:B------:R-:W-:-:S04]  /*1f10*/  IMAD.WIDE.U32 R18, R18, UR4, RZ ;  /* 0x0000000412127c25 */ /* 0x000fc8000f8e00ff */
[----:B------:R-:W-:Y:S01]  /*1f20*/  IMAD.X R29, RZ, RZ, RZ, P1 ;  /* 0x000000ffff1d7224 */ /* 0x000fe200008e06ff */
[----:B------:R-:W-:Y:S01]  /*1f30*/  IADD3 RZ, P1, PT, R27, R24, RZ ;  /* 0x000000181bff7210 */ /* 0x000fe20007f3e0ff */
[----:B------:R-:W-:Y:S01]  /*1f40*/  IMAD.X R27, RZ, RZ, RZ, P0 ;  /* 0x000000ffff1b7224 */ /* 0x000fe200000e06ff */
[----:B------:R-:W-:Y:S01]  /*1f50*/  IADD3 RZ, P0, PT, R19, R22, RZ ;  /* 0x0000001613ff7210 */ /* 0x000fe20007f1e0ff */
[----:B------:R-:W-:Y:S02]  /*1f60*/  IMAD.MOV.U32 R26, RZ, RZ, R23 ;  /* 0x000000ffff1a7224 */ /* 0x000fe400078e0017 */
[----:B------:R-:W-:Y:S02]  /*1f70*/  IMAD.MOV.U32 R28, RZ, RZ, R25 ;  /* 0x000000ffff1c7224 */ /* 0x000fe400078e0019 */
[----:B------:R-:W-:Y:S01]  /*1f80*/  IMAD.WIDE.U32.X R26, R17, UR5, R26, P0 ;  /* 0x00000005111a7c25 */ /* 0x000fe200080e041a */
[----:B------:R-:W-:-:S03]  /*1f90*/  PLOP3.LUT P0, PT, PT, PT, UP1, 0x80, 0x8 ;  /* 0x000000000008781c */ /* 0x000fc60003f0f018 */
[----:B------:R-:W-:Y:S01]  /*1fa0*/  IMAD.WIDE.U32.X R28, R9, UR15, R28, P1 ;  /* 0x0000000f091c7c25 */ /* 0x000fe200088e041c */
[----:B------:R-:W-:Y:S02]  /*1fb0*/  PLOP3.LUT P1, PT, PT, PT, UP2, 0x80, 0x8 ;  /* 0x000000000008781c */ /* 0x000fe40003f2f028 */
[----:B------:R-:W-:Y:S02]  /*1fc0*/  SEL R13, R13, R26, !P0 ;  /* 0x0000001a0d0d7207 */ /* 0x000fe40004000000 */
[----:B------:R-:W-:Y:S02]  /*1fd0*/  SEL R12, R12, R27, !P0 ;  /* 0x0000001b0c0c7207 */ /* 0x000fe40004000000 */
[----:B------:R-:W-:Y:S02]  /*1fe0*/  SEL R3, R3, R28, !P1 ;  /* 0x0000001c03037207 */ /* 0x000fe40004800000 */
[----:B------:R-:W-:Y:S01]  /*1ff0*/  SEL R28, R2, R29, !P1 ;  /* 0x0000001d021c7207 */ /* 0x000fe20004800000 */
[----:B------:R-:W-:Y:S01]  /*2000*/  IMAD.MOV R2, RZ, RZ, -R21 ;  /* 0x000000ffff027224 */ /* 0x000fe200078e0a15 */
[----:B------:R-:W-:-:S02]  /*2010*/  SHF.R.U64 R13, R13, UR6, R12 ;  /* 0x000000060d0d7c19 */ /* 0x000fc4000800120c */
[----:B------:R-:W-:Y:S02]  /*2020*/  SHF.R.U64 R28, R3, UR8, R28 ;  /* 0x00000008031c7c19 */ /* 0x000fe4000800121c */
[----:B------:R-:W-:Y:S01]  /*2030*/  IADD3 R12, PT, PT, R4, -0x1, R13 ;  /* 0xffffffff040c7810 */ /* 0x000fe20007ffe00d */
[----:B------:R-:W-:Y:S01]  /*2040*/  IMAD R13, R2, UR40, RZ ;  /* 0x00000028020d7c24 */ /* 0x000fe2000f8e02ff */
[----:B------:R-:W-:Y:S02]  /*2050*/  IADD3 R17, PT, PT, R5, -0x1, R28 ;  /* 0xffffffff05117810 */ /* 0x000fe40007ffe01c */
[----:B------:R-:W-:Y:S01]  /*2060*/  IABS R3, R5 ;  /* 0x0000000500037213 */ /* 0x000fe20000000000 */
[----:B------:R-:W-:Y:S01]  /*2070*/  IMAD.HI.U32 R20, R21, R13, R20 ;  /* 0x0000000d15147227 */ /* 0x000fe200078e0014 */
[----:B------:R-:W-:Y:S02]  /*2080*/  IABS R9, R17 ;  /* 0x0000001100097213 */ /* 0x000fe40000000000 */
[----:B------:R-:W-:Y:S01]  /*2090*/  IABS R2, R12 ;  /* 0x0000000c00027213 */ /* 0x000fe20000000000 */
[----:B------:R-:W-:Y:S01]  /*20a0*/  IMAD.MOV R3, RZ, RZ, -R3 ;  /* 0x000000ffff037224 */ /* 0x000fe200078e0a03 */
[----:B------:R-:W-:Y:S01]  /*20b0*/  ISETP.GE.AND P4, PT, R17, RZ, PT ;  /* 0x000000ff1100720c */ /* 0x000fe20003f86270 */
[----:B------:R-:W-:Y:S01]  /*20c0*/  IMAD.HI.U32 R20, R20, R9, RZ ;  /* 0x0000000914147227 */ /* 0x000fe200078e00ff */
[----:B------:R-:W-:-:S03]  /*20d0*/  ISETP.GE.AND P3, PT, R12, RZ, PT ;  /* 0x000000ff0c00720c */ /* 0x000fc60003f66270 */
[----:B------:R-:W-:-:S04]  /*20e0*/  IMAD.HI.U32 R13, R2, UR43, RZ ;  /* 0x0000002b020d7c27 */ /* 0x000fc8000f8e00ff */
[----:B------:R-:W-:Y:S02]  /*20f0*/  IMAD R18, R20, R3, R9 ;  /* 0x0000000314127224 */ /* 0x000fe400078e0209 */
[----:B------:R-:W-:Y:S02]  /*2100*/  IMAD R9, R13, UR38, R2 ;  /* 0x000000260d097c24 */ /* 0x000fe4000f8e0202 */
[----:B------:R-:W-:Y:S01]  /*2110*/  IMAD.U32 R3, RZ, RZ, UR42 ;  /* 0x0000002aff037e24 */ /* 0x000fe2000f8e00ff */
[----:B------:R-:W-:Y:S01]  /*2120*/  ISETP.LT.U32.AND P1, PT, R18, UR40, PT ;  /* 0x0000002812007c0c */ /* 0x000fe2000bf21070 */
[----:B------:R-:W-:Y:S01]  /*2130*/  IMAD.U32 R2, RZ, RZ, UR41 ;  /* 0x00000029ff027e24 */ /* 0x000fe2000f8e00ff */
[----:B------:R-:W-:-:S11]  /*2140*/  ISETP.LT.U32.AND P0, PT, R9, UR39, PT ;  /* 0x0000002709007c0c */ /* 0x000fd6000bf01070 */
[----:B------:R-:W-:Y:S02]  /*2150*/  @!P1 VIADD R18, R18, -UR40 ;  /* 0x8000002812129c36 */ /* 0x000fe40008000000 */
[----:B------:R-:W-:-:S03]  /*2160*/  @!P0 VIADD R9, R9, -UR39 ;  /* 0x8000002709098c36 */ /* 0x000fc60008000000 */
[----:B------:R-:W-:Y:S02]  /*2170*/  ISETP.LT.U32.AND P1, PT, R18, UR40, PT ;  /* 0x0000002812007c0c */ /* 0x000fe4000bf21070 */
[----:B------:R-:W-:-:S11]  /*2180*/  ISETP.LT.U32.AND P0, PT, R9, UR39, PT ;  /* 0x0000002709007c0c */ /* 0x000fd6000bf01070 */
[----:B------:R-:W-:Y:S01]  /*2190*/  @!P1 VIADD R18, R18, -UR40 ;  /* 0x8000002812129c36 */ /* 0x000fe20008000000 */
[----:B------:R-:W-:Y:S01]  /*21a0*/  PLOP3.LUT P1, PT, PT, PT, UP6, 0x80, 0x8 ;  /* 0x000000000008781c */ /* 0x000fe20003f2f068 */
[----:B------:R-:W-:Y:S01]  /*21b0*/  @!P0 VIADD R9, R9, -UR39 ;  /* 0x8000002709098c36 */ /* 0x000fe20008000000 */
[----:B------:R-:W-:Y:S01]  /*21c0*/  PLOP3.LUT P0, PT, PT, PT, UP5, 0x80, 0x8 ;  /* 0x000000000008781c */ /* 0x000fe20003f0f058 */
[----:B------:R-:W-:Y:S02]  /*21d0*/  @!P4 IMAD.MOV R18, RZ, RZ, -R18 ;  /* 0x000000ffff12c224 */ /* 0x000fe400078e0a12 */
[----:B------:R-:W-:-:S03]  /*21e0*/  @!P3 IMAD.MOV R9, RZ, RZ, -R9 ;  /* 0x000000ffff09b224 */ /* 0x000fc600078e0a09 */
[----:B------:R-:W-:Y:S02]  /*21f0*/  SEL R18, R3, R18, !P1 ;  /* 0x0000001203127207 */ /* 0x000fe40004800000 */
[----:B------:R-:W-:Y:S02]  /*2200*/  SEL R9, R2, R9, !P0 ;  /* 0x0000000902097207 */ /* 0x000fe40004000000 */
[----:B------:R-:W-:Y:S01]  /*2210*/  PLOP3.LUT P0, PT, PT, PT, UP3, 0x80, 0x8 ;  /* 0x000000000008781c */ /* 0x000fe20003f0f038 */
[----:B------:R-:W-:Y:S02]  /*2220*/  IMAD.IADD R18, R17, 0x1, -R18 ;  /* 0x0000000111127824 */ /* 0x000fe400078e0a12 */
[----:B------:R-:W-:-:S05]  /*2230*/  IMAD.IADD R9, R12, 0x1, -R9 ;  /* 0x000000010c097824 */ /* 0x000fca00078e0a09 */
[----:B------:R-:W-:Y:S01]  /*2240*/  SEL R12, R9, R18, !P0 ;  /* 0x00000012090c7207 */ /* 0x000fe20004000000 */
[----:B------:R-:W-:-:S03]  /*2250*/  IMAD R18, R18, R9, RZ ;  /* 0x0000000912127224 */ /* 0x000fc600078e02ff */
[----:B------:R-:W-:Y:S02]  /*2260*/  SHF.R.S32.HI R13, RZ, 0x1f, R12 ;  /* 0x0000001fff0d7819 */ /* 0x000fe4000001140c */
[----:B------:R-:W-:Y:S02]  /*2270*/  SHF.R.S32.HI R19, RZ, 0x1f, R18 ;  /* 0x0000001fff137819 */ /* 0x000fe40000011412 */
.L_x_15:
[----:B------:R-:W-:Y:S05]  /*2280*/  BSYNC.RECONVERGENT B0 ;  /* 0x0000000000007941 */ /* 0x000fea0003800200 */
.L_x_14:
[----:B------:R-:W2:Y:S01]  /*2290*/  SHFL.UP PT, R3, R18, 0x1, RZ ;  /* 0x0420000012037989 */ /* 0x000ea200000e00ff */
[C---:B------:R-:W-:Y:S02]  /*22a0*/  ISETP.NE.AND P6, PT, R8.reuse, RZ, PT ;  /* 0x000000ff0800720c */ /* 0x040fe40003fc5270 */
[C---:B------:R-:W-:Y:S01]  /*22b0*/  ISETP.GE.U32.AND P1, PT, R8.reuse, 0x2, PT ;  /* 0x000000020800780c */ /* 0x040fe20003f26070 */
[----:B------:R-:W3:Y:S01]  /*22c0*/  SHFL.UP PT, R2, R19, 0x1, RZ ;  /* 0x0420000013027989 */ /* 0x000ee200000e00ff */
[C---:B------:R-:W-:Y:S02]  /*22d0*/  ISETP.GE.U32.AND P3, PT, R8.reuse, 0x4, PT ;  /* 0x000000040800780c */ /* 0x040fe40003f66070 */
[C---:B------:R-:W-:Y:S02]  /*22e0*/  ISETP.GE.U32.AND P4, PT, R8.reuse, 0x8, PT ;  /* 0x000000080800780c */ /* 0x040fe40003f86070 */
[----:B------:R-:W-:Y:S02]  /*22f0*/  ISETP.GE.U32.AND P5, PT, R8, 0x10, PT ;  /* 0x000000100800780c */ /* 0x000fe40003fa6070 */
[----:B--2---:R-:W-:-:S02]  /*2300*/  SEL R3, R3, RZ, P6 ;  /* 0x000000ff03037207 */ /* 0x004fc40003000000 */
[----:B---3--:R-:W-:Y:S02]  /*2310*/  SEL R2, R2, RZ, P6 ;  /* 0x000000ff02027207 */ /* 0x008fe40003000000 */
[----:B------:R-:W-:-:S05]  /*2320*/  IADD3 R3, P0, PT, R3, R18, RZ ;  /* 0x0000001203037210 */ /* 0x000fca0007f1e0ff */
[----:B------:R-:W-:Y:S01]  /*2330*/  IMAD.X R2, R2, 0x1, R19, P0 ;  /* 0x0000000102027824 */ /* 0x000fe200000e0613 */
[----:B------:R-:W2:Y:S04]  /*2340*/  SHFL.UP PT, R20, R3, 0x2, RZ ;  /* 0x0440000003147989 */ /* 0x000ea800000e00ff */
[----:B------:R-:W3:Y:S01]  /*2350*/  SHFL.UP PT, R9, R2, 0x2, RZ ;  /* 0x0440000002097989 */ /* 0x000ee200000e00ff */
[----:B--2---:R-:W-:-:S04]  /*2360*/  SEL R20, R20, RZ, P1 ;  /* 0x000000ff14147207 */ /* 0x004fc80000800000 */
[----:B------:R-:W-:Y:S02]  /*2370*/  IADD3 R20, P0, PT, R20, R3, RZ ;  /* 0x0000000314147210 */ /* 0x000fe40007f1e0ff */
[----:B---3--:R-:W-:-:S03]  /*2380*/  SEL R9, R9, RZ, P1 ;  /* 0x000000ff09097207 */ /* 0x008fc60000800000 */
[----:B------:R-:W2:Y:S02]  /*2390*/  SHFL.UP PT, R17, R20, 0x4, RZ ;  /* 0x0480000014117989 */ /* 0x000ea400000e00ff */
[----:B------:R-:W-:-:S05]  /*23a0*/  IMAD.X R9, R9, 0x1, R2, P0 ;  /* 0x0000000109097824 */ /* 0x000fca00000e0602 */
[----:B------:R-:W3:Y:S01]  /*23b0*/  SHFL.UP PT, R21, R9, 0x4, RZ ;  /* 0x0480000009157989 */ /* 0x000ee200000e00ff */
[----:B--2---:R-:W-:-:S04]  /*23c0*/  SEL R17, R17, RZ, P3 ;  /* 0x000000ff11117207 */ /* 0x004fc80001800000 */
[----:B------:R-:W-:Y:S02]  /*23d0*/  IADD3 R17, P0, PT, R17, R20, RZ ;  /* 0x0000001411117210 */ /* 0x000fe40007f1e0ff */
[----:B---3--:R-:W-:-:S03]  /*23e0*/  SEL R2, R21, RZ, P3 ;  /* 0x000000ff15027207 */ /* 0x008fc60001800000 */
[----:B-1----:R-:W1:Y:S02]  /*23f0*/  SHFL.UP PT, R22, R17, 0x8, RZ ;  /* 0x0500000011167989 */ /* 0x002e6400000e00ff */
[----:B------:R-:W-:-:S05]  /*2400*/  IMAD.X R2, R2, 0x1, R9, P0 ;  /* 0x0000000102027824 */ /* 0x000fca00000e0609 */
[----:B------:R-:W2:Y:S01]  /*2410*/  SHFL.UP PT, R3, R2, 0x8, RZ ;  /* 0x0500000002037989 */ /* 0x000ea200000e00ff */
[----:B-1----:R-:W-:-:S04]  /*2420*/  SEL R22, R22, RZ, P4 ;  /* 0x000000ff16167207 */ /* 0x002fc80002000000 */
[----:B------:R-:W-:Y:S02]  /*2430*/  IADD3 R20, P0, PT, R22, R17, RZ ;  /* 0x0000001116147210 */ /* 0x000fe40007f1e0ff */
[----:B--2---:R-:W-:-:S05]  /*2440*/  SEL R3, R3, RZ, P4 ;  /* 0x000000ff03037207 */ /* 0x004fca0002000000 */
[----:B------:R-:W-:Y:S02]  /*2450*/  IMAD.X R9, R3, 0x1, R2, P0 ;  /* 0x0000000103097824 */ /* 0x000fe400000e0602 */
[----:B------:R-:W1:Y:S01]  /*2460*/  SHFL.UP PT, R3, R20, 0x10, RZ ;  /* 0x0600000014037989 */ /* 0x000e6200000e00ff */
[----:B------:R-:W-:-:S03]  /*2470*/  IMAD.U32 R2, RZ, RZ, UR17 ;  /* 0x00000011ff027e24 */ /* 0x000fc6000f8e00ff */
[----:B------:R-:W2:Y:S01]  /*2480*/  SHFL.UP PT, R24, R9, 0x10, RZ ;  /* 0x0600000009187989 */ /* 0x000ea200000e00ff */
[----:B-1----:R-:W-:Y:S02]  /*2490*/  SEL R3, R3, RZ, P5 ;  /* 0x000000ff03037207 */ /* 0x002fe40002800000 */
[----:B--2---:R-:W-:Y:S02]  /*24a0*/  SEL R24, R24, RZ, P5 ;  /* 0x000000ff18187207 */ /* 0x004fe40002800000 */
[----:B------:R-:W-:-:S05]  /*24b0*/  IADD3 R22, P0, PT, R3, R20, RZ ;  /* 0x0000001403167210 */ /* 0x000fca0007f1e0ff */
[----:B------:R-:W-:Y:S01]  /*24c0*/  IMAD.X R21, R24, 0x1, R9, P0 ;  /* 0x0000000118157824 */ /* 0x000fe200000e0609 */
[----:B------:R-:W-:Y:S01]  /*24d0*/  ISETP.LE.U32.AND P0, PT, R22, UR18, PT ;  /* 0x0000001216007c0c */ /* 0x000fe2000bf03070 */
[----:B------:R-:W-:Y:S02]  /*24e0*/  IMAD.MOV.U32 R20, RZ, RZ, R22 ;  /* 0x000000ffff147224 */ /* 0x000fe400078e0016 */
[----:B------:R-:W-:Y:S01]  /*24f0*/  IMAD.MOV.U32 R17, RZ, RZ, R21 ;  /* 0x000000ffff117224 */ /* 0x000fe200078e0015 */
[----:B------:R-:W-:Y:S02]  /*2500*/  ISETP.GE.U32.AND.EX P0, PT, R2, R21, PT, P0 ;  /* 0x000000150200720c */ /* 0x000fe40003f06100 */
[----:B------:R-:W-:-:S11]  /*2510*/  CS2R R2, SRZ ;  /* 0x0000000000027805 */ /* 0x000fd6000001ff00 */
[----:B------:R-:W-:-:S04]  /*2520*/  VOTE.ANY R23, PT, !P0 ;  /* 0x0000000000177806 */ /* 0x000fc800040e0100 */
[----:B------:R-:W-:-:S13]  /*2530*/  ISETP.NE.AND P0, PT, R23, RZ, PT ;  /* 0x000000ff1700720c */ /* 0x000fda0003f05270 */
[----:B------:R-:W-:Y:S05]  /*2540*/  @P0 BRA `(.L_x_16) ;  /* 0x0000000800500947 */ /* 0x000fea0003800000 */
[----:B------:R-:W1:Y:S01]  /*2550*/  LDC R9, c[0x0][0xbe0] ;  /* 0x0002f800ff097b82 */ /* 0x000e620000000800 */
[----:B------:R-:W-:Y:S01]  /*2560*/  LOP3.LUT R16, R16, 0xfffffffe, RZ, 0xc0, !PT ;  /* 0xfffffffe10107812 */ /* 0x000fe200078ec0ff */
[----:B------:R-:W2:Y:S01]  /*2570*/  LDCU UR31, c[0x0][0xbe8] ;  /* 0x00017d00ff1f77ac */ /* 0x000ea20008000800 */
[----:B------:R-:W3:Y:S01]  /*2580*/  LDCU.64 UR10, c[0x0][0xba8] ;  /* 0x00017500ff0a77ac */ /* 0x000ee20008000a00 */
[----:B------:R-:W4:Y:S01]  /*2590*/  LDCU.64 UR8, c[0x0][0xbb0] ;  /* 0x00017600ff0877ac */ /* 0x000f220008000a00 */
[----:B------:R-:W1:Y:S02]  /*25a0*/  LDCU.128 UR4, c[0x0][0xbc0] ;  /* 0x00017800ff0477ac */ /* 0x000e640008000c00 */
[----:B-1----:R-:W-:-:S13]  /*25b0*/  ISETP.NE.AND P0, PT, R9, 0x1, PT ;  /* 0x000000010900780c */ /* 0x002fda0003f05270 */
[----:B--234-:R-:W-:-:S07]  /*25c0*/  @P0 LOP3.LUT R16, R16, 0x1, RZ, 0xfc, !PT ;  /* 0x0000000110100812 */ /* 0x01cfce00078efcff */
.L_x_19:
[C---:B------:R-:W-:Y:S01]  /*25d0*/  VIADD R2, R14.reuse, 0x40 ;  /* 0x000000400e027836 */ /* 0x040fe20000000000 */
[----:B-----5:R-:W-:Y:S01]  /*25e0*/  MOV R20, R6 ;  /* 0x0000000600147202 */ /* 0x020fe20000000f00 */
[----:B------:R-:W-:Y:S02]  /*25f0*/  VIADD R14, R14, 0x20 ;  /* 0x000000200e0e7836 */ /* 0x000fe40000000000 */
[----:B------:R-:W-:Y:S01]  /*2600*/  IMAD.MOV.U32 R17, RZ, RZ, R7 ;  /* 0x000000ffff117224 */ /* 0x000fe200078e0007 */
[----:B------:R-:W-:-:S13]  /*2610*/  ISETP.GE.AND P0, PT, R2, UR31, PT ;  /* 0x0000001f02007c0c */ /* 0x000fda000bf06270 */
[----:B------:R-:W1:Y:S01]  /*2620*/  @!P0 LDC.64 R24, c[0x0][0xbf0] ;  /* 0x0002fc00ff188b82 */ /* 0x000e620000000a00 */
[----:B------:R2:W3:Y:S01]  /*2630*/  SHFL.IDX PT, R2, R21, 0x1f, 0x1f ;  /* 0x03e01f0015027f89 */ /* 0x0004e200000e0000 */
[----:B------:R-:W-:Y:S01]  /*2640*/  BSSY.RECONVERGENT B0, `(.L_x_17) ;  /* 0x000005e000007945 */ /* 0x000fe20003800200 */
[----:B------:R-:W-:Y:S02]  /*2650*/  HFMA2 R19, -RZ, RZ, 0, 0 ;  /* 0x00000000ff137431 */ /* 0x000fe400000001ff */
[----:B------:R2:W4:Y:S01]  /*2660*/  SHFL.IDX PT, R3, R22, 0x1f, 0x1f ;  /* 0x03e01f0016037f89 */ /* 0x00052200000e0000 */
[----:B-1----:R-:W-:-:S05]  /*2670*/  @!P0 IMAD.WIDE.U32 R24, R14, 0xc, R24 ;  /* 0x0000000c0e188825 */ /* 0x002fca00078e0018 */
[----:B------:R2:W5:Y:S04]  /*2680*/  @!P0 LDG.E R6, desc[UR50][R24.64+0x180] ;  /* 0x0001803218068981 */ /* 0x000568000c1e1900 */
[----:B------:R2:W5:Y:S01]  /*2690*/  @!P0 LDG.E R7, desc[UR50][R24.64+0x184] ;  /* 0x0001843218078981 */ /* 0x000562000c1e1900 */
[----:B------:R-:W-:Y:S02]  /*26a0*/  ISETP.GE.AND P0, PT, R14, UR31, PT ;  /* 0x0000001f0e007c0c */ /* 0x000fe4000bf06270 */
[----:B------:R-:W-:-:S11]  /*26b0*/  MOV R18, 0x7fffffff ;  /* 0x7fffffff00127802 */ /* 0x000fd60000000f00 */
[----:B---34-:R-:W-:Y:S05]  /*26c0*/  @P0 BRA `(.L_x_18) ;  /* 0x0000000400540947 */ /* 0x018fea0003800000 */
[----:B------:R-:W-:-:S04]  /*26d0*/  IADD3 R13, P0, PT, R20, R11, RZ ;  /* 0x0000000b140d7210 */ /* 0x000fc80007f1e0ff */
[----:B------:R-:W-:Y:S02]  /*26e0*/  LEA.HI.X.SX32 R12, R20, R10, 0x1, P0 ;  /* 0x0000000a140c7211 */ /* 0x000fe400000f0eff */
[----:B------:R-:W-:-:S04]  /*26f0*/  IADD3 R20, P0, PT, R17, UR12, RZ ;  /* 0x0000000c11147c10 */ /* 0x000fc8000ff1e0ff */
[----:B------:R-:W-:Y:S02]  /*2700*/  LEA.HI.X.SX32 R19, R17, UR13, 0x1, P0 ;  /* 0x0000000d11137c11 */ /* 0x000fe400080f0eff */
[----:B------:R-:W-:-:S05]  /*2710*/  IADD3 R18, P0, PT, R13, UR9, RZ ;  /* 0x000000090d127c10 */ /* 0x000fca000ff1e0ff */
[----:B------:R-:W-:Y:S01]  /*2720*/  IMAD.X R17, RZ, RZ, R12, P0 ;  /* 0x000000ffff117224 */ /* 0x000fe200000e060c */
[----:B--2---:R-:W-:Y:S01]  /*2730*/  IADD3 R22, P0, PT, R20, UR7, RZ ;  /* 0x0000000714167c10 */ /* 0x004fe2000ff1e0ff */
[----:B------:R-:W-:-:S04]  /*2740*/  IMAD.WIDE.U32 R30, R18, UR10, RZ ;  /* 0x0000000a121e7c25 */ /* 0x000fc8000f8e00ff */
[----:B------:R-:W-:-:S04]  /*2750*/  IMAD.WIDE.U32 R28, R17, UR10, RZ ;  /* 0x0000000a111c7c25 */ /* 0x000fc8000f8e00ff */
[----:B------:R-:W-:Y:S02]  /*2760*/  IMAD.X R21, RZ, RZ, R19, P0 ;  /* 0x000000ffff157224 */ /* 0x000fe400000e0613 */
[----:B------:R-:W-:-:S04]  /*2770*/  IMAD.WIDE.U32 R28, P0, R18, UR11, R28 ;  /* 0x0000000b121c7c25 */ /* 0x000fc8000f80001c */
[----:B------:R-:W-:-:S04]  /*2780*/  IMAD.WIDE.U32 R24, R21, UR4, RZ ;  /* 0x0000000415187c25 */ /* 0x000fc8000f8e00ff */
[----:B------:R-:W-:Y:S02]  /*2790*/  IMAD.X R27, RZ, RZ, RZ, P0 ;  /* 0x000000ffff1b7224 */ /* 0x000fe400000e06ff */
[----:B------:R-:W-:-:S04]  /*27a0*/  IMAD.WIDE.U32 R24, P0, R22, UR5, R24 ;  /* 0x0000000516187c25 */ /* 0x000fc8000f800018 */
[----:B------:R-:W-:Y:S01]  /*27b0*/  IMAD.X R23, RZ, RZ, RZ, P0 ;  /* 0x000000ffff177224 */ /* 0x000fe200000e06ff */
[----:B------:R-:W-:Y:S01]  /*27c0*/  IADD3 RZ, P0, PT, R31, R28, RZ ;  /* 0x0000001c1fff7210 */ /* 0x000fe20007f1e0ff */
[----:B------:R-:W-:Y:S02]  /*27d0*/  IMAD.MOV.U32 R26, RZ, RZ, R29 ;  /* 0x000000ffff1a7224 */ /* 0x000fe400078e001d */
[----:B------:R-:W-:-:S04]  /*27e0*/  IMAD.WIDE.U32 R28, R22, UR4, RZ ;  /* 0x00000004161c7c25 */ /* 0x000fc8000f8e00ff */
[----:B------:R-:W-:Y:S01]  /*27f0*/  IMAD.WIDE.U32.X R26, R17, UR11, R26, P0 ;  /* 0x0000000b111a7c25 */ /* 0x000fe200080e041a */
[----:B------:R-:W-:-:S03]  /*2800*/  IADD3 RZ, P0, PT, R29, R24, RZ ;  /* 0x000000181dff7210 */ /* 0x000fc60007f1e0ff */
[----:B------:R-:W-:-:S04]  /*2810*/  IMAD.MOV.U32 R22, RZ, RZ, R25 ;  /* 0x000000ffff167224 */ /* 0x000fc800078e0019 */
[----:B------:R-:W-:Y:S01]  /*2820*/  IMAD.WIDE.U32.X R22, R21, UR5, R22, P0 ;  /* 0x0000000515167c25 */ /* 0x000fe200080e0416 */
[----:B------:R-:W-:-:S04]  /*2830*/  ISETP.NE.U32.AND P0, PT, RZ, UR10, PT ;  /* 0x0000000aff007c0c */ /* 0x000fc8000bf05070 */
[----:B------:R-:W-:-:S04]  /*2840*/  ISETP.NE.AND.EX P0, PT, RZ, UR11, PT, P0 ;  /* 0x0000000bff007c0c */ /* 0x000fc8000bf05300 */
[----:B------:R-:W-:Y:S02]  /*2850*/  SEL R17, R13, R26, !P0 ;  /* 0x0000001a0d117207 */ /* 0x000fe40004000000 */
[----:B------:R-:W-:Y:S02]  /*2860*/  SEL R12, R12, R27, !P0 ;  /* 0x0000001b0c0c7207 */ /* 0x000fe40004000000 */
[----:B------:R-:W-:Y:S02]  /*2870*/  ISETP.NE.U32.AND P0, PT, RZ, UR4, PT ;  /* 0x00000004ff007c0c */ /* 0x000fe4000bf05070 */
[----:B------:R-:W-:Y:S02]  /*2880*/  SHF.R.U64 R12, R17, UR8, R12 ;  /* 0x00000008110c7c19 */ /* 0x000fe4000800120c */
[----:B------:R-:W-:Y:S02]  /*2890*/  ISETP.NE.AND.EX P0, PT, RZ, UR5, PT, P0 ;  /* 0x00000005ff007c0c */ /* 0x000fe4000bf05300 */
[----:B------:R-:W-:-:S02]  /*28a0*/  IADD3 R21, PT, PT, R5, -0x1, R12 ;  /* 0xffffffff05157810 */ /* 0x000fc40007ffe00c */
[----:B------:R-:W-:Y:S02]  /*28b0*/  SEL R13, R19, R23, !P0 ;  /* 0x00000017130d7207 */ /* 0x000fe40004000000 */
[----:B------:R-:W-:Y:S02]  /*28c0*/  IABS R19, R5 ;  /* 0x0000000500137213 */ /* 0x000fe40000000000 */
[----:B------:R-:W-:Y:S02]  /*28d0*/  SEL R20, R20, R22, !P0 ;  /* 0x0000001614147207 */ /* 0x000fe40004000000 */
[----:B------:R-:W1:Y:S01]  /*28e0*/  I2F.RP R24, R19 ;  /* 0x0000001300187306 */ /* 0x000e620000209400 */
[----:B------:R-:W-:Y:S02]  /*28f0*/  IABS R17, R21 ;  /* 0x0000001500117213 */ /* 0x000fe40000000000 */
[----:B------:R-:W-:Y:S02]  /*2900*/  IABS R12, R5 ;  /* 0x00000005000c7213 */ /* 0x000fe40000000000 */
[----:B------:R-:W-:-:S03]  /*2910*/  SHF.R.U64 R13, R20, UR6, R13 ;  /* 0x00000006140d7c19 */ /* 0x000fc6000800120d */
[----:B------:R-:W-:Y:S01]  /*2920*/  IMAD.MOV R12, RZ, RZ, -R12 ;  /* 0x000000ffff0c7224 */ /* 0x000fe200078e0a0c */
[----:B------:R-:W-:-:S04]  /*2930*/  IADD3 R20, PT, PT, R4, -0x1, R13 ;  /* 0xffffffff04147810 */ /* 0x000fc80007ffe00d */
[----:B------:R-:W-:Y:S01]  /*2940*/  IABS R13, R20 ;  /* 0x00000014000d7213 */ /* 0x000fe20000000000 */
[----:B-1----:R-:W1:Y:S02]  /*2950*/  MUFU.RCP R22, R24 ;  /* 0x0000001800167308 */ /* 0x002e640000001000 */
[----:B-1----:R-:W-:-:S06]  /*2960*/  VIADD R22, R22, 0xffffffe ;  /* 0x0ffffffe16167836 */ /* 0x002fcc0000000000 */
[----:B------:R-:W1:Y:S02]  /*2970*/  F2I.FTZ.U32.TRUNC.NTZ R23, R22 ;  /* 0x0000001600177305 */ /* 0x000e64000021f000 */
[----:B-1----:R-:W-:Y:S02]  /*2980*/  IMAD.MOV R18, RZ, RZ, -R23 ;  /* 0x000000ffff127224 */ /* 0x002fe400078e0a17 */
[----:B------:R-:W-:Y:S02]  /*2990*/  IMAD.MOV.U32 R22, RZ, RZ, RZ ;  /* 0x000000ffff167224 */ /* 0x000fe400078e00ff */
[----:B------:R-:W-:Y:S01]  /*29a0*/  IMAD R25, R18, R19, RZ ;  /* 0x0000001312197224 */ /* 0x000fe200078e02ff */
[----:B------:R-:W-:-:S03]  /*29b0*/  IABS R18, R4 ;  /* 0x0000000400127213 */ /* 0x000fc60000000000 */
[----:B------:R-:W-:Y:S02]  /*29c0*/  IMAD.HI.U32 R25, R23, R25, R22 ;  /* 0x0000001917197227 */ /* 0x000fe400078e0016 */
[----:B------:R-:W1:Y:S04]  /*29d0*/  I2F.RP R23, R18 ;  /* 0x0000001200177306 */ /* 0x000e680000209400 */
[----:B------:R-:W-:-:S04]  /*29e0*/  IMAD.HI.U32 R25, R25, R17, RZ ;  /* 0x0000001119197227 */ /* 0x000fc800078e00ff */
[----:B------:R-:W-:-:S05]  /*29f0*/  IMAD R22, R25, R12, R17 ;  /* 0x0000000c19167224 */ /* 0x000fca00078e0211 */
[----:B------:R-:W-:Y:S01]  /*2a00*/  ISETP.GT.U32.AND P0, PT, R19, R22, PT ;  /* 0x000000161300720c */ /* 0x000fe20003f04070 */
[----:B-1----:R-:W1:-:S12]  /*2a10*/  MUFU.RCP R24, R23 ;  /* 0x0000001700187308 */ /* 0x002e580000001000 */
[----:B------:R-:W-:Y:S02]  /*2a20*/  @!P0 IMAD.IADD R22, R22, 0x1, -R19 ;  /* 0x0000000116168824 */ /* 0x000fe400078e0a13 */
[----:B-1----:R-:W-:-:S04]  /*2a30*/  VIADD R24, R24, 0xffffffe ;  /* 0x0ffffffe18187836 */ /* 0x002fc80000000000 */
[----:B------:R-:W1:Y:S02]  /*2a40*/  F2I.FTZ.U32.TRUNC.NTZ R25, R24 ;  /* 0x0000001800197305 */ /* 0x000e64000021f000 */
[----:B-1----:R-:W-:Y:S02]  /*2a50*/  IMAD.MOV R12, RZ, RZ, -R25 ;  /* 0x000000ffff0c7224 */ /* 0x002fe400078e0a19 */
[----:B------:R-:W-:Y:S02]  /*2a60*/  IMAD.MOV.U32 R24, RZ, RZ, RZ ;  /* 0x000000ffff187224 */ /* 0x000fe400078e00ff */
[----:B------:R-:W-:Y:S01]  /*2a70*/  IMAD R17, R12, R18, RZ ;  /* 0x000000120c117224 */ /* 0x000fe200078e02ff */
[----:B------:R-:W-:-:S03]  /*2a80*/  IABS R12, R4 ;  /* 0x00000004000c7213 */ /* 0x000fc60000000000 */
[----:B------:R-:W-:-:S04]  /*2a90*/  IMAD.HI.U32 R17, R25, R17, R24 ;  /* 0x0000001119117227 */ /* 0x000fc800078e0018 */
[----:B------:R-:W-:Y:S02]  /*2aa0*/  IMAD.MOV R12, RZ, RZ, -R12 ;  /* 0x000000ffff0c7224 */ /* 0x000fe400078e0a0c */
[----:B------:R-:W-:-:S04]  /*2ab0*/  IMAD.HI.U32 R17, R17, R13, RZ ;  /* 0x0000000d11117227 */ /* 0x000fc800078e00ff */
[----:B------:R-:W-:-:S05]  /*2ac0*/  IMAD R13, R17, R12, R13 ;  /* 0x0000000c110d7224 */ /* 0x000fca00078e020d */
[----:B------:R-:W-:-:S13]  /*2ad0*/  ISETP.GT.U32.AND P0, PT, R18, R13, PT ;  /* 0x0000000d1200720c */ /* 0x000fda0003f04070 */
[----:B------:R-:W-:Y:S01]  /*2ae0*/  @!P0 IMAD.IADD R13, R13, 0x1, -R18 ;  /* 0x000000010d0d8824 */ /* 0x000fe200078e0a12 */
[----:B------:R-:W-:-:S13]  /*2af0*/  ISETP.GT.U32.AND P0, PT, R19, R22, PT ;  /* 0x000000161300720c */ /* 0x000fda0003f04070 */
[----:B------:R-:W-:Y:S01]  /*2b00*/  @!P0 IMAD.IADD R22, R22, 0x1, -R19 ;  /* 0x0000000116168824 */ /* 0x000fe200078e0a13 */
[----:B------:R-:W-:-:S13]  /*2b10*/  ISETP.GT.U32.AND P0, PT, R18, R13, PT ;  /* 0x0000000d1200720c */ /* 0x000fda0003f04070 */
[----:B------:R-:W-:Y:S01]  /*2b20*/  @!P0 IMAD.IADD R13, R13, 0x1, -R18 ;  /* 0x000000010d0d8824 */ /* 0x000fe200078e0a12 */
[----:B------:R-:W-:-:S13]  /*2b30*/  ISETP.GE.AND P0, PT, R21, RZ, PT ;  /* 0x000000ff1500720c */ /* 0x000fda0003f06270 */
[----:B------:R-:W-:Y:S01]  /*2b40*/  @!P0 IMAD.MOV R22, RZ, RZ, -R22 ;  /* 0x000000ffff168224 */ /* 0x000fe200078e0a16 */
[----:B------:R-:W-:-:S13]  /*2b50*/  ISETP.GE.AND P0, PT, R20, RZ, PT ;  /* 0x000000ff1400720c */ /* 0x000fda0003f06270 */
[----:B------:R-:W-:Y:S01]  /*2b60*/  @!P0 IMAD.MOV R13, RZ, RZ, -R13 ;  /* 0x000000ffff0d8224 */ /* 0x000fe200078e0a0d */
[----:B------:R-:W-:-:S13]  /*2b70*/  ISETP.NE.AND P0, PT, RZ, UR29, PT ;  /* 0x0000001dff007c0c */ /* 0x000fda000bf05270 */
[----:B------:R-:W-:Y:S02]  /*2b80*/  @!P0 LOP3.LUT R22, RZ, UR29, RZ, 0x33, !PT ;  /* 0x0000001dff168c12 */ /* 0x000fe4000f8e33ff */
[----:B------:R-:W-:-:S03]  /*2b90*/  ISETP.NE.AND P0, PT, RZ, UR28, PT ;  /* 0x0000001cff007c0c */ /* 0x000fc6000bf05270 */
[----:B------:R-:W-:-:S10]  /*2ba0*/  IMAD.IADD R18, R21, 0x1, -R22 ;  /* 0x0000000115127824 */ /* 0x000fd400078e0a16 */
[----:B------:R-:W-:Y:S02]  /*2bb0*/  @!P0 LOP3.LUT R13, RZ, UR28, RZ, 0x33, !PT ;  /* 0x0000001cff0d8c12 */ /* 0x000fe4000f8e33ff */
[----:B------:R-:W-:-:S03]  /*2bc0*/  ISETP.NE.AND P0, PT, R9, 0x1, PT ;  /* 0x000000010900780c */ /* 0x000fc60003f05270 */
[----:B------:R-:W-:-:S05]  /*2bd0*/  IMAD.IADD R13, R20, 0x1, -R13 ;  /* 0x00000001140d7824 */ /* 0x000fca00078e0a0d */
[CC--:B------:R-:W-:Y:S01]  /*2be0*/  SEL R12, R13.reuse, R18.reuse, !P0 ;  /* 0x000000120d0c7207 */ /* 0x0c0fe20004000000 */
[----:B------:R-:W-:-:S03]  /*2bf0*/  IMAD R18, R13, R18, RZ ;  /* 0x000000120d127224 */ /* 0x000fc600078e02ff */
[----:B------:R-:W-:Y:S02]  /*2c00*/  SHF.R.S32.HI R13, RZ, 0x1f, R12 ;  /* 0x0000001fff0d7819 */ /* 0x000fe4000001140c */
[----:B------:R-:W-:Y:S02]  /*2c10*/  SHF.R.S32.HI R19, RZ, 0x1f, R18 ;  /* 0x0000001fff137819 */ /* 0x000fe40000011412 */
.L_x_18:
[----:B------:R-:W-:Y:S05]  /*2c20*/  BSYNC.RECONVERGENT B0 ;  /* 0x0000000000007941 */ /* 0x000fea0003800200 */
.L_x_17:
[----:B------:R-:W1:Y:S04]  /*2c30*/  SHFL.UP PT, R17, R18, 0x1, RZ ;  /* 0x0420000012117989 */ /* 0x000e6800000e00ff */
[----:B--2---:R-:W2:Y:S01]  /*2c40*/  SHFL.UP PT, R22, R19, 0x1, RZ ;  /* 0x0420000013167989 */ /* 0x004ea200000e00ff */
[----:B-1----:R-:W-:Y:S02]  /*2c50*/  SEL R17, R17, RZ, P6 ;  /* 0x000000ff11117207 */ /* 0x002fe40003000000 */
[----:B--2---:R-:W-:Y:S02]  /*2c60*/  SEL R22, R22, RZ, P6 ;  /* 0x000000ff16167207 */ /* 0x004fe40003000000 */
[----:B------:R-:W-:-:S05]  /*2c70*/  IADD3 R20, P0, PT, R17, R18, RZ ;  /* 0x0000001211147210 */ /* 0x000fca0007f1e0ff */
[----:B------:R-:W-:Y:S01]  /*2c80*/  IMAD.X R17, R22, 0x1, R19, P0 ;  /* 0x0000000116117824 */ /* 0x000fe200000e0613 */
[----:B------:R-:W1:Y:S04]  /*2c90*/  SHFL.UP PT, R21, R20, 0x2, RZ ;  /* 0x0440000014157989 */ /* 0x000e6800000e00ff */
[----:B------:R-:W2:Y:S01]  /*2ca0*/  SHFL.UP PT, R22, R17, 0x2, RZ ;  /* 0x0440000011167989 */ /* 0x000ea200000e00ff */
        /* <DEDUP_REMOVED lines=14> */
[----:B------:R-:W-:Y:S01]  /*2d90*/  IADD3 R25, P0, PT, R17, R24, RZ ;  /* 0x0000001811197210 */ /* 0x000fe20007f1e0ff */
[----:B------:R-:W-:-:S04]  /*2da0*/  IMAD.U32 R24, RZ, RZ, UR17 ;  /* 0x00000011ff187e24 */ /* 0x000fc8000f8e00ff */
[----:B------:R-:W-:Y:S02]  /*2db0*/  IMAD.X R26, R20, 0x1, R23, P0 ;  /* 0x00000001141a7824 */ /* 0x000fe400000e0617 */
[----:B------:R-:W1:Y:S04]  /*2dc0*/  SHFL.UP PT, R20, R25, 0x10, RZ ;  /* 0x0600000019147989 */ /* 0x000e6800000e00ff */
[----:B------:R-:W2:Y:S01]  /*2dd0*/  SHFL.UP PT, R17, R26, 0x10, RZ ;  /* 0x060000001a117989 */ /* 0x000ea200000e00ff */
[----:B-1----:R-:W-:Y:S02]  /*2de0*/  SEL R20, R20, RZ, P5 ;  /* 0x000000ff14147207 */ /* 0x002fe40002800000 */
[----:B--2---:R-:W-:Y:S02]  /*2df0*/  SEL R17, R17, RZ, P5 ;  /* 0x000000ff11117207 */ /* 0x004fe40002800000 */
[----:B------:R-:W-:-:S05]  /*2e00*/  IADD3 R20, P0, PT, R20, R25, RZ ;  /* 0x0000001914147210 */ /* 0x000fca0007f1e0ff */
[----:B------:R-:W-:Y:S01]  /*2e10*/  IMAD.X R17, R17, 0x1, R26, P0 ;  /* 0x0000000111117824 */ /* 0x000fe200000e061a */
[----:B------:R-:W-:-:S05]  /*2e20*/  IADD3 R22, P0, PT, R20, R3, RZ ;  /* 0x0000000314167210 */ /* 0x000fca0007f1e0ff */
[----:B------:R-:W-:Y:S01]  /*2e30*/  IMAD.X R21, R17, 0x1, R2, P0 ;  /* 0x0000000111157824 */ /* 0x000fe200000e0602 */
[----:B------:R-:W-:-:S04]  /*2e40*/  ISETP.LE.U32.AND P0, PT, R22, UR18, PT ;  /* 0x0000001216007c0c */ /* 0x000fc8000bf03070 */
[----:B------:R-:W-:-:S13]  /*2e50*/  ISETP.GE.U32.AND.EX P0, PT, R24, R21, PT, P0 ;  /* 0x000000151800720c */ /* 0x000fda0003f06100 */
[----:B------:R-:W-:-:S04]  /*2e60*/  VOTE.ANY R23, PT, !P0 ;  /* 0x0000000000177806 */ /* 0x000fc800040e0100 */
[----:B------:R-:W-:-:S13]  /*2e70*/  ISETP.NE.AND P0, PT, R23, RZ, PT ;  /* 0x000000ff1700720c */ /* 0x000fda0003f05270 */
[----:B------:R-:W-:Y:S05]  /*2e80*/  @!P0 BRA `(.L_x_19) ;  /* 0xfffffff400d08947 */ /* 0x000fea000383ffff */
.L_x_16:
[----:B------:R-:W1:Y:S08]  /*2e90*/  BREV R21, R23 ;  /* 0x0000001700157301 */ /* 0x000e700000000000 */
[----:B-1----:R-:W1:Y:S02]  /*2ea0*/  FLO.U32.SH R21, R21 ;  /* 0x0000001500157300 */ /* 0x002e6400000e0400 */
[----:B-1----:R-:W1:Y:S02]  /*2eb0*/  SHFL.IDX PT, R11, R14, R21, 0x1f ;  /* 0x00001f150e0b7589 */ /* 0x002e6400000e0000 */
[----:B-1----:R-:W-:-:S05]  /*2ec0*/  IMAD.IADD R9, R8, 0x1, R11 ;  /* 0x0000000108097824 */ /* 0x002fca00078e020b */
[----:B------:R-:W-:-:S13]  /*2ed0*/  ISETP.GE.AND P0, PT, R9, UR31, PT ;  /* 0x0000001f09007c0c */ /* 0x000fda000bf06270 */
[----:B------:R-:W1:Y:S01]  /*2ee0*/  @!P0 LDC.64 R24, c[0x0][0xbf0] ;  /* 0x0002fc00ff188b82 */ /* 0x000e620000000a00 */
[----:B------:R2:W3:Y:S04]  /*2ef0*/  SHFL.IDX PT, R13, R13, R21, 0x1f ;  /* 0x00001f150d0d7589 */ /* 0x0004e800000e0000 */
[----:B------:R2:W4:Y:S01]  /*2f00*/  SHFL.IDX PT, R12, R12, R21, 0x1f ;  /* 0x00001f150c0c7589 */ /* 0x00052200000e0000 */
[----:B-1----:R-:W-:-:S05]  /*2f10*/  @!P0 IMAD.WIDE R24, R9, 0xc, R24 ;  /* 0x0000000c09188825 */ /* 0x002fca00078e0218 */
[----:B-----5:R2:W5:Y:S04]  /*2f20*/  @!P0 LDG.E R6, desc[UR50][R24.64] ;  /* 0x0000003218068981 */ /* 0x020568000c1e1900 */
[----:B------:R2:W5:Y:S01]  /*2f30*/  @!P0 LDG.E R7, desc[UR50][R24.64+0x4] ;  /* 0x0000043218078981 */ /* 0x000562000c1e1900 */
[----:B------:R-:W-:-:S03]  /*2f40*/  IADD3 R10, P1, P0, R3, R20, -R18 ;  /* 0x00000014030a7210 */ /* 0x000fc6000783e812 */
[----:B------:R2:W1:Y:S01]  /*2f50*/  SHFL.IDX PT, R18, R18, R21, 0x1f ;  /* 0x00001f1512127589 */ /* 0x00046200000e0000 */
[----:B------:R-:W-:-:S03]  /*2f60*/  IADD3.X R2, PT, PT, R2, R17, ~R19, P1, P0 ;  /* 0x0000001102027210 */ /* 0x000fc60000fe0c13 */
[----:B------:R2:W1:Y:S04]  /*2f70*/  SHFL.IDX PT, R19, R19, R21, 0x1f ;  /* 0x00001f1513137589 */ /* 0x00046800000e0000 */
[----:B------:R2:W1:Y:S04]  /*2f80*/  SHFL.IDX PT, R9, R2, R21, 0x1f ;  /* 0x00001f1502097589 */ /* 0x00046800000e0000 */
[----:B---34-:R2:W1:Y:S02]  /*2f90*/  SHFL.IDX PT, R10, R10, R21, 0x1f ;  /* 0x00001f150a0a7589 */ /* 0x01846400000e0000 */
.L_x_13:
[----:B------:R-:W-:Y:S01]  /*2fa0*/  ISETP.GE.AND P0, PT, R11, UR31, PT ;  /* 0x0000001f0b007c0c */ /* 0x000fe2000bf06270 */
[----:B------:R-:W-:Y:S01]  /*2fb0*/  IMAD.MOV.U32 R14, RZ, RZ, -0x1 ;  /* 0xffffffffff0e7424 */ /* 0x000fe200078e00ff */
[----:B------:R-:W-:-:S11]  /*2fc0*/  MOV R17, 0xffffffff ;  /* 0xffffffff00117802 */ /* 0x000fd60000000f00 */
[----:B------:R-:W-:Y:S05]  /*2fd0*/  @P0 BRA `(.L_x_12) ;  /* 0x0000000000fc0947 */ /* 0x000fea0003800000 */
[----:B------:R-:W3:Y:S01]  /*2fe0*/  LDC R20, c[0x0][0xb98] ;  /* 0x0002e600ff147b82 */ /* 0x000ee20000000800 */
[----:B-12---:R-:W-:-:S04]  /*2ff0*/  IADD3 R24, P0, PT, -R10, UR18, RZ ;  /* 0x000000120a187c10 */ /* 0x006fc8000ff1e1ff */
[----:B------:R-:W-:-:S03]  /*3000*/  IADD3.X R23, PT, PT, ~R9, UR17, RZ, P0, !PT ;  /* 0x0000001109177c10 */ /* 0x000fc600087fe5ff */
[----:B------:R-:W1:Y:S08]  /*3010*/  LDC R21, c[0x0][0xb88] ;  /* 0x0002e200ff157b82 */ /* 0x000e700000000800 */
[----:B------:R-:W2:Y:S01]  /*3020*/  LDC R2, c[0x0][0xbdc] ;  /* 0x0002f700ff027b82 */ /* 0x000ea20000000800 */
[-CC-:B---3--:R-:W-:Y:S02]  /*3030*/  SHF.R.U32.HI R14, RZ, R20.reuse, R23.reuse ;  /* 0x00000014ff0e7219 */ /* 0x188fe40000011617 */
[----:B------:R-:W-:-:S02]  /*3040*/  SHF.R.U64 R20, R24, R20, R23 ;  /* 0x0000001418147219 */ /* 0x000fc40000001217 */
[-C--:B-1----:R-:W-:Y:S02]  /*3050*/  SHF.R.U32.HI R15, RZ, R21.reuse, R14 ;  /* 0x00000015ff0f7219 */ /* 0x082fe4000001160e */
[----:B------:R-:W-:Y:S02]  /*3060*/  SHF.R.U32.HI R3, RZ, R21, R13 ;  /* 0x00000015ff037219 */ /* 0x000fe4000001160d */
[----:B--2---:R-:W-:-:S04]  /*3070*/  SHF.R.U32.HI R22, RZ, R2, R15 ;  /* 0x00000002ff167219 */ /* 0x004fc8000001160f */
[----:B------:R-:W-:-:S04]  /*3080*/  LOP3.LUT R17, R22, R3, RZ, 0xfc, !PT ;  /* 0x0000000316117212 */ /* 0x000fc800078efcff */
[----:B------:R-:W-:Y:S02]  /*3090*/  ISETP.NE.U32.AND P0, PT, R17, RZ, PT ;  /* 0x000000ff1100720c */ /* 0x000fe40003f05070 */
[-C--:B------:R-:W-:Y:S02]  /*30a0*/  SHF.R.U64 R17, R20, R21.reuse, R14 ;  /* 0x0000001514117219 */ /* 0x080fe4000000120e */
[----:B------:R-:W-:Y:S02]  /*30b0*/  SHF.R.U64 R14, R12, R21, R13 ;  /* 0x000000150c0e7219 */ /* 0x000fe4000000120d */
[----:B------:R-:W-:-:S07]  /*30c0*/  SHF.R.U64 R15, R17, R2, R15 ;  /* 0x00000002110f7219 */ /* 0x000fce000000120f */
[----:B------:R-:W-:Y:S05]  /*30d0*/  @P0 BRA `(.L_x_20) ;  /* 0x0000000000540947 */ /* 0x000fea0003800000 */
[----:B------:R-:W1:Y:S01]  /*30e0*/  I2F.U32.RP R21, R14 ;  /* 0x0000000e00157306 */ /* 0x000e620000209000 */
[----:B------:R-:W-:-:S07]  /*30f0*/  ISETP.NE.U32.AND P1, PT, R14, RZ, PT ;  /* 0x000000ff0e00720c */ /* 0x000fce0003f25070 */
[----:B-1----:R-:W1:Y:S02]  /*3100*/  MUFU.RCP R22, R21 ;  /* 0x0000001500167308 */ /* 0x002e640000001000 */
[----:B-1----:R-:W-:-:S06]  /*3110*/  IADD3 R22, PT, PT, R22, 0xffffffe, RZ ;  /* 0x0ffffffe16167810 */ /* 0x002fcc0007ffe0ff */
[----:B------:R1:W2:Y:S02]  /*3120*/  F2I.FTZ.U32.TRUNC.NTZ R23, R22 ;  /* 0x0000001600177305 */ /* 0x0002a4000021f000 */
[----:B-1----:R-:W-:Y:S02]  /*3130*/  HFMA2 R22, -RZ, RZ, 0, 0 ;  /* 0x00000000ff167431 */ /* 0x002fe400000001ff */
[----:B--2---:R-:W-:-:S04]  /*3140*/  IMAD.MOV R2, RZ, RZ, -R23 ;  /* 0x000000ffff027224 */ /* 0x004fc800078e0a17 */
[----:B------:R-:W-:-:S04]  /*3150*/  IMAD R2, R2, R14, RZ ;  /* 0x0000000e02027224 */ /* 0x000fc800078e02ff */
[----:B------:R-:W-:-:S06]  /*3160*/  IMAD.HI.U32 R2, R23, R2, R22 ;  /* 0x0000000217027227 */ /* 0x000fcc00078e0016 */
[----:B------:R-:W-:-:S04]  /*3170*/  IMAD.HI.U32 R2, R2, R15, RZ ;  /* 0x0000000f02027227 */ /* 0x000fc800078e00ff */
[----:B------:R-:W-:-:S04]  /*3180*/  IMAD.MOV R3, RZ, RZ, -R2 ;  /* 0x000000ffff037224 */ /* 0x000fc800078e0a02 */
[----:B------:R-:W-:-:S05]  /*3190*/  IMAD R3, R14, R3, R15 ;  /* 0x000000030e037224 */ /* 0x000fca00078e020f */
[----:B------:R-:W-:-:S13]  /*31a0*/  ISETP.GE.U32.AND P0, PT, R3, R14, PT ;  /* 0x0000000e0300720c */ /* 0x000fda0003f06070 */
[----:B------:R-:W-:Y:S01]  /*31b0*/  @P0 IADD3 R3, PT, PT, R3, -R14, RZ ;  /* 0x8000000e03030210 */ /* 0x000fe20007ffe0ff */
[----:B------:R-:W-:-:S03]  /*31c0*/  @P0 VIADD R2, R2, 0x1 ;  /* 0x0000000102020836 */ /* 0x000fc60000000000 */
[----:B------:R-:W-:-:S13]  /*31d0*/  ISETP.GE.U32.AND P3, PT, R3, R14, PT ;  /* 0x0000000e0300720c */ /* 0x000fda0003f66070 */
[----:B------:R-:W-:Y:S02]  /*31e0*/  @P3 IADD3 R2, PT, PT, R2, 0x1, RZ ;  /* 0x0000000102023810 */ /* 0x000fe40007ffe0ff */
[----:B------:R-:W-:-:S04]  /*31f0*/  @!P1 LOP3.LUT R2, RZ, R14, RZ, 0x33, !PT ;  /* 0x0000000eff029212 */ /* 0x000fc800078e33ff */
[----:B------:R-:W-:-:S05]  /*3200*/  IADD3 R22, PT, PT, -R2, RZ, RZ ;  /* 0x000000ff02167210 */ /* 0x000fca0007ffe1ff */
[----:B------:R-:W-:Y:S01]  /*3210*/  IMAD R22, R14, R22, R15 ;  /* 0x000000160e167224 */ /* 0x000fe200078e020f */
[----:B------:R-:W-:Y:S06]  /*3220*/  BRA `(.L_x_21) ;  /* 0x0000000000147947 */ /* 0x000fec0003800000 */
.L_x_20:
[----:B------:R-:W-:Y:S02]  /*3230*/  MOV R2, 0x3250 ;  /* 0x0000325000027802 */ /* 0x000fe40000000f00 */
[----:B-----5:R-:W-:Y:S05]  /*3240*/  CALL.REL.NOINC `($__internal_3_$__cuda_sm20_div_u64) ;  /* 0x000000e800ac7944 */ /* 0x020fea0003c00000 */
[----:B------:R-:W-:Y:S02]  /*3250*/  IADD3 R22, PT, PT, -R3, RZ, RZ ;  /* 0x000000ff03167210 */ /* 0x000fe40007ffe1ff */
[----:B------:R-:W-:-:S03]  /*3260*/  MOV R2, R3 ;  /* 0x0000000300027202 */ /* 0x000fc60000000f00 */
[----:B------:R-:W-:-:S07]  /*3270*/  IMAD R22, R14, R22, R15 ;  /* 0x000000160e167224 */ /* 0x000fce00078e020f */
.L_x_21:
[----:B------:R-:W1:Y:S01]  /*3280*/  LDC R3, c[0x0][0xbdc] ;  /* 0x0002f700ff037b82 */ /* 0x000e620000000800 */
[----:B------:R-:W-:Y:S01]  /*3290*/  IMAD.MOV.U32 R24, RZ, RZ, -0x1 ;  /* 0xffffffffff187424 */ /* 0x000fe200078e00ff */
[----:B------:R-:W-:Y:S02]  /*32a0*/  PLOP3.LUT P1, PT, PT, PT, PT, 0x8, 0x80 ;  /* 0x000000000080781c */ /* 0x000fe40003f2e170 */
[----:B------:R-:W-:-:S04]  /*32b0*/  LOP3.LUT R16, R16, 0xfffffffd, RZ, 0xc0, !PT ;  /* 0xfffffffd10107812 */ /* 0x000fc800078ec0ff */
[----:B------:R-:W2:Y:S07]  /*32c0*/  LDC R15, c[0x0][0xb80] ;  /* 0x0002e000ff0f7b82 */ /* 0x000eae0000000800 */
[----:B------:R-:W-:Y:S01]  /*32d0*/  @P1 LOP3.LUT R16, R16, 0x2, RZ, 0xfc, !PT ;  /* 0x0000000210101812 */ /* 0x000fe200078efcff */
[----:B------:R-:W3:Y:S08]  /*32e0*/  LDC R21, c[0x0][0xb90] ;  /* 0x0002e400ff157b82 */ /* 0x000ef00000000800 */
[----:B------:R-:W4:Y:S01]  /*32f0*/  LDC R14, c[0x0][0xbe0] ;  /* 0x0002f800ff0e7b82 */ /* 0x000f220000000800 */
[----:B-1----:R-:W-:-:S02]  /*3300*/  SHF.L.U32 R24, R24, R3, RZ ;  /* 0x0000000318187219 */ /* 0x002fc400000006ff */
[----:B------:R-:W-:Y:S02]  /*3310*/  SHF.L.U32 R2, R2, R3, RZ ;  /* 0x0000000302027219 */ /* 0x000fe400000006ff */
[----:B------:R-:W-:Y:S01]  /*3320*/  LOP3.LUT R24, RZ, R24, RZ, 0x33, !PT ;  /* 0x00000018ff187212 */ /* 0x000fe200078e33ff */
[----:B--2---:R-:W-:-:S03]  /*3330*/  VIADD R23, R15, 0xffffffff ;  /* 0xffffffff0f177836 */ /* 0x004fc60000000000 */
[----:B------:R-:W-:Y:S02]  /*3340*/  LOP3.LUT R17, R17, R24, RZ, 0xc0, !PT ;  /* 0x0000001811117212 */ /* 0x000fe400078ec0ff */
[----:B------:R-:W-:-:S03]  /*3350*/  LOP3.LUT R23, R23, R20, RZ, 0xc0, !PT ;  /* 0x0000001417177212 */ /* 0x000fc600078ec0ff */
[----:B------:R-:W-:Y:S02]  /*3360*/  IMAD.IADD R2, R17, 0x1, R2 ;  /* 0x0000000111027824 */ /* 0x000fe400078e0202 */
[----:B------:R-:W-:Y:S02]  /*3370*/  IMAD.MOV.U32 R17, RZ, RZ, R11 ;  /* 0x000000ffff117224 */ /* 0x000fe400078e000b */
[----:B------:R-:W-:Y:S02]  /*3380*/  IMAD R22, R22, R15, R23 ;  /* 0x0000000f16167224 */ /* 0x000fe400078e0217 */
[----:B---3--:R-:W-:Y:S01]  /*3390*/  IMAD R21, R2, R21, UR34 ;  /* 0x0000002202157e24 */ /* 0x008fe2000f8e0215 */
[----:B----4-:R-:W-:-:S04]  /*33a0*/  ISETP.NE.AND P0, PT, R14, 0x1, PT ;  /* 0x000000010e00780c */ /* 0x010fc80003f05270 */
[----:B------:R-:W-:Y:S02]  /*33b0*/  SEL R15, R21, R22, !P0 ;  /* 0x00000016150f7207 */ /* 0x000fe40004000000 */
[----:B------:R-:W-:-:S07]  /*33c0*/  SEL R14, R22, R21, !P0 ;  /* 0x00000015160e7207 */ /* 0x000fce0004000000 */
.L_x_12:
[----:B------:R-:W-:Y:S01]  /*33d0*/  BAR.SYNC.DEFER_BLOCKING 0x0 ;  /* 0x0000000000007b1d */ /* 0x000fe20000010000 */
[----:B------:R-:W-:-:S13]  /*33e0*/  LOP3.LUT P0, RZ, R16, 0x2, RZ, 0xc0, !PT ;  /* 0x0000000210ff7812 */ /* 0x000fda000780c0ff */
[----:B------:R-:W-:Y:S05]  /*33f0*/  @P0 EXIT ;  /* 0x000000000000094d */ /* 0x000fea0003800000 */
[----:B------:R-:W3:Y:S01]  /*3400*/  S2UR UR5, SR_CgaCtaId ;  /* 0x00000000000579c3 */ /* 0x000ee20000008800 */
[----:B------:R-:W-:-:S09]  /*3410*/  UISETP.NE.AND UP0, UPT, UR37, 0x2, UPT ;  /* 0x000000022500788c */ /* 0x000fd2000bf05270 */
[----:B------:R-:W-:Y:S05]  /*3420*/  BRA.U UP0, `(.L_x_22) ;  /* 0x0000001500147547 */ /* 0x000fea000b800000 */
[----:B------:R-:W-:-:S08]  /*3430*/  NOP ;  /* 0x0000000000007918 */ /* 0x000fd00000000000 */
[----:B-12--5:R-:W1:-:S00]  /*3440*/  USETMAXREG.DEALLOC.CTAPOOL 0x88 ;  /* 0x00000088000079c8 */ /* 0x026e4000080e0500 */
[----:B-1----:R-:W-:Y:S01]  /*3450*/  ISETP.EQ.OR P1, PT, R8, RZ, P2 ;  /* 0x000000ff0800720c */ /* 0x002fe20001722670 */
[----:B------:R-:W-:Y:S01]  /*3460*/  IMAD.MOV.U32 R19, RZ, RZ, 0x1 ;  /* 0x00000001ff137424 */ /* 0x000fe200078e00ff */
[----:B------:R-:W-:Y:S01]  /*3470*/  PLOP3.LUT P4, PT, PT, PT, PT, 0x8, 0x80 ;  /* 0x000000000080781c */ /* 0x000fe20003f8e170 */
[----:B------:R-:W-:Y:S01]  /*3480*/  IMAD.MOV.U32 R16, RZ, RZ, RZ ;  /* 0x000000ffff107224 */ /* 0x000fe200078e00ff */
[----:B------:R-:W-:Y:S01]  /*3490*/  PRMT R18, RZ, 0x7610, R18 ;  /* 0x00007610ff127816 */ /* 0x000fe20000000012 */
[----:B------:R-:W-:Y:S01]  /*34a0*/  UMOV UR28, URZ ;  /* 0x000000ff001c7c82 */ /* 0x000fe20008000000 */
[----:B------:R-:W-:-:S09]  /*34b0*/  UMOV UR23, URZ ;  /* 0x000000ff00177c82 */ /* 0x000fd20008000000 */
.L_x_46:
[----:B------:R-:W1:Y:S02]  /*34c0*/  LDC.64 R24, c[0x0][0x390] ;  /* 0x0000e400ff187b82 */ /* 0x000e640000000a00 */
[----:B-1-3--:R-:W-:-:S05]  /*34d0*/  IMAD.WIDE R24, R17, 0xc, R24 ;  /* 0x0000000c11187825 */ /* 0x00afca00078e0218 */
[----:B------:R-:W2:Y:S02]  /*34e0*/  LDG.E R0, desc[UR50][R24.64+0x8] ;  /* 0x0000083218007981 */ /* 0x000ea4000c1e1900 */
[----:B--2---:R-:W-:Y:S01]  /*34f0*/  R2UR UR4, R0 ;  /* 0x00000000000472ca */ /* 0x004fe200000e0000 */
[----:B----4-:R-:W-:-:S14]  /*3500*/  @P4 BRA `(.L_x_23) ;  /* 0x0000000400cc4947 */ /* 0x010fdc0003800000 */
[----:B------:R-:W1:Y:S01]  /*3510*/  S2R R12, SR_LANEID ;  /* 0x00000000000c7919 */ /* 0x000e620000000000 */
[----:B------:R-:W-:Y:S02]  /*3520*/  ELECT P0, URZ, PT ;  /* 0x0000000000ff782f */ /* 0x000fe40003800000 */
[----:B------:R-:W-:Y:S01]  /*3530*/  MOV R0, 0x400 ;  /* 0x0000040000007802 */ /* 0x000fe20000000f00 */
[----:B------:R-:W-:Y:S01]  /*3540*/  BSSY.RECONVERGENT B0, `(.L_x_24) ;  /* 0x0000055000007945 */ /* 0x000fe20003800200 */
[----:B------:R-:W2:Y:S01]  /*3550*/  S2R R3, SR_CgaCtaId ;  /* 0x0000000000037919 */ /* 0x000ea20000008800 */
[----:B------:R-:W-:Y:S01]  /*3560*/  LOP3.LUT R13, R18, 0xffff, RZ, 0xc0, !PT ;  /* 0x0000ffff120d7812 */ /* 0x000fe200078ec0ff */
[----:B-1----:R-:W-:Y:S01]  /*3570*/  IMAD.SHL.U32 R12, R12, 0x4, RZ ;  /* 0x000000040c0c7824 */ /* 0x002fe200078e00ff */
[----:B--2---:R-:W-:-:S04]  /*3580*/  LEA R3, R3, R0, 0x18 ;  /* 0x0000000003037211 */ /* 0x004fc800078ec0ff */
[----:B------:R-:W-:Y:S02]  /*3590*/  IADD3 R0, PT, PT, R12, 0x480, R3 ;  /* 0x000004800c007810 */ /* 0x000fe40007ffe003 */
[----:B------:R-:W-:Y:S05]  /*35a0*/  @!P0 BRA `(.L_x_25) ;  /* 0x0000000400388947 */ /* 0x000fea0003800000 */
[----:B------:R-:W1:Y:S01]  /*35b0*/  LDC.64 R10, c[0x0][0x830] ;  /* 0x00020c00ff0a7b82 */ /* 0x000e620000000a00 */
[----:B------:R-:W2:Y:S04]  /*35c0*/  LDG.E R20, desc[UR50][R24.64+0x4] ;  /* 0x0000043218147981 */ /* 0x000ea8000c1e1900 */
[----:B------:R4:W5:Y:S03]  /*35d0*/  LDG.E R9, desc[UR50][R24.64] ;  /* 0x0000003218097981 */ /* 0x000966000c1e1900 */
[----:B------:R-:W3:Y:S08]  /*35e0*/  LDC.64 R6, c[0x0][0x840] ;  /* 0x00021000ff067b82 */ /* 0x000ef00000000a00 */
[----:B------:R-:W4:Y:S01]  /*35f0*/  LDC.64 R4, c[0x0][0x828] ;  /* 0x00020a00ff047b82 */ /* 0x000f220000000a00 */
[----:B-1----:R-:W-:-:S07]  /*3600*/  IMAD.WIDE R10, R17, 0x8, R10 ;  /* 0x00000008110a7825 */ /* 0x002fce00078e020a */
[----:B------:R-:W1:Y:S01]  /*3610*/  LDC.64 R2, c[0x0][0x838] ;  /* 0x00020e00ff027b82 */ /* 0x000e620000000a00 */
[----:B------:R-:W2:Y:S01]  /*3620*/  LDG.E.64 R10, desc[UR50][R10.64] ;  /* 0x000000320a0a7981 */ /* 0x000ea2000c1e1b00 */
[----:B---3--:R-:W-:-:S06]  /*3630*/  IMAD.WIDE R6, R17, 0x8, R6 ;  /* 0x0000000811067825 */ /* 0x008fcc00078e0206 */
[----:B------:R-:W3:Y:S01]  /*3640*/  LDG.E.64 R6, desc[UR50][R6.64] ;  /* 0x0000003206067981 */ /* 0x000ee2000c1e1b00 */
[----:B----4-:R-:W-:-:S06]  /*3650*/  IMAD.WIDE R26, R17, 0x8, R4 ;  /* 0x00000008111a7825 */ /* 0x010fcc00078e0204 */
[----:B------:R-:W4:Y:S01]  /*3660*/  LDG.E.64 R26, desc[UR50][R26.64] ;  /* 0x000000321a1a7981 */ /* 0x000f22000c1e1b00 */
[----:B-1----:R-:W-:-:S06]  /*3670*/  IMAD.WIDE R22, R17, 0x8, R2 ;  /* 0x0000000811167825 */ /* 0x002fcc00078e0202 */
[----:B------:R-:W4:Y:S01]  /*3680*/  LDG.E.64 R22, desc[UR50][R22.64] ;  /* 0x0000003216167981 */ /* 0x000f22000c1e1b00 */
[----:B------:R-:W1:Y:S01]  /*3690*/  S2UR UR5, SR_CgaCtaId ;  /* 0x00000000000579c3 */ /* 0x000e620000008800 */
[----:B------:R-:W-:Y:S02]  /*36a0*/  UMOV UR6, 0x400 ;  /* 0x0000040000067882 */ /* 0x000fe40000000000 */
[----:B-1----:R-:W-:-:S09]  /*36b0*/  ULEA UR5, UR5, UR6, 0x18 ;  /* 0x0000000605057291 */ /* 0x002fd2000f8ec0ff */
[----:B------:R-:W1:Y:S04]  /*36c0*/  LDS R5, [UR5+0x49c] ;  /* 0x00049c05ff057984 */ /* 0x000e680008000800 */
[----:B------:R-:W1:Y:S01]  /*36d0*/  LDS R4, [UR5+0x51c] ;  /* 0x00051c05ff047984 */ /* 0x000e620008000800 */
[----:B------:R-:W-:Y:S02]  /*36e0*/  UIADD3 UR7, UPT, UPT, UR5, 0x480, URZ ;  /* 0x0000048005077890 */ /* 0x000fe4000fffe0ff */
[----:B------:R-:W-:Y:S01]  /*36f0*/  UIADD3 UR6, UPT, UPT, UR5, 0x500, URZ ;  /* 0x0000050005067890 */ /* 0x000fe2000fffe0ff */
[----:B------:R-:W-:Y:S04]  /*3700*/  STS [UR5+0x4b0], RZ ;  /* 0x0004b0ffff007988 */ /* 0x000fe80008000805 */
[----:B------:R-:W-:Y:S01]  /*3710*/  STS [UR5+0x530], RZ ;  /* 0x000530ffff007988 */ /* 0x000fe20008000805 */
[----:B--2---:R-:W-:-:S04]  /*3720*/  SHF.L.U64.HI R28, R10, 0x1, R11 ;  /* 0x000000010a1c7819 */ /* 0x004fc8000001020b */
[----:B------:R-:W-:Y:S02]  /*3730*/  LOP3.LUT R28, R28, 0x1fffffff, RZ, 0xc0, !PT ;  /* 0x1fffffff1c1c7812 */ /* 0x000fe400078ec0ff */
[----:B---3--:R-:W-:-:S04]  /*3740*/  SHF.L.U64.HI R17, R6, 0x1, R7 ;  /* 0x0000000106117819 */ /* 0x008fc80000010207 */
[----:B------:R-:W-:Y:S02]  /*3750*/  LOP3.LUT R17, R17, 0x1fffffff, RZ, 0xc0, !PT ;  /* 0x1fffffff11117812 */ /* 0x000fe400078ec0ff */
[----:B------:R-:W-:Y:S02]  /*3760*/  SHF.R.U32.HI R2, RZ, 0x4, R28 ;  /* 0x00000004ff027819 */ /* 0x000fe4000001161c */
[----:B------:R-:W-:Y:S02]  /*3770*/  SHF.R.U32.HI R3, RZ, 0x4, R17 ;  /* 0x00000004ff037819 */ /* 0x000fe40000011611 */
[----:B-1----:R-:W-:Y:S02]  /*3780*/  LOP3.LUT R2, R5, 0xf, R2, 0xb8, !PT ;  /* 0x0000000f05027812 */ /* 0x002fe400078eb802 */
[----:B------:R-:W-:-:S03]  /*3790*/  LOP3.LUT R11, R4, 0xf, R3, 0xb8, !PT ;  /* 0x0000000f040b7812 */ /* 0x000fc600078eb803 */
[----:B------:R-:W-:Y:S04]  /*37a0*/  STS [UR5+0x49c], R2 ;  /* 0x00049c02ff007988 */ /* 0x000fe80008000805 */
[----:B------:R-:W-:Y:S04]  /*37b0*/  STS [UR5+0x51c], R11 ;  /* 0x00051c0bff007988 */ /* 0x000fe80008000805 */
[----:B------:R-:W1:Y:S04]  /*37c0*/  LDS R4, [UR5+0x49c] ;  /* 0x00049c05ff047984 */ /* 0x000e680008000800 */
[----:B------:R-:W2:Y:S01]  /*37d0*/  LDS R3, [UR5+0x51c] ;  /* 0x00051c05ff037984 */ /* 0x000ea20008000800 */
[----:B-1----:R-:W-:-:S02]  /*37e0*/  LOP3.LUT R7, R4, 0xf0, RZ, 0xb8, !PT ;  /* 0x000000f004077812 */ /* 0x002fc400078eb8ff */
[----:B--2---:R-:W-:-:S03]  /*37f0*/  LOP3.LUT R8, R3, 0xf0, RZ, 0xb8, !PT ;  /* 0x000000f003087812 */ /* 0x004fc600078eb8ff */
[----:B------:R-:W-:Y:S04]  /*3800*/  STS [UR5+0x49c], R7 ;  /* 0x00049c07ff007988 */ /* 0x000fe80008000805 */
[----:B------:R-:W-:Y:S04]  /*3810*/  STS [UR5+0x51c], R8 ;  /* 0x00051c08ff007988 */ /* 0x000fe80008000805 */
[----:B------:R-:W1:Y:S04]  /*3820*/  LDS R5, [UR5+0x49c] ;  /* 0x00049c05ff057984 */ /* 0x000e680008000800 */
[----:B------:R-:W2:Y:S01]  /*3830*/  LDS R3, [UR5+0x51c] ;  /* 0x00051c05ff037984 */ /* 0x000ea20008000800 */
[----:B------:R-:W-:-:S02]  /*3840*/  IMAD.U32 R4, RZ, RZ, UR7 ;  /* 0x00000007ff047e24 */ /* 0x000fc4000f8e00ff */
[----:B------:R-:W-:-:S03]  /*3850*/  IMAD.U32 R2, RZ, RZ, UR6 ;  /* 0x00000006ff027e24 */ /* 0x000fc6000f8e00ff */
[----:B------:R-:W-:Y:S02]  /*3860*/  SHF.R.U64 R4, R4, 0x4, RZ ;  /* 0x0000000404047819 */ /* 0x000fe400000012ff */
[----:B------:R-:W-:Y:S02]  /*3870*/  SHF.R.U64 R2, R2, 0x4, RZ ;  /* 0x0000000402027819 */ /* 0x000fe400000012ff */
[----:B-1----:R-:W-:Y:S02]  /*3880*/  LOP3.LUT R5, R5, 0xf00, RZ, 0xb8, !PT ;  /* 0x00000f0005057812 */ /* 0x002fe400078eb8ff */
[----:B--2---:R-:W-:-:S03]  /*3890*/  LOP3.LUT R3, R3, 0xf00, RZ, 0xb8, !PT ;  /* 0x00000f0003037812 */ /* 0x004fc600078eb8ff */
[----:B------:R1:W-:Y:S04]  /*38a0*/  STS.64 [UR5+0x498], R4 ;  /* 0x00049804ff007988 */ /* 0x0003e80008000a05 */
[----:B------:R-:W-:Y:S04]  /*38b0*/  STS.64 [UR5+0x518], R2 ;  /* 0x00051802ff007988 */ /* 0x000fe80008000a05 */
[----:B------:R-:W2:Y:S04]  /*38c0*/  LDS R24, [UR5+0x49c] ;  /* 0x00049c05ff187984 */ /* 0x000ea80008000800 */
[----:B------:R-:W3:Y:S01]  /*38d0*/  LDS R21, [UR5+0x51c] ;  /* 0x00051c05ff157984 */ /* 0x000ee20008000800 */
[----:B------:R-:W-:Y:S01]  /*38e0*/  IMAD.SHL.U32 R10, R10, 0x2, RZ ;  /* 0x000000020a0a7824 */ /* 0x000fe200078e00ff */
[----:B------:R-:W-:Y:S01]  /*38f0*/  UIADD3 UR6, UPT, UPT, UR4, -0x1, URZ ;  /* 0xffffffff04067890 */ /* 0x000fe2000fffe0ff */
[----:B------:R-:W-:-:S03]  /*3900*/  IMAD.SHL.U32 R25, R6, 0x2, RZ ;  /* 0x0000000206197824 */ /* 0x000fc600078e00ff */
[----:B------:R-:W-:Y:S02]  /*3910*/  LOP3.LUT R7, R10, 0xfffffffe, RZ, 0xc0, !PT ;  /* 0xfffffffe0a077812 */ /* 0x000fe400078ec0ff */
[----:B------:R-:W-:Y:S01]  /*3920*/  IMAD.U32 R8, RZ, RZ, UR6 ;  /* 0x00000006ff087e24 */ /* 0x000fe2000f8e00ff */
[----:B------:R-:W-:Y:S01]  /*3930*/  STS [UR5+0x490], R4 ;  /* 0x00049004ff007988 */ /* 0x000fe20008000805 */
[----:B-1----:R-:W-:Y:S01]  /*3940*/  VIADD R5, R20, 0xffffffff ;  /* 0xffffffff14057836 */ /* 0x002fe20000000000 */
[----:B------:R-:W-:Y:S02]  /*3950*/  LOP3.LUT R20, R25, 0xfffffffe, RZ, 0xc0, !PT ;  /* 0xfffffffe19147812 */ /* 0x000fe400078ec0ff */
[----:B------:R1:W-:Y:S01]  /*3960*/  STS [UR5+0x494], R4 ;  /* 0x00049404ff007988 */ /* 0x0003e20008000805 */
[----:B------:R-:W-:Y:S02]  /*3970*/  SHF.R.U64 R28, R7, 0x4, R28 ;  /* 0x00000004071c7819 */ /* 0x000fe4000000121c */
[----:B------:R-:W-:-:S02]  /*3980*/  CS2R R10, SRZ ;  /* 0x00000000000a7805 */ /* 0x000fc4000001ff00 */
[----:B------:R-:W-:Y:S01]  /*3990*/  CS2R R6, SRZ ;  /* 0x0000000000067805 */ /* 0x000fe2000001ff00 */
[----:B-----5:R-:W-:Y:S01]  /*39a0*/  VIADD R9, R9, 0xffffffff ;  /* 0xffffffff09097836 */ /* 0x020fe20000000000 */
[----:B------:R-:W-:Y:S01]  /*39b0*/  SHF.R.U64 R20, R20, 0x4, R17 ;  /* 0x0000000414147819 */ /* 0x000fe20000001211 */
[----:B------:R4:W-:Y:S04]  /*39c0*/  STS [UR5+0x510], R2 ;  /* 0x00051002ff007988 */ /* 0x0009e80008000805 */
[----:B------:R4:W-:Y:S04]  /*39d0*/  STS [UR5+0x514], R2 ;  /* 0x00051402ff007988 */ /* 0x0009e80008000805 */
[----:B------:R4:W-:Y:S01]  /*39e0*/  STS.128 [UR5+0x4a0], R8 ;  /* 0x0004a008ff007988 */ /* 0x0009e20008000c05 */
[----:B--2---:R-:W-:Y:S01]  /*39f0*/  LOP3.LUT R24, R24, 0xf000, RZ, 0xb8, !PT ;  /* 0x0000f00018187812 */ /* 0x004fe200078eb8ff */
[----:B-1----:R-:W-:Y:S01]  /*3a00*/  IMAD.MOV.U32 R4, RZ, RZ, R8 ;  /* 0x000000ffff047224 */ /* 0x002fe200078e0008 */
[----:B---3--:R-:W-:Y:S01]  /*3a10*/  LOP3.LUT R21, R21, 0xf000, RZ, 0xb8, !PT ;  /* 0x0000f00015157812 */ /* 0x008fe200078eb8ff */
[----:B------:R1:W-:Y:S04]  /*3a20*/  STS [UR5+0x48c], R28 ;  /* 0x00048c1cff007988 */ /* 0x0003e80008000805 */
[----:B------:R1:W-:Y:S04]  /*3a30*/  STS.128 [UR5+0x520], R4 ;  /* 0x00052004ff007988 */ /* 0x0003e80008000c05 */
[----:B----4-:R1:W-:Y:S04]  /*3a40*/  STS.64 [UR5+0x480], R26 ;  /* 0x0004801aff007988 */ /* 0x0103e80008000a05 */
[----:B------:R1:W-:Y:S04]  /*3a50*/  STS.64 [UR5+0x500], R22 ;  /* 0x00050016ff007988 */ /* 0x0003e80008000a05 */
[----:B------:R1:W-:Y:S04]  /*3a60*/  STS [UR5+0x50c], R20 ;  /* 0x00050c14ff007988 */ /* 0x0003e80008000805 */
[----:B------:R1:W-:Y:S04]  /*3a70*/  STS [UR5+0x49c], R24 ;  /* 0x00049c18ff007988 */ /* 0x0003e80008000805 */
[----:B------:R1:W-:Y:S02]  /*3a80*/  STS [UR5+0x51c], R21 ;  /* 0x00051c15ff007988 */ /* 0x0003e40008000805 */
.L_x_25:
[----:B---3--:R-:W-:Y:S05]  /*3a90*/  BSYNC.RECONVERGENT B0 ;  /* 0x0000000000007941 */ /* 0x008fea0003800200 */
.L_x_24:
[----:B------:R-:W-:Y:S01]  /*3aa0*/  NOP ;  /* 0x0000000000007918 */ /* 0x000fe20000000000 */
[----:B------:R2:W3:Y:S01]  /*3ab0*/  LDS R2, [R0] ;  /* 0x0000000000027984 */ /* 0x0004e20000000800 */
[----:B------:R-:W-:Y:S01]  /*3ac0*/  IMAD R13, R13, 0xaaab, RZ ;  /* 0x0000aaab0d0d7824 */ /* 0x000fe200078e02ff */
[----:B------:R-:W-:Y:S01]  /*3ad0*/  ELECT P0, URZ, PT ;  /* 0x0000000000ff782f */ /* 0x000fe20003800000 */
[----:B------:R-:W-:Y:S01]  /*3ae0*/  BSSY.RECONVERGENT B0, `(.L_x_26) ;  /* 0x000000b000007945 */ /* 0x000fe20003800200 */
[----:B------:R2:W4:Y:S02]  /*3af0*/  LDS R3, [R0+0x80] ;  /* 0x0000800000037984 */ /* 0x0005240000000800 */
[----:B-1----:R-:W-:-:S04]  /*3b00*/  SHF.R.U32.HI R4, RZ, 0x13, R13 ;  /* 0x00000013ff047819 */ /* 0x002fc8000001160d */
[----:B------:R-:W-:-:S05]  /*3b10*/  PRMT R4, R4, 0x9910, RZ ;  /* 0x0000991004047816 */ /* 0x000fca00000000ff */
[----:B------:R-:W-:-:S04]  /*3b20*/  IMAD R4, R4, 0xc, RZ ;  /* 0x0000000c04047824 */ /* 0x000fc800078e02ff */
[----:B------:R-:W-:-:S05]  /*3b30*/  IMAD.MOV R4, RZ, RZ, -R4 ;  /* 0x000000ffff047224 */ /* 0x000fca00078e0a04 */
[----:B------:R-:W-:-:S05]  /*3b40*/  PRMT R5, R4, 0x7710, RZ ;  /* 0x0000771004057816 */ /* 0x000fca00000000ff */
[----:B------:R-:W-:Y:S01]  /*3b50*/  IMAD.IADD R4, R5, 0x1, R18 ;  /* 0x0000000105047824 */ /* 0x000fe200078e0212 */
[----:B--2---:R-:W-:Y:S05]  /*3b60*/  @!P0 BRA `(.L_x_27) ;  /* 0x0000000000088947 */ /* 0x004fea0003800000 */
[----:B------:R0:W-:Y:S01]  /*3b70*/  UTMACMDFLUSH ;  /* 0x00000000000079b7 */ /* 0x0001e20000000000 */
[----:B------:R-:W-:-:S04]  /*3b80*/  DEPBAR.LE SB0, 0x0 ;  /* 0x000080000000791a */ /* 0x000fc80000000000 */
.L_x_27:
[----:B------:R-:W-:Y:S05]  /*3b90*/  BSYNC.RECONVERGENT B0 ;  /* 0x0000000000007941 */ /* 0x000fea0003800200 */
.L_x_26:
[----:B------:R-:W-:-:S13]  /*3ba0*/  R2UR UR5, R4 ;  /* 0x00000000040572ca */ /* 0x000fda00000e0000 */
[----:B------:R-:W-:-:S04]  /*3bb0*/  ULOP3.LUT UR5, UR5, 0xffff, URZ, 0xc0, !UPT ;  /* 0x0000ffff05057892 */ /* 0x000fc8000f8ec0ff */
[----:B------:R-:W-:Y:S02]  /*3bc0*/  UIMAD.WIDE.U32 UR6, UR5, 0x80, UR26 ;  /* 0x00000080050678a5 */ /* 0x000fe4000f8e001a */
[----:B------:R-:W-:-:S04]  /*3bd0*/  UIMAD.WIDE.U32 UR8, UR5, 0x80, UR24 ;  /* 0x00000080050878a5 */ /* 0x000fc8000f8e0018 */
[C---:B------:R-:W-:Y:S02]  /*3be0*/  IADD3 R4, P3, PT, R12.reuse, UR6, RZ ;  /* 0x000000060c047c10 */ /* 0x040fe4000ff7e0ff */
[----:B------:R-:W-:-:S03]  /*3bf0*/  IADD3 R12, P0, PT, R12, UR8, RZ ;  /* 0x000000080c0c7c10 */ /* 0x000fc6000ff1e0ff */
[----:B------:R-:W-:Y:S02]  /*3c00*/  IMAD.X R5, RZ, RZ, UR7, P3 ;  /* 0x00000007ff057e24 */ /* 0x000fe400098e06ff */
[----:B------:R-:W-:-:S03]  /*3c10*/  IMAD.X R13, RZ, RZ, UR9, P0 ;  /* 0x00000009ff0d7e24 */ /* 0x000fc600080e06ff */
[----:B---3--:R1:W5:Y:S04]  /*3c20*/  ATOMG.E.EXCH.STRONG.GPU PT, RZ, [R4], R2 ;  /* 0x0000000204ff73a8 */ /* 0x00836800041ee100 */
[----:B----4-:R1:W5:Y:S02]  /*3c30*/  ATOMG.E.EXCH.STRONG.GPU PT, RZ, [R12], R3 ;  /* 0x000000030cff73a8 */ /* 0x01036400041ee100 */
.L_x_23:
[----:B------:R-:W-:Y:S01]  /*3c40*/  LOP3.LUT R0, R18, 0xffff, RZ, 0xc0, !PT ;  /* 0x0000ffff12007812 */ /* 0x000fe200078ec0ff */
[----:B------:R-:W2:Y:S01]  /*3c50*/  S2UR UR22, SR_CgaCtaId ;  /* 0x00000000001679c3 */ /* 0x000ea20000008800 */
[----:B------:R-:W-:-:S03]  /*3c60*/  UMOV UR20, 0x400 ;  /* 0x0000040000147882 */ /* 0x000fc60000000000 */
[----:B------:R-:W-:-:S05]  /*3c70*/  IMAD R0, R0, 0xaaab, RZ ;  /* 0x0000aaab00007824 */ /* 0x000fca00078e02ff */
[----:B------:R-:W-:-:S04]  /*3c80*/  SHF.R.U32.HI R0, RZ, 0x13, R0 ;  /* 0x00000013ff007819 */ /* 0x000fc80000011600 */
[----:B------:R-:W-:-:S05]  /*3c90*/  PRMT R0, R0, 0x9910, RZ ;  /* 0x0000991000007816 */ /* 0x000fca00000000ff */
[----:B------:R-:W-:-:S04]  /*3ca0*/  IMAD R0, R0, 0xc, RZ ;  /* 0x0000000c00007824 */ /* 0x000fc800078e02ff */
[----:B------:R-:W-:Y:S01]  /*3cb0*/  IMAD.MOV R0, RZ, RZ, -R0 ;  /* 0x000000ffff007224 */ /* 0x000fe200078e0a00 */
[----:B--2---:R-:W-:-:S04]  /*3cc0*/  ULEA UR20, UR22, UR20, 0x18 ;  /* 0x0000001416147291 */ /* 0x004fc8000f8ec0ff */
[----:B-1----:R-:W-:Y:S01]  /*3cd0*/  PRMT R3, R0, 0x7710, RZ ;  /* 0x0000771000037816 */ /* 0x002fe200000000ff */
[----:B---3--:R-:W-:Y:S01]  /*3ce0*/  ULEA UR5, UR23, UR20, 0x3 ;  /* 0x0000001417057291 */ /* 0x008fe2000f8e18ff */
[----:B------:R-:W-:-:S03]  /*3cf0*/  SHF.L.U32 R0, R19, 0x1f, RZ ;  /* 0x0000001f13007819 */ /* 0x000fc600000006ff */
[----:B------:R-:W-:-:S05]  /*3d00*/  IMAD.IADD R3, R3, 0x1, R18 ;  /* 0x0000000103037824 */ /* 0x000fca00078e0212 */
[----:B------:R-:W-:-:S13]  /*3d10*/  R2UR UR30, R3 ;  /* 0x00000000031e72ca */ /* 0x000fda00000e0000 */
[----:B------:R-:W-:-:S04]  /*3d20*/  ULOP3.LUT UR30, UR30, 0xffff, URZ, 0xc0, !UPT ;  /* 0x0000ffff1e1e7892 */ /* 0x000fc8000f8ec0ff */
[----:B------:R-:W-:Y:S02]  /*3d30*/  UIMAD.WIDE.U32 UR32, UR30, 0x80, UR26 ;  /* 0x000000801e2078a5 */ /* 0x000fe4000f8e001a */
[----:B------:R-:W-:Y:S01]  /*3d40*/  UIMAD.WIDE.U32 UR30, UR30, 0x80, UR24 ;  /* 0x000000801e1e78a5 */ /* 0x000fe2000f8e0018 */
[----:B------:R-:W-:Y:S11]  /*3d50*/  @P4 BRA `(.L_x_28) ;  /* 0x00000000001c4947 */ /* 0x000ff60003800000 */
[----:B------:R-:W-:-:S04]  /*3d60*/  DEPBAR {5,4,3,2,1,0} ;  /* 0x0000003f0000791a */ /* 0x000fc80000000000 */
[----:B------:R-:W1:Y:S02]  /*3d70*/  CCTL.E.C.LDCU.IV.DEEP [UR32] ;  /* 0x0000000020007540 */ /* 0x000e640009c08000 */
[----:B-1----:R1:W-:Y:S01]  /*3d80*/  UTMACCTL.IV [UR32] ;  /* 0x00000000200079b9 */ /* 0x0023e20008000000 */
[----:B------:R-:W-:-:S04]  /*3d90*/  DEPBAR {5,4,3,2,1,0} ;  /* 0x0000003f0000791a */ /* 0x000fc80000000000 */
[----:B------:R-:W2:Y:S02]  /*3da0*/  CCTL.E.C.LDCU.IV.DEEP [UR30] ;  /* 0x000000001e007540 */ /* 0x000ea40009c08000 */
[----:B--2---:R1:W-:Y:S01]  /*3db0*/  UTMACCTL.IV [UR30] ;  /* 0x000000001e0079b9 */ /* 0x0043e20008000000 */
[----:B------:R-:W-:Y:S01]  /*3dc0*/  NOP ;  /* 0x0000000000007918 */ /* 0x000fe20000000000 */
.L_x_28:
[----:B------:R-:W-:Y:S01]  /*3dd0*/  UIADD3 UR6, UPT, UPT, UR4, 0x7f, URZ ;  /* 0x0000007f04067890 */ /* 0x000fe2000fffe0ff */
[----:B-----5:R2:W3:Y:S01]  /*3de0*/  SYNCS.PHASECHK.TRANS64.TRYWAIT P0, [UR5+0x10], R0 ;  /* 0x00001000ff0075a7 */ /* 0x0204e20008001105 */
[----:B------:R-:W-:Y:S01]  /*3df0*/  UIADD3 UR4, UPT, UPT, UR4, 0xfe, URZ ;  /* 0x000000fe04047890 */ /* 0x000fe2000fffe0ff */
[----:B------:R-:W-:Y:S01]  /*3e00*/  R2UR UR15, R15 ;  /* 0x000000000f0f72ca */ /* 0x000fe200000e0000 */
[----:B------:R-:W-:Y:S01]  /*3e10*/  USHF.R.S32.HI UR5, URZ, 0x1f, UR6 ;  /* 0x0000001fff057899 */ /* 0x000fe20008011406 */
[----:B------:R-:W-:Y:S01]  /*3e20*/  R2UR UR7, R14 ;  /* 0x000000000e0772ca */ /* 0x000fe200000e0000 */
[----:B------:R-:W-:Y:S02]  /*3e30*/  UMOV UR34, URZ ;  /* 0x000000ff00227c82 */ /* 0x000fe40008000000 */
[----:B------:R-:W-:-:S04]  /*3e40*/  ULEA.HI UR5, UR5, UR6, URZ, 0x7 ;  /* 0x0000000605057291 */ /* 0x000fc8000f8f38ff */
[----:B------:R-:W-:-:S04]  /*3e50*/  USHF.R.S32.HI UR35, URZ, 0x7, UR5 ;  /* 0x00000007ff237899 */ /* 0x000fc80008011405 */
[----:B------:R-:W-:Y:S02]  /*3e60*/  UISETP.LT.U32.AND UP0, UPT, UR35, 0x2, UPT ;  /* 0x000000022300788c */ /* 0x000fe4000bf01070 */
[----:B------:R-:W-:Y:S02]  /*3e70*/  USHF.L.U32 UR15, UR15, 0x7, URZ ;  /* 0x000000070f0f7899 */ /* 0x000fe400080006ff */
[----:B------:R-:W-:Y:S02]  /*3e80*/  USEL UR29, UR35, 0x2, UP0 ;  /* 0x00000002231d7887 */ /* 0x000fe40008000000 */
[----:B------:R-:W-:Y:S02]  /*3e90*/  UISETP.GE.U32.AND UP0, UPT, UR4, 0xff, UPT ;  /* 0x000000ff0400788c */ /* 0x000fe4000bf06070 */
[----:B------:R-:W-:-:S07]  /*3ea0*/  USHF.L.U32 UR7, UR7, 0x7, URZ ;  /* 0x0000000707077899 */ /* 0x000fce00080006ff */
[----:B--2---:R-:W-:Y:S05]  /*3eb0*/  BRA.U !UP0, `(.L_x_29) ;  /* 0x0000000108c87547 */ /* 0x004fea000b800000 */
[----:B------:R-:W-:Y:S01]  /*3ec0*/  UMOV UR38, URZ ;  /* 0x000000ff00267c82 */ /* 0x000fe20008000000 */
[----:B------:R-:W-:-:S05]  /*3ed0*/  UMOV UR39, UR23 ;  /* 0x0000001700277c82 */ /* 0x000fca0008000000 */
.L_x_35:
[----:B------:R-:W-:Y:S01]  /*3ee0*/  ULEA UR13, UR39, UR20, 0x3 ;  /* 0x00000014270d7291 */ /* 0x000fe2000f8e18ff */
[----:B---3--:R-:W-:Y:S01]  /*3ef0*/  @!P2 MOV R2, 0x10000 ;  /* 0x000100000002a802 */ /* 0x008fe20000000f00 */
[----:B---34-:R-:W-:Y:S10]  /*3f00*/  @P0 BRA `(.L_x_30) ;  /* 0x00000000000c0947 */ /* 0x018ff40003800000 */
[----:B------:R-:W-:-:S04]  /*3f10*/  SHF.L.U32 R3, R19, 0x1f, RZ ;  /* 0x0000001f13037819 */ /* 0x000fc800000006ff */
[----:B------:R-:W2:Y:S02]  /*3f20*/  SYNCS.PHASECHK.TRANS64.TRYWAIT P0, [UR13+0x10], R3 ;  /* 0x00001003ff0075a7 */ /* 0x000ea4000800110d */
[----:B--2---:R-:W-:Y:S05]  /*3f30*/  @!P0 BRA `(.L_x_31) ;  /* 0x000000d0006c8947 */ /* 0x004fea0003800000 */
.L_x_30:
[----:B------:R3:W-:Y:S01]  /*3f40*/  @!P2 SYNCS.ARRIVE.TRANS64 RZ, [UR13], R2 ;  /* 0x00000002ffffa9a7 */ /* 0x0007e2000800000d */
[----:B------:R-:W-:-:S04]  /*3f50*/  ULOP3.LUT UR4, UR21, 0x2, URZ, 0xfc, !UPT ;  /* 0x0000000215047892 */ /* 0x000fc8000f8efcff */
[----:B------:R-:W-:-:S09]  /*3f60*/  UISETP.NE.AND UP0, UPT, UR4, 0x2, UPT ;  /* 0x000000020400788c */ /* 0x000fd2000bf05270 */
[----:B------:R-:W-:Y:S05]  /*3f70*/  BRA.U UP0, `(.L_x_32) ;  /* 0x0000000100047547 */ /* 0x000fea000b800000 */
[----:B-1----:R-:W-:Y:S05]  /*3f80*/  BPT.TRAP 0x1 ;  /* 0x000000040000795c */ /* 0x002fea0000300000 */
.L_x_32:
[----:B------:R-:W-:Y:S04]  /*3f90*/  BSSY.RECONVERGENT B0, `(.L_x_33) ;  /* 0x0000003000007945 */ /* 0x000fe80003800200 */
[----:B------:R-:W-:Y:S05]  /*3fa0*/  @P1 BRA `(.L_x_34) ;  /* 0x0000000000041947 */ /* 0x000fea0003800000 */
[----:B-1----:R-:W-:Y:S05]  /*3fb0*/  BPT.TRAP 0x1 ;  /* 0x000000040000795c */ /* 0x002fea0000300000 */
.L_x_34:
[----:B-1----:R-:W-:Y:S05]  /*3fc0*/  BSYNC.RECONVERGENT B0 ;  /* 0x0000000000007941 */ /* 0x002fea0003800200 */
.L_x_33:
[----:B------:R-:W-:Y:S02]  /*3fd0*/  UIADD3 UR23, UPT, UPT, UR39, 0x1, URZ ;  /* 0x0000000127177890 */ /* 0x000fe4000fffe0ff */
[----:B------:R-:W-:Y:S02]  /*3fe0*/  ULEA UR16, UR39, UR20, 0xf ;  /* 0x0000001427107291 */ /* 0x000fe4000f8e78ff */
[----:B------:R-:W-:Y:S02]  /*3ff0*/  UISETP.NE.AND UP0, UPT, UR23, 0x2, UPT ;  /* 0x000000021700788c */ /* 0x000fe4000bf05270 */
[----:B------:R-:W-:Y:S02]  /*4000*/  USHF.L.U32 UR14, UR38, 0x7, URZ ;  /* 0x00000007260e7899 */ /* 0x000fe400080006ff */
[----:B------:R-:W-:Y:S02]  /*4010*/  USEL UR5, URZ, 0x1, UP0 ;  /* 0x00000001ff057887 */ /* 0x000fe40008000000 */
[----:B------:R-:W-:-:S02]  /*4020*/  USEL UR23, UR23, URZ, UP0 ;  /* 0x000000ff17177287 */ /* 0x000fc40008000000 */
[----:B------:R-:W-:Y:S02]  /*4030*/  UIADD3 UR12, UPT, UPT, UR16, 0x9400, URZ ;  /* 0x00009400100c7890 */ /* 0x000fe4000fffe0ff */
[----:B------:R-:W-:Y:S01]  /*4040*/  ULEA UR4, UR23, UR20, 0x3 ;  /* 0x0000001417047291 */ /* 0x000fe2000f8e18ff */
[----:B------:R-:W-:Y:S01]  /*4050*/  LOP3.LUT R19, R19, UR5, RZ, 0x3c, !PT ;  /* 0x0000000513137c12 */ /* 0x000fe2000f8e3cff */
[----:B------:R-:W-:Y:S02]  /*4060*/  UIADD3 UR10, UPT, UPT, UR14, 0x40, URZ ;  /* 0x000000400e0a7890 */ /* 0x000fe4000fffe0ff */
[----:B------:R-:W-:Y:S01]  /*4070*/  UIADD3 UR8, UPT, UPT, UR16, 0xd400, URZ ;  /* 0x0000d40010087890 */ /* 0x000fe2000fffe0ff */
[----:B--2---:R-:W-:Y:S01]  /*4080*/  SHF.L.U32 R0, R19, 0x1f, RZ ;  /* 0x0000001f13007819 */ /* 0x004fe200000006ff */
[----:B------:R-:W-:Y:S01]  /*4090*/  UMOV UR40, 0x0 ;  /* 0x0000000000287882 */ /* 0x000fe20000000000 */
[----:B------:R-:W-:Y:S01]  /*40a0*/  UMOV UR41, 0x10000000 ;  /* 0x1000000000297882 */ /* 0x000fe20000000000 */
[----:B------:R-:W-:Y:S01]  /*40b0*/  UMOV UR9, UR13 ;  /* 0x0000000d00097c82 */ /* 0x000fe20008000000 */
[----:B------:R2:W4:Y:S01]  /*40c0*/  SYNCS.PHASECHK.TRANS64.TRYWAIT P0, [UR4+0x10], R0 ;  /* 0x00001000ff0075a7 */ /* 0x0005220008001104 */
[----:B------:R-:W-:Y:S01]  /*40d0*/  UIADD3 UR4, UPT, UPT, UR16, 0x19400, URZ ;  /* 0x0001940010047890 */ /* 0x000fe2000fffe0ff */
[----:B------:R2:W-:Y:S01]  /*40e0*/  UTMALDG.2D [UR12], [UR32], desc[UR40] ;  /* 0x0000280c200075b4 */ /* 0x0005e20008009000 */
[----:B------:R-:W-:Y:S01]  /*40f0*/  UIADD3 UR16, UPT, UPT, UR16, 0x1d400, URZ ;  /* 0x0001d40010107890 */ /* 0x000fe2000fffe0ff */
[----:B------:R-:W-:Y:S01]  /*4100*/  UMOV UR11, UR15 ;  /* 0x0000000f000b7c82 */ /* 0x000fe20008000000 */
[----:B------:R-:W-:Y:S01]  /*4110*/  UMOV UR5, UR13 ;  /* 0x0000000d00057c82 */ /* 0x000fe20008000000 */
[----:B------:R-:W-:Y:S01]  /*4120*/  UMOV UR6, UR14 ;  /* 0x0000000e00067c82 */ /* 0x000fe20008000000 */
[----:B------:R-:W-:Y:S01]  /*4130*/  UMOV UR19, UR7 ;  /* 0x0000000700137c82 */ /* 0x000fe20008000000 */
[----:B------:R-:W-:Y:S01]  /*4140*/  UMOV UR17, UR13 ;  /* 0x0000000d00117c82 */ /* 0x000fe20008000000 */
[----:B------:R2:W-:Y:S01]  /*4150*/  UTMALDG.2D [UR8], [UR32], desc[UR40] ;  /* 0x00002808200075b4 */ /* 0x0005e20008009000 */
[----:B------:R-:W-:Y:S01]  /*4160*/  UMOV UR18, UR10 ;  /* 0x0000000a00127c82 */ /* 0x000fe20008000000 */
[----:B------:R-:W-:Y:S01]  /*4170*/  UIADD3 UR38, UPT, UPT, UR38, 0x1, URZ ;  /* 0x0000000126267890 */ /* 0x000fe2000fffe0ff */
[----:B------:R-:W-:Y:S01]  /*4180*/  UMOV UR34, UR29 ;  /* 0x0000001d00227c82 */ /* 0x000fe20008000000 */
[----:B------:R-:W-:-:S02]  /*4190*/  UMOV UR39, UR23 ;  /* 0x0000001700277c82 */ /* 0x000fc40008000000 */
[----:B------:R-:W-:Y:S01]  /*41a0*/  UISETP.NE.AND UP0, UPT, UR38, UR29, UPT ;  /* 0x0000001d2600728c */ /* 0x000fe2000bf05270 */
[----:B------:R2:W-:Y:S01]  /*41b0*/  UTMALDG.2D [UR4], [UR30], desc[UR40] ;  /* 0x000028041e0075b4 */ /* 0x0005e20008009000 */
[----:B------:R2:W-:Y:S07]  /*41c0*/  UTMALDG.2D [UR16], [UR30], desc[UR40] ;  /* 0x000028101e0075b4 */ /* 0x0005ee0008009000 */
[----:B--2---:R-:W-:Y:S05]  /*41d0*/  BRA.U UP0, `(.L_x_35) ;  /* 0xfffffffd00407547 */ /* 0x004fea000b83ffff */
.L_x_29:
[----:B------:R-:W-:Y:S01]  /*41e0*/  ULEA UR4, UR23, UR20, 0x3 ;  /* 0x0000001417047291 */ /* 0x000fe2000f8e18ff */
[----:B------:R-:W-:Y:S01]  /*41f0*/  SHF.L.U32 R0, R19, 0x1f, RZ ;  /* 0x0000001f13007819 */ /* 0x000fe200000006ff */
[----:B------:R-:W-:Y:S01]  /*4200*/  @!P4 SYNCS.ARRIVE.TRANS64.A1T0 RZ, [UR20+0x68], RZ ;  /* 0x000068ffffffc9a7 */ /* 0x000fe20008100014 */
[----:B------:R-:W-:-:S06]  /*4210*/  UISETP.GT.AND UP0, UPT, UR35, UR29, UPT ;  /* 0x0000001d2300728c */ /* 0x000fcc000bf04270 */
[----:B---34-:R2:W3:Y:S03]  /*4220*/  SYNCS.PHASECHK.TRANS64.TRYWAIT P0, [UR4+0x10], R0 ;  /* 0x00001000ff0075a7 */ /* 0x0184e60008001104 */
[----:B------:R-:W-:Y:S05]  /*4230*/  BRA.U !UP0, `(.L_x_36) ;  /* 0x0000000108c47547 */ /* 0x000fea000b800000 */
[----:B------:R-:W-:-:S03]  /*4240*/  UIADD3 UR29, UPT, UPT, -UR29, UR34, UR35 ;  /* 0x000000221d1d7290 */ /* 0x000fc6000fffe123 */
[----:B------:R-:W-:-:S09]  /*4250*/  UMOV UR35, UR23 ;  /* 0x0000001700237c82 */ /* 0x000fd20008000000 */
.L_x_42:
[----:B----4-:R-:W-:Y:S01]  /*4260*/  ULEA UR17, UR35, UR20, 0x3 ;  /* 0x0000001423117291 */ /* 0x010fe2000f8e18ff */
[----:B---3--:R-:W-:Y:S01]  /*4270*/  @!P2 MOV R2, 0x10000 ;  /* 0x000100000002a802 */ /* 0x008fe20000000f00 */
[----:B-1-3--:R-:W-:Y:S10]  /*4280*/  @P0 BRA `(.L_x_37) ;  /* 0x00000000000c0947 */ /* 0x00aff40003800000 */
[----:B------:R-:W-:-:S04]  /*4290*/  SHF.L.U32 R3, R19, 0x1f, RZ ;  /* 0x0000001f13037819 */ /* 0x000fc800000006ff */
[----:B------:R-:W3:Y:S02]  /*42a0*/  SYNCS.PHASECHK.TRANS64.TRYWAIT P0, [UR17+0x10], R3 ;  /* 0x00001003ff0075a7 */ /* 0x000ee40008001111 */
[----:B---3--:R-:W-:Y:S05]  /*42b0*/  @!P0 BRA `(.L_x_38) ;  /* 0x000000cc00a48947 */ /* 0x008fea0003800000 */
.L_x_37:
[----:B------:R3:W-:Y:S01]  /*42c0*/  @!P2 SYNCS.ARRIVE.TRANS64 RZ, [UR17], R2 ;  /* 0x00000002ffffa9a7 */ /* 0x0007e20008000011 */
[----:B------:R-:W-:-:S04]  /*42d0*/  ULOP3.LUT UR4, UR21, 0x2, URZ, 0xfc, !UPT ;  /* 0x0000000215047892 */ /* 0x000fc8000f8efcff */
[----:B------:R-:W-:-:S09]  /*42e0*/  UISETP.NE.AND UP0, UPT, UR4, 0x2, UPT ;  /* 0x000000020400788c */ /* 0x000fd2000bf05270 */
[----:B------:R-:W-:Y:S05]  /*42f0*/  BRA.U UP0, `(.L_x_39) ;  /* 0x0000000100047547 */ /* 0x000fea000b800000 */
[----:B-1----:R-:W-:Y:S05]  /*4300*/  BPT.TRAP 0x1 ;  /* 0x000000040000795c */ /* 0x002fea0000300000 */
.L_x_39:
[----:B------:R-:W-:Y:S04]  /*4310*/  BSSY.RECONVERGENT B0, `(.L_x_40) ;  /* 0x0000003000007945 */ /* 0x000fe80003800200 */
[----:B------:R-:W-:Y:S05]  /*4320*/  @P1 BRA `(.L_x_41) ;  /* 0x0000000000041947 */ /* 0x000fea0003800000 */
[----:B-1----:R-:W-:Y:S05]  /*4330*/  BPT.TRAP 0x1 ;  /* 0x000000040000795c */ /* 0x002fea0000300000 */
.L_x_41:
[----:B-1----:R-:W-:Y:S05]  /*4340*/  BSYNC.RECONVERGENT B0 ;  /* 0x0000000000007941 */ /* 0x002fea0003800200 */
.L_x_40:
[----:B------:R-:W-:Y:S02]  /*4350*/  UIADD3 UR23, UPT, UPT, UR35, 0x1, URZ ;  /* 0x0000000123177890 */ /* 0x000fe4000fffe0ff */
[----:B------:R-:W-:Y:S02]  /*4360*/  USHF.L.U32 UR18, UR34, 0x7, URZ ;  /* 0x0000000722127899 */ /* 0x000fe400080006ff */
[----:B------:R-:W-:Y:S02]  /*4370*/  UISETP.NE.AND UP0, UPT, UR23, 0x2, UPT ;  /* 0x000000021700788c */ /* 0x000fe4000bf05270 */
[----:B------:R-:W-:Y:S02]  /*4380*/  UIADD3 UR14, UPT, UPT, UR18, 0x40, URZ ;  /* 0x00000040120e7890 */ /* 0x000fe4000fffe0ff */
[----:B------:R-:W-:Y:S02]  /*4390*/  USEL UR5, URZ, 0x1, UP0 ;  /* 0x00000001ff057887 */ /* 0x000fe40008000000 */
[----:B------:R-:W-:Y:S01]  /*43a0*/  USEL UR23, UR23, URZ, UP0 ;  /* 0x000000ff17177287 */ /* 0x000fe20008000000 */
[----:B------:R-:W-:Y:S01]  /*43b0*/  UMOV UR38, 0x0 ;  /* 0x0000000000267882 */ /* 0x000fe20000000000 */
[----:B------:R-:W-:-:S02]  /*43c0*/  UMOV UR39, 0x10000000 ;  /* 0x1000000000277882 */ /* 0x000fc40000000000 */
[----:B------:R-:W-:Y:S01]  /*43d0*/  ULEA UR4, UR23, UR20, 0x3 ;  /* 0x0000001417047291 */ /* 0x000fe2000f8e18ff */
[----:B------:R-:W-:Y:S01]  /*43e0*/  LOP3.LUT R19, R19, UR5, RZ, 0x3c, !PT ;  /* 0x0000000513137c12 */ /* 0x000fe2000f8e3cff */
[----:B------:R-:W-:Y:S01]  /*43f0*/  UMOV UR19, UR15 ;  /* 0x0000000f00137c82 */ /* 0x000fe20008000000 */
[----:B------:R-:W-:Y:S01]  /*4400*/  UMOV UR13, UR17 ;  /* 0x00000011000d7c82 */ /* 0x000fe20008000000 */
[----:B------:R-:W-:Y:S01]  /*4410*/  UMOV UR9, UR17 ;  /* 0x0000001100097c82 */ /* 0x000fe20008000000 */
[----:B--2---:R-:W-:Y:S01]  /*4420*/  SHF.L.U32 R0, R19, 0x1f, RZ ;  /* 0x0000001f13007819 */ /* 0x004fe200000006ff */
[----:B------:R-:W-:Y:S01]  /*4430*/  UMOV UR11, UR7 ;  /* 0x00000007000b7c82 */ /* 0x000fe20008000000 */
[----:B------:R-:W-:Y:S01]  /*4440*/  UMOV UR10, UR18 ;  /* 0x00000012000a7c82 */ /* 0x000fe20008000000 */
[----:B------:R-:W-:Y:S01]  /*4450*/  UMOV UR5, UR17 ;  /* 0x0000001100057c82 */ /* 0x000fe20008000000 */
[----:B------:R4:W1:Y:S01]  /*4460*/  SYNCS.PHASECHK.TRANS64.TRYWAIT P0, [UR4+0x10], R0 ;  /* 0x00001000ff0075a7 */ /* 0x0008620008001104 */
[----:B------:R-:W-:Y:S01]  /*4470*/  ULEA UR4, UR35, UR20, 0xf ;  /* 0x0000001423047291 */ /* 0x000fe2000f8e78ff */
[----:B------:R-:W-:Y:S01]  /*4480*/  UMOV UR6, UR14 ;  /* 0x0000000e00067c82 */ /* 0x000fe20008000000 */
[----:B------:R-:W-:-:S02]  /*4490*/  UIADD3 UR34, UPT, UPT, UR34, 0x1, URZ ;  /* 0x0000000122227890 */ /* 0x000fc4000fffe0ff */
[----:B------:R-:W-:Y:S02]  /*44a0*/  UIADD3 UR16, UPT, UPT, UR4, 0x9400, URZ ;  /* 0x0000940004107890 */ /* 0x000fe4000fffe0ff */
[----:B------:R-:W-:Y:S02]  /*44b0*/  UIADD3 UR12, UPT, UPT, UR4, 0xd400, URZ ;  /* 0x0000d400040c7890 */ /* 0x000fe4000fffe0ff */
[----:B------:R-:W-:Y:S02]  /*44c0*/  UIADD3 UR8, UPT, UPT, UR4, 0x19400, URZ ;  /* 0x0001940004087890 */ /* 0x000fe4000fffe0ff */
[----:B------:R-:W-:Y:S02]  /*44d0*/  UIADD3 UR4, UPT, UPT, UR4, 0x1d400, URZ ;  /* 0x0001d40004047890 */ /* 0x000fe4000fffe0ff */
[----:B------:R-:W-:Y:S01]  /*44e0*/  UISETP.NE.AND UP0, UPT, UR34, UR29, UPT ;  /* 0x0000001d2200728c */ /* 0x000fe2000bf05270 */
[----:B------:R4:W-:Y:S01]  /*44f0*/  UTMALDG.2D [UR16], [UR32], desc[UR38] ;  /* 0x00002610200075b4 */ /* 0x0009e20008009000 */
[----:B------:R-:W-:Y:S01]  /*4500*/  UMOV UR35, UR23 ;  /* 0x0000001700237c82 */ /* 0x000fe20008000000 */
[----:B------:R4:W-:Y:S02]  /*4510*/  UTMALDG.2D [UR12], [UR32], desc[UR38] ;  /* 0x0000260c200075b4 */ /* 0x0009e40008009000 */
[----:B------:R4:W-:Y:S02]  /*4520*/  UTMALDG.2D [UR8], [UR30], desc[UR38] ;  /* 0x000026081e0075b4 */ /* 0x0009e40008009000 */
[----:B------:R4:W-:Y:S02]  /*4530*/  UTMALDG.2D [UR4], [UR30], desc[UR38] ;  /* 0x000026041e0075b4 */ /* 0x0009e40008009000 */
[----:B------:R-:W-:Y:S05]  /*4540*/  BRA.U UP0, `(.L_x_42) ;  /* 0xfffffffd00447547 */ /* 0x000fea000b83ffff */
.L_x_36:
[----:B------:R-:W-:Y:S01]  /*4550*/  UISETP.NE.AND UP0, UPT, UR37, 0x8, UPT ;  /* 0x000000082500788c */ /* 0x000fe2000bf05270 */
[----:B------:R-:W-:-:S08]  /*4560*/  NOP ;  /* 0x0000000000007918 */ /* 0x000fd00000000000 */
[----:B------:R-:W-:Y:S05]  /*4570*/  BRA.U UP0, `(.L_x_43) ;  /* 0x0000000100047547 */ /* 0x000fea000b800000 */
[----:B-1--4-:R-:W-:Y:S05]  /*4580*/  BPT.TRAP 0x1 ;  /* 0x000000040000795c */ /* 0x012fea0000300000 */
.L_x_43:
[----:B----4-:R-:W-:Y:S01]  /*4590*/  ULEA UR4, UR28, UR20, 0x3 ;  /* 0x000000141c047291 */ /* 0x010fe2000f8e18ff */
[----:B------:R-:W-:-:S08]  /*45a0*/  SHF.L.U32 R3, R16, 0x1f, RZ ;  /* 0x0000001f10037819 */ /* 0x000fd000000006ff */
[----:B-1-3--:R-:W1:Y:S02]  /*45b0*/  SYNCS.PHASECHK.TRANS64.TRYWAIT P0, [UR4+0x150], R3 ;  /* 0x00015003ff0075a7 */ /* 0x00ae640008001104 */
[----:B-1----:R-:W-:Y:S05]  /*45c0*/  @!P0 BRA `(.L_x_44) ;  /* 0x000000c800f88947 */ /* 0x002fea0003800000 */
.L_x_227:
[----:B------:R-:W-:-:S09]  /*45d0*/  UIMAD UR5, UR28, 0x14, UR36 ;  /* 0x000000141c0578a4 */ /* 0x000fd2000f8e0224 */
[----:B------:R-:W3:Y:S04]  /*45e0*/  LDS.U16 R18, [UR5+0x12] ;  /* 0x00001205ff127984 */ /* 0x000ee80008000400 */
[----:B------:R-:W4:Y:S04]  /*45f0*/  LDS R15, [UR5] ;  /* 0x00000005ff0f7984 */ /* 0x000f280008000800 */
[----:B------:R-:W3:Y:S04]  /*4600*/  LDS R14, [UR5+0x4] ;  /* 0x00000405ff0e7984 */ /* 0x000ee80008000800 */
[----:B------:R-:W3:Y:S04]  /*4610*/  LDS R17, [UR5+0x8] ;  /* 0x00000805ff117984 */ /* 0x000ee80008000800 */
[----:B-12---:R-:W1:Y:S01]  /*4620*/  LDS R0, [UR5+0xc] ;  /* 0x00000c05ff007984 */ /* 0x006e620008000800 */
[----:B------:R-:W-:Y:S01]  /*4630*/  @!PT LDS RZ, [RZ] ;  /* 0x00000000fffff984 */ /* 0x000fe20000000800 */
[----:B------:R-:W-:Y:S01]  /*4640*/  @!PT LDS RZ, [RZ] ;  /* 0x00000000fffff984 */ /* 0x000fe20000000800 */
[----:B------:R-:W-:Y:S01]  /*4650*/  @!PT LDS RZ, [RZ] ;  /* 0x00000000fffff984 */ /* 0x000fe20000000800 */
[----:B------:R-:W-:Y:S01]  /*4660*/  @!PT LDS RZ, [RZ] ;  /* 0x00000000fffff984 */ /* 0x000fe20000000800 */
[----:B------:R2:W-:Y:S06]  /*4670*/  MEMBAR.ALL.CTA ;  /* 0x0000000000007992 */ /* 0x0005ec0000008000 */
[----:B--2---:R-:W2:Y:S01]  /*4680*/  FENCE.VIEW.ASYNC.S ;  /* 0x00000000000073c6 */ /* 0x004ea20000000000 */
[----:B------:R-:W-:Y:S05]  /*4690*/  BRA.U UP0, `(.L_x_45) ;  /* 0x0000000100047547 */ /* 0x000fea000b800000 */
[----:B------:R-:W-:Y:S05]  /*46a0*/  BPT.TRAP 0x1 ;  /* 0x000000040000795c */ /* 0x000fea0000300000 */
.L_x_45:
[----:B------:R-:W-:Y:S01]  /*46b0*/  UIADD3 UR4, UPT, UPT, UR4, 0x190, URZ ;  /* 0x0000019004047890 */ /* 0x000fe2000fffe0ff */
[----:B-1----:R-:W-:Y:S01]  /*46c0*/  ISETP.NE.AND P0, PT, R0, RZ, PT ;  /* 0x000000ff0000720c */ /* 0x002fe20003f05270 */
[----:B------:R-:W-:Y:S01]  /*46d0*/  UIADD3 UR28, UPT, UPT, UR28, 0x1, URZ ;  /* 0x000000011c1c7890 */ /* 0x000fe2000fffe0ff */
[----:B------:R-:W-:Y:S01]  /*46e0*/  PLOP3.LUT P4, PT, PT, PT, PT, 0x80, 0x8 ;  /* 0x000000000008781c */ /* 0x000fe20003f8f070 */
[----:B------:R-:W-:Y:S02]  /*46f0*/  UPRMT UR4, UR22, 0x654, UR4 ;  /* 0x0000065416047896 */ /* 0x000fe40008000004 */
[----:B------:R-:W-:-:S04]  /*4700*/  UISETP.NE.AND UP0, UPT, UR28, 0x8, UPT ;  /* 0x000000081c00788c */ /* 0x000fc8000bf05270 */
[----:B------:R-:W-:-:S03]  /*4710*/  USEL UR28, UR28, URZ, UP0 ;  /* 0x000000ff1c1c7287 */ /* 0x000fc60008000000 */
[----:B--2---:R-:W-:Y:S01]  /*4720*/  SYNCS.ARRIVE.TRANS64.RED.A1T0 RZ, [UR4], RZ ;  /* 0x000000ffffff79a7 */ /* 0x004fe20008100404 */
[----:B------:R-:W-:-:S06]  /*4730*/  USEL UR4, URZ, 0x1, UP0 ;  /* 0x00000001ff047887 */ /* 0x000fcc0008000000 */
[----:B------:R-:W-:Y:S01]  /*4740*/  LOP3.LUT R16, R16, UR4, RZ, 0x3c, !PT ;  /* 0x0000000410107c12 */ /* 0x000fe2000f8e3cff */
[----:B------:R-:W-:Y:S06]  /*4750*/  @P0 BRA `(.L_x_46) ;  /* 0xffffffec00580947 */ /* 0x000fec000383ffff */
[----:B------:R-:W-:Y:S01]  /*4760*/  UIADD3 UR20, UPT, UPT, UR20, 0x10, URZ ;  /* 0x0000001014147890 */ /* 0x000fe2000fffe0ff */
[----:B------:R-:W-:-:S03]  /*4770*/  SHF.L.U32 R3, R19, 0x1f, RZ ;  /* 0x0000001f13037819 */ /* 0x000fc600000006ff */
[----:B------:R-:W-:-:S09]  /*4780*/  ULEA UR4, UR23, UR20, 0x3 ;  /* 0x0000001417047291 */ /* 0x000fd2000f8e18ff */
[----:B------:R-:W1:Y:S02]  /*4790*/  SYNCS.PHASECHK.TRANS64.TRYWAIT P0, [UR4], R3 ;  /* 0x00000003ff0075a7 */ /* 0x000e640008001104 */
[----:B-1----:R-:W-:Y:S05]  /*47a0*/  @!P0 BRA `(.L_x_47) ;  /* 0x000000c800988947 */ /* 0x002fea0003800000 */
.L_x_229:
[----:B------:R-:W-:-:S04]  /*47b0*/  UIADD3 UR5, UPT, UPT, UR23, 0x1, URZ ;  /* 0x0000000117057890 */ /* 0x000fc8000fffe0ff */
[----:B------:R-:W-:-:S04]  /*47c0*/  UISETP.NE.AND UP0, UPT, UR5, 0x2, UPT ;  /* 0x000000020500788c */ /* 0x000fc8000bf05270 */
[----:B------:R-:W-:Y:S02]  /*47d0*/  USEL UR4, URZ, 0x1, UP0 ;  /* 0x00000001ff047887 */ /* 0x000fe40008000000 */
[----:B------:R-:W-:-:S04]  /*47e0*/  USEL UR5, UR5, URZ, UP0 ;  /* 0x000000ff05057287 */ /* 0x000fc80008000000 */
[----:B------:R-:W-:Y:S01]  /*47f0*/  LOP3.LUT R19, R19, UR4, RZ, 0x3c, !PT ;  /* 0x0000000413137c12 */ /* 0x000fe2000f8e3cff */
[----:B------:R-:W-:-:S12]  /*4800*/  ULEA UR5, UR5, UR20, 0x3 ;  /* 0x0000001405057291 */ /* 0x000fd8000f8e18ff */
.L_x_48:
[----:B-1----:R-:W-:Y:S02]  /*4810*/  SHF.L.U32 R3, R19, 0x1f, RZ ;  /* 0x0000001f13037819 */ /* 0x002fe400000006ff */
[----:B------:R-:W-:-:S04]  /*4820*/  MOV R0, UR5 ;  /* 0x0000000500007c02 */ /* 0x000fc80008000f00 */
[----:B------:R1:W2:Y:S03]  /*4830*/  SYNCS.PHASECHK.TRANS64.TRYWAIT P0, [R0+URZ], R3 ;  /* 0x00000003000075a7 */ /* 0x0002a600080011ff */
[----:B--2---:R-:W-:Y:S05]  /*4840*/  @!P0 NANOSLEEP.SYNCS 0x989680 ;  /* 0x009896800000895d */ /* 0x004fea0003900000 */
[----:B------:R-:W2:Y:S02]  /*4850*/  @!P0 SYNCS.PHASECHK.TRANS64 P0, [R0+URZ], R3 ;  /* 0x00000003000085a7 */ /* 0x000ea400080010ff */
[----:B--2---:R-:W-:Y:S05]  /*4860*/  @P0 EXIT ;  /* 0x000000000000094d */ /* 0x004fea0003800000 */
[----:B------:R-:W-:Y:S05]  /*4870*/  BRA `(.L_x_48) ;  /* 0xfffffffc00e47947 */ /* 0x000fea000383ffff */
.L_x_22:
[----:B------:R-:W-:-:S04]  /*4880*/  UISETP.LT.U32.AND UP0, UPT, UR37, 0x9, UPT ;  /* 0x000000092500788c */ /* 0x000fc8000bf01070 */
[----:B------:R-:W-:-:S04]  /*4890*/  USEL UR4, UR37, 0x9, UP0 ;  /* 0x0000000925047887 */ /* 0x000fc80008000000 */
[----:B------:R-:W-:-:S12]  /*48a0*/  USHF.L.U32 UR4, UR4, 0x2, URZ ;  /* 0x0000000204047899 */ /* 0x000fd800080006ff */
[----:B------:R-:W4:Y:S02]  /*48b0*/  LDCU UR6, c[0x2][UR4] ;  /* 0x00800000040677ac */ /* 0x000f240008000800 */
[----:B----4-:R-:W-:-:S10]  /*48c0*/  USHF.R.S32.HI UR7, URZ, 0x1f, UR6 ;  /* 0x0000001fff077899 */ /* 0x010fd40008011406 */
.L_x_272:
[----:B---3--:R-:W-:Y:S05]  /*48d0*/  BRXU UR6 -0x48e0                                                                                                                                                                                                                                                                                                                                                                                                                                                                                                                                                                                                                                                                                                                                                                                                                                                                                                                                                                                                                                                                                                                                                                                                                                                                                             (*"BRANCH_TARGETS .L_x_273,.L_x_274,.L_x_281"*) ;  /* 0xffffffb406c87958 */ /* 0x008fea000b83ffff */
.L_x_274:
[----:B------:R-:W-:-:S09]  /*48e0*/  UISETP.NE.AND UP0, UPT, UR37, 0x1, UPT ;  /* 0x000000012500788c */ /* 0x000fd2000bf05270 */
[----:B------:R-:W-:Y:S05]  /*48f0*/  BRA.U UP0, `(.L_x_49) ;  /* 0x0000003900187547 */ /* 0x000fea000b800000 */
[----:B------:R-:W-:-:S08]  /*4900*/  NOP ;  /* 0x0000000000007918 */ /* 0x000fd00000000000 */
[----:B-12--5:R-:W1:-:S00]  /*4910*/  USETMAXREG.DEALLOC.CTAPOOL 0x88 ;  /* 0x00000088000079c8 */ /* 0x026e4000080e0500 */
[----:B------:R-:W2:Y:S01]  /*4920*/  LDCU.64 UR14, c[0x0][0xba0] ;  /* 0x00017400ff0e77ac */ /* 0x000ea20008000a00 */
[----:B-1----:R-:W-:Y:S01]  /*4930*/  HFMA2 R0, -RZ, RZ, 0, 5.9604644775390625e-08 ;  /* 0x00000001ff007431 */ /* 0x002fe200000001ff */
[----:B------:R-:W-:Y:S01]  /*4940*/  PRMT R15, RZ, 0x7610, R15 ;  /* 0x00007610ff0f7816 */ /* 0x000fe2000000000f */
[----:B------:R-:W1:Y:S01]  /*4950*/  LDCU.64 UR12, c[0x0][0xbb8] ;  /* 0x00017700ff0c77ac */ /* 0x000e620008000a00 */
[----:B------:R-:W3:Y:S01]  /*4960*/  LDCU UR4, c[0x0][0xbdc] ;  /* 0x00017b80ff0477ac */ /* 0x000ee20008000800 */
[----:B------:R-:W4:Y:S01]  /*4970*/  LDCU UR21, c[0x0][0xb80] ;  /* 0x00017000ff1577ac */ /* 0x000f220008000800 */
[----:B------:R-:W-:Y:S01]  /*4980*/  UMOV UR5, 0xffffffff ;  /* 0xffffffff00057882 */ /* 0x000fe20000000000 */
[----:B------:R-:W-:Y:S01]  /*4990*/  UMOV UR22, URZ ;  /* 0x000000ff00167c82 */ /* 0x000fe20008000000 */
[----:B--2---:R-:W-:-:S04]  /*49a0*/  UIADD3 UR20, UP0, UPT, UR14, -0x1, URZ ;  /* 0xffffffff0e147890 */ /* 0x004fc8000ff1e0ff */
[----:B------:R-:W-:Y:S02]  /*49b0*/  UIADD3.X UR15, UPT, UPT, UR15, -0x1, URZ, UP0, !UPT ;  /* 0xffffffff0f0f7890 */ /* 0x000fe400087fe4ff */
[----:B-1----:R-:W-:Y:S02]  /*49c0*/  UIADD3 UR14, UP0, UPT, UR12, -0x1, URZ ;  /* 0xffffffff0c0e7890 */ /* 0x002fe4000ff1e0ff */
[----:B---3--:R-:W-:Y:S02]  /*49d0*/  USHF.L.U32 UR4, UR5, UR4, URZ ;  /* 0x0000000405047299 */ /* 0x008fe400080006ff */
[----:B------:R-:W-:Y:S02]  /*49e0*/  UIADD3.X UR13, UPT, UPT, UR13, -0x1, URZ, UP0, !UPT ;  /* 0xffffffff0d0d7890 */ /* 0x000fe400087fe4ff */
[----:B----4-:R-:W-:Y:S02]  /*49f0*/  UIADD3 UR21, UPT, UPT, UR21, -0x1, URZ ;  /* 0xffffffff15157890 */ /* 0x010fe4000fffe0ff */
[----:B------:R-:W-:-:S12]  /*4a00*/  ULOP3.LUT UR12, URZ, UR4, URZ, 0x33, !UPT ;  /* 0x00000004ff0c7292 */ /* 0x000fd8000f8e33ff */
.L_x_66:
[----:B------:R-:W1:Y:S01]  /*4a10*/  LDC.64 R2, c[0x0][0xbd0] ;  /* 0x0002f400ff027b82 */ /* 0x000e620000000a00 */
[----:B------:R-:W-:Y:S01]  /*4a20*/  UIADD3 UR18, UP0, UPT, UR18, UR32, URZ ;  /* 0x0000002012127290 */ /* 0x000fe2000ff1e0ff */
[----:B------:R-:W-:Y:S01]  /*4a30*/  ISETP.NE.AND P1, PT, RZ, UR16, PT ;  /* 0x00000010ff007c0c */ /* 0x000fe2000bf25270 */
[----:B------:R-:W-:Y:S01]  /*4a40*/  IMAD.MOV.U32 R21, RZ, RZ, -0x1 ;  /* 0xffffffffff157424 */ /* 0x000fe200078e00ff */
[----:B------:R-:W-:Y:S01]  /*4a50*/  PLOP3.LUT P2, PT, PT, PT, PT, 0x80, 0x8 ;  /* 0x000000000008781c */ /* 0x000fe20003f4f070 */
[----:B------:R-:W-:Y:S01]  /*4a60*/  UIADD3.X UR17, UPT, UPT, UR17, UR19, URZ, UP0, !UPT ;  /* 0x0000001311117290 */ /* 0x000fe200087fe4ff */
[----:B------:R-:W-:Y:S02]  /*4a70*/  IMAD.MOV.U32 R14, RZ, RZ, -0x1 ;  /* 0xffffffffff0e7424 */ /* 0x000fe400078e00ff */
[----:B------:R-:W-:Y:S02]  /*4a80*/  P2R R16, PR, RZ, 0x4 ;  /* 0x00000004ff107803 */ /* 0x000fe40000000000 */
[----:B-1----:R-:W-:Y:S01]  /*4a90*/  ISETP.LE.U32.AND P0, PT, R2, UR18, PT ;  /* 0x0000001202007c0c */ /* 0x002fe2000bf03070 */
[----:B------:R-:W-:-:S05]  /*4aa0*/  IMAD.U32 R2, RZ, RZ, UR17 ;  /* 0x00000011ff027e24 */ /* 0x000fca000f8e00ff */
[----:B------:R-:W-:Y:S01]  /*4ab0*/  ISETP.GE.U32.AND.EX P0, PT, R2, R3, PT, P0 ;  /* 0x000000030200720c */ /* 0x000fe20003f06100 */
[----:B------:R-:W-:Y:S02]  /*4ac0*/  IMAD.MOV.U32 R3, RZ, RZ, RZ ;  /* 0x000000ffff037224 */ /* 0x000fe400078e00ff */
[----:B------:R-:W-:-:S10]  /*4ad0*/  IMAD.MOV.U32 R2, RZ, RZ, -0x1 ;  /* 0xffffffffff027424 */ /* 0x000fd400078e00ff */
[----:B-----5:R-:W-:Y:S05]  /*4ae0*/  @P0 BRA P1, `(.L_x_50) ;  /* 0x0000001400f80947 */ /* 0x020fea0000800000 */
[----:B------:R-:W-:Y:S01]  /*4af0*/  IADD3 R20, P1, PT, R18, R10, RZ ;  /* 0x0000000a12147210 */ /* 0x000fe20007f3e0ff */
[----:B------:R-:W-:-:S03]  /*4b00*/  IMAD.U32 R14, RZ, RZ, UR17 ;  /* 0x00000011ff0e7e24 */ /* 0x000fc6000f8e00ff */
[----:B------:R-:W-:Y:S01]  /*4b10*/  ISETP.LE.U32.AND P0, PT, R20, UR18, PT ;  /* 0x0000001214007c0c */ /* 0x000fe2000bf03070 */
[----:B------:R-:W-:-:S05]  /*4b20*/  IMAD.X R21, R19, 0x1, R9, P1 ;  /* 0x0000000113157824 */ /* 0x000fca00008e0609 */
[----:B------:R-:W-:-:S13]  /*4b30*/  ISETP.GE.U32.AND.EX P0, PT, R14, R21, PT, P0 ;  /* 0x000000150e00720c */ /* 0x000fda0003f06100 */
[----:B------:R-:W-:Y:S05]  /*4b40*/  @!P0 BRA `(.L_x_51) ;  /* 0x0000001000e48947 */ /* 0x000fea0003800000 */
[----:B------:R-:W1:Y:S01]  /*4b50*/  LDCU UR23, c[0x0][0xbe8] ;  /* 0x00017d00ff1777ac */ /* 0x000e620008000800 */
[----:B------:R-:W-:Y:S01]  /*4b60*/  IMAD.IADD R11, R8, 0x1, R11 ;  /* 0x00000001080b7824 */ /* 0x000fe200078e020b */
[----:B------:R-:W-:Y:S01]  /*4b70*/  MOV R18, R6 ;  /* 0x0000000600127202 */ /* 0x000fe20000000f00 */
[----:B------:R-:W-:Y:S02]  /*4b80*/  IMAD.MOV.U32 R20, RZ, RZ, R7 ;  /* 0x000000ffff147224 */ /* 0x000fe400078e0007 */
[----:B------:R-:W-:-:S05]  /*4b90*/  VIADD R14, R11, 0x20 ;  /* 0x000000200b0e7836 */ /* 0x000fca0000000000 */
[----:B-1----:R-:W-:-:S13]  /*4ba0*/  ISETP.GE.AND P0, PT, R14, UR23, PT ;  /* 0x000000170e007c0c */ /* 0x002fda000bf06270 */
[----:B------:R-:W1:Y:S01]  /*4bb0*/  @!P0 LDC.64 R22, c[0x0][0xbf0] ;  /* 0x0002fc00ff168b82 */ /* 0x000e620000000a00 */
[----:B------:R-:W-:Y:S01]  /*4bc0*/  BSSY.RECONVERGENT B0, `(.L_x_52) ;  /* 0x0000062000007945 */ /* 0x000fe20003800200 */
[----:B------:R-:W-:Y:S01]  /*4bd0*/  HFMA2 R14, -RZ, RZ, 0, 0 ;  /* 0x00000000ff0e7431 */ /* 0x000fe200000001ff */
[----:B------:R-:W-:Y:S01]  /*4be0*/  MOV R19, 0x7fffffff ;  /* 0x7fffffff00137802 */ /* 0x000fe20000000f00 */
[----:B-1----:R-:W-:-:S05]  /*4bf0*/  @!P0 IMAD.WIDE R22, R11, 0xc, R22 ;  /* 0x0000000c0b168825 */ /* 0x002fca00078e0216 */
[----:B------:R1:W5:Y:S04]  /*4c00*/  @!P0 LDG.E R6, desc[UR50][R22.64+0x180] ;  /* 0x0001803216068981 */ /* 0x000368000c1e1900 */
[----:B------:R1:W5:Y:S01]  /*4c10*/  @!P0 LDG.E R7, desc[UR50][R22.64+0x184] ;  /* 0x0001843216078981 */ /* 0x000362000c1e1900 */
[----:B------:R-:W-:-:S13]  /*4c20*/  ISETP.GE.AND P0, PT, R11, UR23, PT ;  /* 0x000000170b007c0c */ /* 0x000fda000bf06270 */
[----:B------:R-:W-:Y:S05]  /*4c30*/  @P0 BRA `(.L_x_53) ;  /* 0x0000000400680947 */ /* 0x000fea0003800000 */
[----:B------:R-:W-:Y:S01]  /*4c40*/  IABS R14, R5 ;  /* 0x00000005000e7213 */ /* 0x000fe20000000000 */
[----:B------:R-:W2:Y:S01]  /*4c50*/  LDCU.64 UR8, c[0x0][0xbb0] ;  /* 0x00017600ff0877ac */ /* 0x000ea20008000a00 */
[----:B------:R-:W-:Y:S02]  /*4c60*/  IABS R13, R4 ;  /* 0x00000004000d7213 */ /* 0x000fe40000000000 */
[----:B------:R-:W3:Y:S01]  /*4c70*/  I2F.RP R26, R14 ;  /* 0x0000000e001a7306 */ /* 0x000ee20000209400 */
[----:B------:R-:W4:Y:S01]  /*4c80*/  LDCU.128 UR4, c[0x0][0xbc0] ;  /* 0x00017800ff0477ac */ /* 0x000f220008000c00 */
[----:B------:R-:W-:Y:S02]  /*4c90*/  IADD3 R19, P0, PT, R18, UR20, RZ ;  /* 0x0000001412137c10 */ /* 0x000fe4000ff1e0ff */
[----:B-1----:R-:W-:Y:S01]  /*4ca0*/  IADD3 R23, P2, PT, R20, UR14, RZ ;  /* 0x0000000e14177c10 */ /* 0x002fe2000ff5e0ff */
[----:B------:R-:W1:Y:S01]  /*4cb0*/  LDCU.64 UR10, c[0x0][0xba8] ;  /* 0x00017500ff0a77ac */ /* 0x000e620008000a00 */
[----:B------:R-:W-:-:S02]  /*4cc0*/  LEA.HI.X.SX32 R18, R18, UR15, 0x1, P0 ;  /* 0x0000000f12127c11 */ /* 0x000fc400080f0eff */
[----:B------:R-:W1:Y:S01]  /*4cd0*/  I2F.RP R12, R13 ;  /* 0x0000000d000c7306 */ /* 0x000e620000209400 */
[----:B------:R-:W-:Y:S02]  /*4ce0*/  LEA.HI.X.SX32 R22, R20, UR13, 0x1, P2 ;  /* 0x0000000d14167c11 */ /* 0x000fe400090f0eff */
[----:B--2---:R-:W-:-:S05]  /*4cf0*/  IADD3 R21, P0, PT, R19, UR9, RZ ;  /* 0x0000000913157c10 */ /* 0x004fca000ff1e0ff */
[----:B---3--:R-:W2:Y:S01]  /*4d00*/  MUFU.RCP R26, R26 ;  /* 0x0000001a001a7308 */ /* 0x008ea20000001000 */
[----:B----4-:R-:W-:Y:S01]  /*4d10*/  IADD3 R25, P1, PT, R23, UR7, RZ ;  /* 0x0000000717197c10 */ /* 0x010fe2000ff3e0ff */
[----:B------:R-:W-:Y:S02]  /*4d20*/  IMAD.X R20, RZ, RZ, R18, P0 ;  /* 0x000000ffff147224 */ /* 0x000fe400000e0612 */
[----:B-1----:R-:W-:-:S04]  /*4d30*/  IMAD.WIDE.U32 R36, R21, UR10, RZ ;  /* 0x0000000a15247c25 */ /* 0x002fc8000f8e00ff */
[----:B------:R-:W1:Y:S01]  /*4d40*/  MUFU.RCP R12, R12 ;  /* 0x0000000c000c7308 */ /* 0x000e620000001000 */
[----:B------:R-:W-:Y:S02]  /*4d50*/  IMAD.X R24, RZ, RZ, R22, P1 ;  /* 0x000000ffff187224 */ /* 0x000fe400008e0616 */
[----:B------:R-:W-:-:S04]  /*4d60*/  IMAD.WIDE.U32 R30, R20, UR10, RZ ;  /* 0x0000000a141e7c25 */ /* 0x000fc8000f8e00ff */
[----:B--2---:R-:W-:Y:S02]  /*4d70*/  VIADD R26, R26, 0xffffffe ;  /* 0x0ffffffe1a1a7836 */ /* 0x004fe40000000000 */
[----:B------:R-:W-:Y:S02]  /*4d80*/  IMAD.WIDE.U32 R28, R24, UR4, RZ ;  /* 0x00000004181c7c25 */ /* 0x000fe4000f8e00ff */
[----:B------:R-:W2:Y:S02]  /*4d90*/  F2I.FTZ.U32.TRUNC.NTZ R27, R26 ;  /* 0x0000001a001b7305 */ /* 0x000ea4000021f000 */
[----:B------:R-:W-:-:S04]  /*4da0*/  IMAD.WIDE.U32 R30, P1, R21, UR11, R30 ;  /* 0x0000000b151e7c25 */ /* 0x000fc8000f82001e */
[----:B-1----:R-:W-:Y:S02]  /*4db0*/  VIADD R12, R12, 0xffffffe ;  /* 0x0ffffffe0c0c7836 */ /* 0x002fe40000000000 */
[----:B------:R-:W-:-:S04]  /*4dc0*/  IMAD.WIDE.U32 R28, P0, R25, UR5, R28 ;  /* 0x00000005191c7c25 */ /* 0x000fc8000f80001c */
[----:B------:R-:W-:Y:S02]  /*4dd0*/  IMAD.WIDE.U32 R38, R25, UR4, RZ ;  /* 0x0000000419267c25 */ /* 0x000fe4000f8e00ff */
[----:B------:R-:W1:Y:S02]  /*4de0*/  F2I.FTZ.U32.TRUNC.NTZ R25, R12 ;  /* 0x0000000c00197305 */ /* 0x000e64000021f000 */
[----:B------:R-:W-:Y:S01]  /*4df0*/  IMAD.X R35, RZ, RZ, RZ, P1 ;  /* 0x000000ffff237224 */ /* 0x000fe200008e06ff */
[----:B------:R-:W-:Y:S01]  /*4e00*/  IADD3 RZ, P1, PT, R37, R30, RZ ;  /* 0x0000001e25ff7210 */ /* 0x000fe20007f3e0ff */
[----:B------:R-:W-:Y:S01]  /*4e10*/  IMAD.MOV.U32 R34, RZ, RZ, R31 ;  /* 0x000000ffff227224 */ /* 0x000fe200078e001f */
[----:B------:R-:W-:Y:S01]  /*4e20*/  IADD3 RZ, P2, PT, R39, R28, RZ ;  /* 0x0000001c27ff7210 */ /* 0x000fe20007f5e0ff */
[----:B------:R-:W-:Y:S01]  /*4e30*/  IMAD.X R33, RZ, RZ, RZ, P0 ;  /* 0x000000ffff217224 */ /* 0x000fe200000e06ff */
[----:B------:R-:W-:Y:S01]  /*4e40*/  ISETP.NE.U32.AND P0, PT, RZ, UR10, PT ;  /* 0x0000000aff007c0c */ /* 0x000fe2000bf05070 */
[----:B------:R-:W-:-:S02]  /*4e50*/  IMAD.MOV.U32 R32, RZ, RZ, R29 ;  /* 0x000000ffff207224 */ /* 0x000fc400078e001d */
[----:B------:R-:W-:Y:S01]  /*4e60*/  IMAD.WIDE.U32.X R34, R20, UR11, R34, P1 ;  /* 0x0000000b14227c25 */ /* 0x000fe200088e0422 */
[----:B------:R-:W-:Y:S02]  /*4e70*/  ISETP.NE.U32.AND P1, PT, RZ, UR4, PT ;  /* 0x00000004ff007c0c */ /* 0x000fe4000bf25070 */
[----:B------:R-:W-:Y:S01]  /*4e80*/  ISETP.NE.AND.EX P0, PT, RZ, UR11, PT, P0 ;  /* 0x0000000bff007c0c */ /* 0x000fe2000bf05300 */
[----:B--2---:R-:W-:Y:S01]  /*4e90*/  IMAD.MOV R21, RZ, RZ, -R27 ;  /* 0x000000ffff157224 */ /* 0x004fe200078e0a1b */
[----:B------:R-:W-:Y:S01]  /*4ea0*/  ISETP.NE.AND.EX P1, PT, RZ, UR5, PT, P1 ;  /* 0x00000005ff007c0c */ /* 0x000fe2000bf25310 */
[----:B------:R-:W-:Y:S01]  /*4eb0*/  IMAD.WIDE.U32.X R32, R24, UR5, R32, P2 ;  /* 0x0000000518207c25 */ /* 0x000fe200090e0420 */
[----:B------:R-:W-:Y:S02]  /*4ec0*/  SEL R19, R19, R34, !P0 ;  /* 0x0000002213137207 */ /* 0x000fe40004000000 */
[----:B------:R-:W-:Y:S01]  /*4ed0*/  SEL R18, R18, R35, !P0 ;  /* 0x0000002312127207 */ /* 0x000fe20004000000 */
[----:B------:R-:W-:Y:S01]  /*4ee0*/  IMAD R21, R21, R14, RZ ;  /* 0x0000000e15157224 */ /* 0x000fe200078e02ff */
[----:B------:R-:W-:Y:S01]  /*4ef0*/  SEL R23, R23, R32, !P1 ;  /* 0x0000002017177207 */ /* 0x000fe20004800000 */
[----:B------:R-:W-:Y:S01]  /*4f00*/  IMAD.MOV.U32 R26, RZ, RZ, RZ ;  /* 0x000000ffff1a7224 */ /* 0x000fe200078e00ff */
[----:B------:R-:W-:Y:S01]  /*4f10*/  SEL R22, R22, R33, !P1 ;  /* 0x0000002116167207 */ /* 0x000fe20004800000 */
[----:B-1----:R-:W-:-:S02]  /*4f20*/  IMAD.MOV R12, RZ, RZ, -R25 ;  /* 0x000000ffff0c7224 */ /* 0x002fc400078e0a19 */
[----:B------:R-:W-:Y:S01]  /*4f30*/  IMAD.HI.U32 R21, R27, R21, R26 ;  /* 0x000000151b157227 */ /* 0x000fe200078e001a */
[----:B------:R-:W-:Y:S02]  /*4f40*/  SHF.R.U64 R26, R19, UR8, R18 ;  /* 0x00000008131a7c19 */ /* 0x000fe40008001212 */
[----:B------:R-:W-:Y:S01]  /*4f50*/  SHF.R.U64 R23, R23, UR6, R22 ;  /* 0x0000000617177c19 */ /* 0x000fe20008001216 */
[----:B------:R-:W-:Y:S01]  /*4f60*/  IMAD.MOV.U32 R18, RZ, RZ, R12 ;  /* 0x000000ffff127224 */ /* 0x000fe200078e000c */
[----:B------:R-:W-:Y:S01]  /*4f70*/  IADD3 R26, PT, PT, R5, -0x1, R26 ;  /* 0xffffffff051a7810 */ /* 0x000fe20007ffe01a */
[----:B------:R-:W-:Y:S01]  /*4f80*/  IMAD.MOV.U32 R24, RZ, RZ, RZ ;  /* 0x000000ffff187224 */ /* 0x000fe200078e00ff */
[----:B------:R-:W-:Y:S01]  /*4f90*/  IADD3 R22, PT, PT, R4, -0x1, R23 ;  /* 0xffffffff04167810 */ /* 0x000fe20007ffe017 */
[----:B------:R-:W-:Y:S01]  /*4fa0*/  IMAD R23, R18, R13, RZ ;  /* 0x0000000d12177224 */ /* 0x000fe200078e02ff */
[----:B------:R-:W-:Y:S02]  /*4fb0*/  IABS R19, R5 ;  /* 0x0000000500137213 */ /* 0x000fe40000000000 */
[----:B------:R-:W-:Y:S01]  /*4fc0*/  IABS R20, R26 ;  /* 0x0000001a00147213 */ /* 0x000fe20000000000 */
[----:B------:R-:W-:Y:S01]  /*4fd0*/  IMAD.HI.U32 R23, R25, R23, R24 ;  /* 0x0000001719177227 */ /* 0x000fe200078e0018 */
[----:B------:R-:W-:-:S02]  /*4fe0*/  IABS R12, R4 ;  /* 0x00000004000c7213 */ /* 0x000fc40000000000 */
[----:B------:R-:W-:Y:S01]  /*4ff0*/  IABS R18, R22 ;  /* 0x0000001600127213 */ /* 0x000fe20000000000 */
[----:B------:R-:W-:Y:S01]  /*5000*/  IMAD.MOV R19, RZ, RZ, -R19 ;  /* 0x000000ffff137224 */ /* 0x000fe200078e0a13 */
[----:B------:R-:W-:Y:S01]  /*5010*/  ISETP.GE.AND P4, PT, R26, RZ, PT ;  /* 0x000000ff1a00720c */ /* 0x000fe20003f86270 */
[----:B------:R-:W-:Y:S01]  /*5020*/  IMAD.HI.U32 R21, R21, R20, RZ ;  /* 0x0000001415157227 */ /* 0x000fe200078e00ff */
[----:B------:R-:W-:-:S03]  /*5030*/  ISETP.GE.AND P2, PT, R22, RZ, PT ;  /* 0x000000ff1600720c */ /* 0x000fc60003f46270 */
[----:B------:R-:W-:Y:S02]  /*5040*/  IMAD.MOV R12, RZ, RZ, -R12 ;  /* 0x000000ffff0c7224 */ /* 0x000fe400078e0a0c */
[----:B------:R-:W-:-:S04]  /*5050*/  IMAD.HI.U32 R23, R23, R18, RZ ;  /* 0x0000001217177227 */ /* 0x000fc800078e00ff */
[----:B------:R-:W-:Y:S02]  /*5060*/  IMAD R19, R21, R19, R20 ;  /* 0x0000001315137224 */ /* 0x000fe400078e0214 */
[----:B------:R-:W-:Y:S02]  /*5070*/  IMAD R18, R23, R12, R18 ;  /* 0x0000000c17127224 */ /* 0x000fe400078e0212 */
[----:B------:R-:W1:Y:S01]  /*5080*/  LDC R12, c[0x0][0xbe0] ;  /* 0x0002f800ff0c7b82 */ /* 0x000e620000000800 */
[----:B------:R-:W-:Y:S02]  /*5090*/  ISETP.GT.U32.AND P1, PT, R14, R19, PT ;  /* 0x000000130e00720c */ /* 0x000fe40003f24070 */
[----:B------:R-:W-:-:S11]  /*50a0*/  ISETP.GT.U32.AND P0, PT, R13, R18, PT ;  /* 0x000000120d00720c */ /* 0x000fd60003f04070 */
[----:B------:R-:W-:Y:S01]  /*50b0*/  @!P1 IMAD.IADD R19, R19, 0x1, -R14 ;  /* 0x0000000113139824 */ /* 0x000fe200078e0a0e */
[----:B------:R-:W-:Y:S01]  /*50c0*/  ISETP.NE.AND P1, PT, RZ, UR29, PT ;  /* 0x0000001dff007c0c */ /* 0x000fe2000bf25270 */
[----:B------:R-:W-:-:S03]  /*50d0*/  @!P0 IMAD.IADD R18, R18, 0x1, -R13 ;  /* 0x0000000112128824 */ /* 0x000fc600078e0a0d */
[----:B------:R-:W-:Y:S02]  /*50e0*/  ISETP.GT.U32.AND P0, PT, R14, R19, PT ;  /* 0x000000130e00720c */ /* 0x000fe40003f04070 */
[----:B------:R-:W-:-:S11]  /*50f0*/  ISETP.GT.U32.AND P3, PT, R13, R18, PT ;  /* 0x000000120d00720c */ /* 0x000fd60003f64070 */
[----:B------:R-:W-:Y:S01]  /*5100*/  @!P0 IMAD.IADD R19, R19, 0x1, -R14 ;  /* 0x0000000113138824 */ /* 0x000fe200078e0a0e */
[----:B------:R-:W-:Y:S01]  /*5110*/  ISETP.NE.AND P0, PT, RZ, UR28, PT ;  /* 0x0000001cff007c0c */ /* 0x000fe2000bf05270 */
[----:B------:R-:W-:Y:S02]  /*5120*/  @!P3 IMAD.IADD R18, R18, 0x1, -R13 ;  /* 0x000000011212b824 */ /* 0x000fe400078e0a0d */
[----:B------:R-:W-:Y:S01]  /*5130*/  @!P4 IMAD.MOV R19, RZ, RZ, -R19 ;  /* 0x000000ffff13c224 */ /* 0x000fe200078e0a13 */
[----:B------:R-:W-:Y:S01]  /*5140*/  @!P1 LOP3.LUT R19, RZ, UR29, RZ, 0x33, !PT ;  /* 0x0000001dff139c12 */ /* 0x000fe2000f8e33ff */
[----:B------:R-:W-:-:S04]  /*5150*/  @!P2 IMAD.MOV R18, RZ, RZ, -R18 ;  /* 0x000000ffff12a224 */ /* 0x000fc800078e0a12 */
[----:B------:R-:W-:-:S04]  /*5160*/  IMAD.IADD R26, R26, 0x1, -R19 ;  /* 0x000000011a1a7824 */ /* 0x000fc800078e0a13 */
[----:B------:R-:W-:Y:S02]  /*5170*/  @!P0 LOP3.LUT R18, RZ, UR28, RZ, 0x33, !PT ;  /* 0x0000001cff128c12 */ /* 0x000fe4000f8e33ff */
[----:B-1----:R-:W-:-:S03]  /*5180*/  ISETP.NE.AND P0, PT, R12, 0x1, PT ;  /* 0x000000010c00780c */ /* 0x002fc60003f05270 */
[----:B------:R-:W-:-:S04]  /*5190*/  IMAD.IADD R13, R22, 0x1, -R18 ;  /* 0x00000001160d7824 */ /* 0x000fc800078e0a12 */
[----:B------:R-:W-:Y:S01]  /*51a0*/  IMAD R19, R26, R13, RZ ;  /* 0x0000000d1a137224 */ /* 0x000fe200078e02ff */
[----:B------:R-:W-:-:S04]  /*51b0*/  SEL R12, R13, R26, !P0 ;  /* 0x0000001a0d0c7207 */ /* 0x000fc80004000000 */
[----:B------:R-:W-:Y:S02]  /*51c0*/  SHF.R.S32.HI R14, RZ, 0x1f, R19 ;  /* 0x0000001fff0e7819 */ /* 0x000fe40000011413 */
[----:B------:R-:W-:Y:S02]  /*51d0*/  SHF.R.S32.HI R13, RZ, 0x1f, R12 ;  /* 0x0000001fff0d7819 */ /* 0x000fe4000001140c */
.L_x_53:
[----:B------:R-:W-:Y:S05]  /*51e0*/  BSYNC.RECONVERGENT B0 ;  /* 0x0000000000007941 */ /* 0x000fea0003800200 */
.L_x_52:
        /* <DEDUP_REMOVED lines=10> */
[----:B------:R-:W-:Y:S02]  /*5290*/  IMAD.X R18, R21, 0x1, R14, P0 ;  /* 0x0000000115127824 */ /* 0x000fe400000e060e */
[----:B------:R-:W2:Y:S04]  /*52a0*/  SHFL.UP PT, R21, R20, 0x2, RZ ;  /* 0x0440000014157989 */ /* 0x000ea800000e00ff */
[----:B-1----:R-:W1:Y:S01]  /*52b0*/  SHFL.UP PT, R22, R18, 0x2, RZ ;  /* 0x0440000012167989 */ /* 0x002e6200000e00ff */
[----:B--2---:R-:W-:-:S04]  /*52c0*/  SEL R21, R21, RZ, P4 ;  /* 0x000000ff15157207 */ /* 0x004fc80002000000 */
[----:B------:R-:W-:Y:S02]  /*52d0*/  IADD3 R21, P0, PT, R21, R20, RZ ;  /* 0x0000001415157210 */ /* 0x000fe40007f1e0ff */
[----:B-1----:R-:W-:-:S03]  /*52e0*/  SEL R23, R22, RZ, P4 ;  /* 0x000000ff16177207 */ /* 0x002fc60002000000 */
[----:B------:R-:W1:Y:S02]  /*52f0*/  SHFL.UP PT, R24, R21, 0x4, RZ ;  /* 0x0480000015187989 */ /* 0x000e6400000e00ff */
[----:B------:R-:W-:-:S05]  /*5300*/  IMAD.X R22, R23, 0x1, R18, P0 ;  /* 0x0000000117167824 */ /* 0x000fca00000e0612 */
[----:B------:R-:W2:Y:S01]  /*5310*/  SHFL.UP PT, R23, R22, 0x4, RZ ;  /* 0x0480000016177989 */ /* 0x000ea200000e00ff */
[----:B-1----:R-:W-:-:S04]  /*5320*/  SEL R24, R24, RZ, P1 ;  /* 0x000000ff18187207 */ /* 0x002fc80000800000 */
[----:B------:R-:W-:Y:S02]  /*5330*/  IADD3 R24, P0, PT, R24, R21, RZ ;  /* 0x0000001518187210 */ /* 0x000fe40007f1e0ff */
[----:B--2---:R-:W-:-:S05]  /*5340*/  SEL R23, R23, RZ, P1 ;  /* 0x000000ff17177207 */ /* 0x004fca0000800000 */
[----:B------:R-:W-:Y:S02]  /*5350*/  IMAD.X R18, R23, 0x1, R22, P0 ;  /* 0x0000000117127824 */ /* 0x000fe400000e0616 */
[----:B------:R-:W1:Y:S04]  /*5360*/  SHFL.UP PT, R23, R24, 0x8, RZ ;  /* 0x0500000018177989 */ /* 0x000e6800000e00ff */
[----:B------:R-:W2:Y:S01]  /*5370*/  SHFL.UP PT, R20, R18, 0x8, RZ ;  /* 0x0500000012147989 */ /* 0x000ea200000e00ff */
[----:B-1----:R-:W-:-:S04]  /*5380*/  SEL R23, R23, RZ, P2 ;  /* 0x000000ff17177207 */ /* 0x002fc80001000000 */
[----:B------:R-:W-:Y:S02]  /*5390*/  IADD3 R25, P0, PT, R23, R24, RZ ;  /* 0x0000001817197210 */ /* 0x000fe40007f1e0ff */
[----:B--2---:R-:W-:-:S03]  /*53a0*/  SEL R21, R20, RZ, P2 ;  /* 0x000000ff14157207 */ /* 0x004fc60001000000 */
[----:B------:R-:W1:Y:S02]  /*53b0*/  SHFL.UP PT, R22, R25, 0x10, RZ ;  /* 0x0600000019167989 */ /* 0x000e6400000e00ff */
[----:B------:R-:W-:-:S05]  /*53c0*/  IMAD.X R26, R21, 0x1, R18, P0 ;  /* 0x00000001151a7824 */ /* 0x000fca00000e0612 */
[----:B------:R-:W2:Y:S01]  /*53d0*/  SHFL.UP PT, R20, R26, 0x10, RZ ;  /* 0x060000001a147989 */ /* 0x000ea200000e00ff */
[----:B-1----:R-:W-:-:S04]  /*53e0*/  SEL R22, R22, RZ, P3 ;  /* 0x000000ff16167207 */ /* 0x002fc80001800000 */
[----:B------:R-:W-:Y:S02]  /*53f0*/  IADD3 R21, P0, PT, R22, R25, RZ ;  /* 0x0000001916157210 */ /* 0x000fe40007f1e0ff */
[----:B--2---:R-:W-:-:S05]  /*5400*/  SEL R23, R20, RZ, P3 ;  /* 0x000000ff14177207 */ /* 0x004fca0001800000 */
[----:B------:R-:W-:Y:S01]  /*5410*/  IMAD.X R18, R23, 0x1, R26, P0 ;  /* 0x0000000117127824 */ /* 0x000fe200000e061a */
[----:B------:R-:W-:Y:S01]  /*5420*/  IADD3 R22, P0, PT, R21, R10, RZ ;  /* 0x0000000a15167210 */ /* 0x000fe20007f1e0ff */
[----:B------:R-:W-:-:S04]  /*5430*/  IMAD.U32 R23, RZ, RZ, UR17 ;  /* 0x00000011ff177e24 */ /* 0x000fc8000f8e00ff */
[----:B------:R-:W-:Y:S01]  /*5440*/  IMAD.X R20, R18, 0x1, R9, P0 ;  /* 0x0000000112147824 */ /* 0x000fe200000e0609 */
[----:B------:R-:W-:-:S04]  /*5450*/  ISETP.LE.U32.AND P0, PT, R22, UR18, PT ;  /* 0x0000001216007c0c */ /* 0x000fc8000bf03070 */
[----:B------:R-:W-:-:S13]  /*5460*/  ISETP.GE.U32.AND.EX P0, PT, R23, R20, PT, P0 ;  /* 0x000000141700720c */ /* 0x000fda0003f06100 */
[----:B------:R-:W-:-:S04]  /*5470*/  VOTE.ANY R23, PT, !P0 ;  /* 0x0000000000177806 */ /* 0x000fc800040e0100 */
[----:B------:R-:W-:-:S13]  /*5480*/  ISETP.NE.AND P0, PT, R23, RZ, PT ;  /* 0x000000ff1700720c */ /* 0x000fda0003f05270 */
[----:B------:R-:W-:Y:S05]  /*5490*/  @P0 BRA `(.L_x_54) ;  /* 0x0000000800440947 */ /* 0x000fea0003800000 */
[----:B------:R-:W1:Y:S01]  /*54a0*/  LDC R9, c[0x0][0xbe0] ;  /* 0x0002f800ff097b82 */ /* 0x000e620000000800 */
[----:B------:R-:W2:Y:S01]  /*54b0*/  LDCU UR23, c[0x0][0xbe8] ;  /* 0x00017d00ff1777ac */ /* 0x000ea20008000800 */
[----:B------:R-:W3:Y:S01]  /*54c0*/  LDCU.64 UR10, c[0x0][0xba8] ;  /* 0x00017500ff0a77ac */ /* 0x000ee20008000a00 */
[----:B------:R-:W4:Y:S01]  /*54d0*/  LDCU.64 UR8, c[0x0][0xbb0] ;  /* 0x00017600ff0877ac */ /* 0x000f220008000a00 */
[----:B------:R-:W1:Y:S02]  /*54e0*/  LDCU.128 UR4, c[0x0][0xbc0] ;  /* 0x00017800ff0477ac */ /* 0x000e640008000c00 */
[----:B-1234-:R-:W-:-:S13]  /*54f0*/  ISETP.NE.AND P6, PT, R9, 0x1, PT ;  /* 0x000000010900780c */ /* 0x01efda0003fc5270 */
.L_x_57:
        /* <DEDUP_REMOVED lines=10> */
[----:B-1----:R-:W-:-:S05]  /*55a0*/  @!P0 IMAD.WIDE R24, R11, 0xc, R24 ;  /* 0x0000000c0b188825 */ /* 0x002fca00078e0218 */
[----:B------:R2:W5:Y:S04]  /*55b0*/  @!P0 LDG.E R6, desc[UR50][R24.64+0x180] ;  /* 0x0001803218068981 */ /* 0x000568000c1e1900 */
[----:B------:R2:W5:Y:S01]  /*55c0*/  @!P0 LDG.E R7, desc[UR50][R24.64+0x184] ;  /* 0x0001843218078981 */ /* 0x000562000c1e1900 */
[----:B------:R-:W-:Y:S02]  /*55d0*/  ISETP.GE.AND P0, PT, R11, UR23, PT ;  /* 0x000000170b007c0c */ /* 0x000fe4000bf06270 */
[----:B------:R-:W-:-:S11]  /*55e0*/  MOV R19, 0x7fffffff ;  /* 0x7fffffff00137802 */ /* 0x000fd60000000f00 */
[----:B---34-:R-:W-:Y:S05]  /*55f0*/  @P0 BRA `(.L_x_56) ;  /* 0x0000000400500947 */ /* 0x018fea0003800000 */
[----:B------:R-:W-:-:S04]  /*5600*/  IADD3 R13, P0, PT, R21, UR20, RZ ;  /* 0x00000014150d7c10 */ /* 0x000fc8000ff1e0ff */
[----:B------:R-:W-:Y:S02]  /*5610*/  LEA.HI.X.SX32 R12, R21, UR15, 0x1, P0 ;  /* 0x0000000f150c7c11 */ /* 0x000fe400080f0eff */
[----:B--2---:R-:W-:-:S04]  /*5620*/  IADD3 R20, P0, PT, R18, UR14, RZ ;  /* 0x0000000e12147c10 */ /* 0x004fc8000ff1e0ff */
[----:B------:R-:W-:Y:S02]  /*5630*/  LEA.HI.X.SX32 R19, R18, UR13, 0x1, P0 ;  /* 0x0000000d12137c11 */ /* 0x000fe400080f0eff */
[----:B------:R-:W-:-:S05]  /*5640*/  IADD3 R18, P0, PT, R13, UR9, RZ ;  /* 0x000000090d127c10 */ /* 0x000fca000ff1e0ff */
[----:B------:R-:W-:Y:S01]  /*5650*/  IMAD.X R14, RZ, RZ, R12, P0 ;  /* 0x000000ffff0e7224 */ /* 0x000fe200000e060c */
[----:B------:R-:W-:Y:S01]  /*5660*/  IADD3 R22, P0, PT, R20, UR7, RZ ;  /* 0x0000000714167c10 */ /* 0x000fe2000ff1e0ff */
        /* <DEDUP_REMOVED lines=28> */
[----:B------:R-:W-:-:S04]  /*5830*/  SHF.R.U64 R13, R20, UR6, R13 ;  /* 0x00000006140d7c19 */ /* 0x000fc8000800120d */
[----:B------:R-:W-:-:S04]  /*5840*/  IADD3 R20, PT, PT, R4, -0x1, R13 ;  /* 0xffffffff04147810 */ /* 0x000fc80007ffe00d */
[----:B------:R-:W-:Y:S01]  /*5850*/  IABS R13, R20 ;  /* 0x00000014000d7213 */ /* 0x000fe20000000000 */
[----:B-1----:R-:W1:Y:S02]  /*5860*/  MUFU.RCP R22, R18 ;  /* 0x0000001200167308 */ /* 0x002e640000001000 */
[----:B-1----:R-:W-:Y:S01]  /*5870*/  VIADD R22, R22, 0xffffffe ;  /* 0x0ffffffe16167836 */ /* 0x002fe20000000000 */
[----:B------:R-:W-:-:S05]  /*5880*/  IABS R18, R4 ;  /* 0x0000000400127213 */ /* 0x000fca0000000000 */
[----:B------:R-:W1:Y:S02]  /*5890*/  F2I.FTZ.U32.TRUNC.NTZ R23, R22 ;  /* 0x0000001600177305 */ /* 0x000e64000021f000 */
[----:B-1----:R-:W-:Y:S02]  /*58a0*/  IMAD.MOV R12, RZ, RZ, -R23 ;  /* 0x000000ffff0c7224 */ /* 0x002fe400078e0a17 */
[----:B------:R-:W-:Y:S02]  /*58b0*/  IMAD.MOV.U32 R22, RZ, RZ, RZ ;  /* 0x000000ffff167224 */ /* 0x000fe400078e00ff */
[----:B------:R-:W-:Y:S01]  /*58c0*/  IMAD R25, R12, R19, RZ ;  /* 0x000000130c197224 */ /* 0x000fe200078e02ff */
[----:B------:R-:W-:-:S03]  /*58d0*/  IABS R12, R5 ;  /* 0x00000005000c7213 */ /* 0x000fc60000000000 */
[----:B------:R-:W-:Y:S02]  /*58e0*/  IMAD.HI.U32 R25, R23, R25, R22 ;  /* 0x0000001917197227 */ /* 0x000fe400078e0016 */
[----:B------:R-:W1:Y:S02]  /*58f0*/  I2F.RP R23, R18 ;  /* 0x0000001200177306 */ /* 0x000e640000209400 */
[----:B------:R-:W-:Y:S02]  /*5900*/  IMAD.MOV R12, RZ, RZ, -R12 ;  /* 0x000000ffff0c7224 */ /* 0x000fe400078e0a0c */
        /* <DEDUP_REMOVED lines=29> */
[----:B------:R-:W-:-:S05]  /*5ae0*/  @!P0 LOP3.LUT R13, RZ, UR28, RZ, 0x33, !PT ;  /* 0x0000001cff0d8c12 */ /* 0x000fca000f8e33ff */
[----:B------:R-:W-:-:S05]  /*5af0*/  IMAD.IADD R20, R20, 0x1, -R13 ;  /* 0x0000000114147824 */ /* 0x000fca00078e0a0d */
[CC--:B------:R-:W-:Y:S01]  /*5b00*/  SEL R12, R20.reuse, R19.reuse, !P6 ;  /* 0x00000013140c7207 */ /* 0x0c0fe20007000000 */
[----:B------:R-:W-:-:S03]  /*5b10*/  IMAD R19, R20, R19, RZ ;  /* 0x0000001314137224 */ /* 0x000fc600078e02ff */
[----:B------:R-:W-:Y:S02]  /*5b20*/  SHF.R.S32.HI R13, RZ, 0x1f, R12 ;  /* 0x0000001fff0d7819 */ /* 0x000fe4000001140c */
[----:B------:R-:W-:Y:S02]  /*5b30*/  SHF.R.S32.HI R14, RZ, 0x1f, R19 ;  /* 0x0000001fff0e7819 */ /* 0x000fe40000011413 */
.L_x_56:
[----:B------:R-:W-:Y:S05]  /*5b40*/  BSYNC.RECONVERGENT B0 ;  /* 0x0000000000007941 */ /* 0x000fea0003800200 */
.L_x_55:
[----:B--2---:R-:W1:Y:S04]  /*5b50*/  SHFL.UP PT, R20, R19, 0x1, RZ ;  /* 0x0420000013147989 */ /* 0x004e6800000e00ff */
        /* <DEDUP_REMOVED lines=37> */
.L_x_54:
[----:B------:R-:W1:Y:S08]  /*5db0*/  BREV R25, R23 ;  /* 0x0000001700197301 */ /* 0x000e700000000000 */
[----:B-1----:R-:W1:Y:S02]  /*5dc0*/  FLO.U32.SH R25, R25 ;  /* 0x0000001900197300 */ /* 0x002e6400000e0400 */
[----:B-1----:R-:W1:Y:S02]  /*5dd0*/  SHFL.IDX PT, R11, R11, R25, 0x1f ;  /* 0x00001f190b0b7589 */ /* 0x002e6400000e0000 */
[----:B-1----:R-:W-:-:S05]  /*5de0*/  IMAD.IADD R20, R8, 0x1, R11 ;  /* 0x0000000108147824 */ /* 0x002fca00078e020b */
[----:B------:R-:W-:-:S13]  /*5df0*/  ISETP.GE.AND P0, PT, R20, UR23, PT ;  /* 0x0000001714007c0c */ /* 0x000fda000bf06270 */
[----:B------:R-:W1:Y:S01]  /*5e00*/  @!P0 LDC.64 R26, c[0x0][0xbf0] ;  /* 0x0002fc00ff1a8b82 */ /* 0x000e620000000a00 */
[----:B------:R-:W-:Y:S04]  /*5e10*/  SHFL.IDX PT, R13, R13, R25, 0x1f ;  /* 0x00001f190d0d7589 */ /* 0x000fe800000e0000 */
[----:B------:R-:W-:Y:S01]  /*5e20*/  SHFL.IDX PT, R12, R12, R25, 0x1f ;  /* 0x00001f190c0c7589 */ /* 0x000fe200000e0000 */
[----:B-1----:R-:W-:-:S05]  /*5e30*/  @!P0 IMAD.WIDE R26, R20, 0xc, R26 ;  /* 0x0000000c141a8825 */ /* 0x002fca00078e021a */
[----:B-----5:R1:W5:Y:S04]  /*5e40*/  @!P0 LDG.E R6, desc[UR50][R26.64] ;  /* 0x000000321a068981 */ /* 0x020368000c1e1900 */
[----:B------:R1:W5:Y:S01]  /*5e50*/  @!P0 LDG.E R7, desc[UR50][R26.64+0x4] ;  /* 0x000004321a078981 */ /* 0x000362000c1e1900 */
[----:B------:R-:W-:-:S03]  /*5e60*/  IADD3 R10, P1, P0, R10, R21, -R19 ;  /* 0x000000150a0a7210 */ /* 0x000fc6000783e813 */
[----:B------:R-:W-:Y:S01]  /*5e70*/  SHFL.IDX PT, R21, R19, R25, 0x1f ;  /* 0x00001f1913157589 */ /* 0x000fe200000e0000 */
[----:B------:R-:W-:-:S03]  /*5e80*/  IADD3.X R18, PT, PT, R9, R18, ~R14, P1, P0 ;  /* 0x0000001209127210 */ /* 0x000fc60000fe0c0e */
[----:B------:R-:W2:Y:S04]  /*5e90*/  SHFL.IDX PT, R14, R14, R25, 0x1f ;  /* 0x00001f190e0e7589 */ /* 0x000ea800000e0000 */
[----:B------:R-:W3:Y:S04]  /*5ea0*/  SHFL.IDX PT, R10, R10, R25, 0x1f ;  /* 0x00001f190a0a7589 */ /* 0x000ee800000e0000 */
[----:B------:R4:W1:Y:S01]  /*5eb0*/  SHFL.IDX PT, R9, R18, R25, 0x1f ;  /* 0x00001f1912097589 */ /* 0x00086200000e0000 */
[----:B--2---:R-:W-:Y:S01]  /*5ec0*/  IMAD.MOV.U32 R19, RZ, RZ, R14 ;  /* 0x000000ffff137224 */ /* 0x004fe200078e000e */
[----:B-1-34-:R-:W-:-:S07]  /*5ed0*/  MOV R18, R21 ;  /* 0x0000001500127202 */ /* 0x01afce0000000f00 */
.L_x_51:
[----:B------:R-:W1:Y:S01]  /*5ee0*/  LDCU UR4, c[0x0][0xbe8] ;  /* 0x00017d00ff0477ac */ /* 0x000e620008000800 */
[----:B------:R-:W-:Y:S01]  /*5ef0*/  IMAD.MOV.U32 R21, RZ, RZ, -0x1 ;  /* 0xffffffffff157424 */ /* 0x000fe200078e00ff */
[----:B------:R-:W-:Y:S02]  /*5f00*/  MOV R14, 0xffffffff ;  /* 0xffffffff000e7802 */ /* 0x000fe40000000f00 */
[----:B-1----:R-:W-:-:S13]  /*5f10*/  ISETP.GE.AND P0, PT, R11, UR4, PT ;  /* 0x000000040b007c0c */ /* 0x002fda000bf06270 */
[----:B------:R-:W-:Y:S05]  /*5f20*/  @P0 BRA `(.L_x_50) ;  /* 0x0000000000e80947 */ /* 0x000fea0003800000 */
[----:B------:R-:W1:Y:S01]  /*5f30*/  LDC R14, c[0x0][0xb98] ;  /* 0x0002e600ff0e7b82 */ /* 0x000e620000000800 */
[----:B------:R-:W-:-:S04]  /*5f40*/  IADD3 R20, P0, PT, -R10, UR18, RZ ;  /* 0x000000120a147c10 */ /* 0x000fc8000ff1e1ff */
[----:B------:R-:W-:-:S03]  /*5f50*/  IADD3.X R27, PT, PT, ~R9, UR17, RZ, P0, !PT ;  /* 0x00000011091b7c10 */ /* 0x000fc600087fe5ff */
[----:B------:R-:W2:Y:S08]  /*5f60*/  LDC R25, c[0x0][0xb88] ;  /* 0x0002e200ff197b82 */ /* 0x000eb00000000800 */
[----:B------:R-:W3:Y:S01]  /*5f70*/  LDC R23, c[0x0][0xbdc] ;  /* 0x0002f700ff177b82 */ /* 0x000ee20000000800 */
[-CC-:B-1----:R-:W-:Y:S02]  /*5f80*/  SHF.R.U32.HI R16, RZ, R14.reuse, R27.reuse ;  /* 0x0000000eff107219 */ /* 0x182fe4000001161b */
[----:B------:R-:W-:-:S02]  /*5f90*/  SHF.R.U64 R14, R20, R14, R27 ;  /* 0x0000000e140e7219 */ /* 0x000fc4000000121b */
[-CC-:B--2---:R-:W-:Y:S02]  /*5fa0*/  SHF.R.U32.HI R22, RZ, R25.reuse, R16.reuse ;  /* 0x00000019ff167219 */ /* 0x184fe40000011610 */
[-CC-:B------:R-:W-:Y:S02]  /*5fb0*/  SHF.R.U32.HI R3, RZ, R25.reuse, R13.reuse ;  /* 0x00000019ff037219 */ /* 0x180fe4000001160d */
[-C--:B------:R-:W-:Y:S02]  /*5fc0*/  SHF.R.U64 R16, R14, R25.reuse, R16 ;  /* 0x000000190e107219 */ /* 0x080fe40000001210 */
[----:B------:R-:W-:Y:S02]  /*5fd0*/  SHF.R.U64 R20, R12, R25, R13 ;  /* 0x000000190c147219 */ /* 0x000fe4000000120d */
[-CC-:B---3--:R-:W-:Y:S02]  /*5fe0*/  SHF.R.U32.HI R21, RZ, R23.reuse, R22.reuse ;  /* 0x00000017ff157219 */ /* 0x188fe40000011616 */
[----:B------:R-:W-:-:S02]  /*5ff0*/  SHF.R.U64 R22, R16, R23, R22 ;  /* 0x0000001710167219 */ /* 0x000fc40000001216 */
[----:B------:R-:W-:-:S04]  /*6000*/  LOP3.LUT R2, R21, R3, RZ, 0xfc, !PT ;  /* 0x0000000315027212 */ /* 0x000fc800078efcff */
[----:B------:R-:W-:-:S13]  /*6010*/  ISETP.NE.U32.AND P0, PT, R2, RZ, PT ;  /* 0x000000ff0200720c */ /* 0x000fda0003f05070 */
        /* <DEDUP_REMOVED lines=22> */
.L_x_58:
[----:B------:R-:W-:Y:S02]  /*6180*/  MOV R2, 0x61a0 ;  /* 0x000061a000027802 */ /* 0x000fe40000000f00 */
[----:B-----5:R-:W-:Y:S05]  /*6190*/  CALL.REL.NOINC `(.L_x_60) ;  /* 0x000000bc00dc7944 */ /* 0x020fea0003c00000 */
[----:B------:R-:W-:-:S05]  /*61a0*/  IADD3 R23, PT, PT, -R21, RZ, RZ ;  /* 0x000000ff15177210 */ /* 0x000fca0007ffe1ff */
[----:B------:R-:W-:-:S07]  /*61b0*/  IMAD R23, R20, R23, R22 ;  /* 0x0000001714177224 */ /* 0x000fce00078e0216 */
.L_x_59:
[----:B------:R-:W1:Y:S01]  /*61c0*/  LDC R20, c[0x0][0xbdc] ;  /* 0x0002f700ff147b82 */ /* 0x000e620000000800 */
[----:B------:R-:W-:Y:S02]  /*61d0*/  LOP3.LUT R14, R14, UR21, RZ, 0xc0, !PT ;  /* 0x000000150e0e7c12 */ /* 0x000fe4000f8ec0ff */
[----:B------:R-:W-:-:S05]  /*61e0*/  PLOP3.LUT P1, PT, PT, PT, PT, 0x8, 0x80 ;  /* 0x000000000080781c */ /* 0x000fca0003f2e170 */
[----:B------:R-:W2:Y:S08]  /*61f0*/  LDC R2, c[0x0][0xb80] ;  /* 0x0002e000ff027b82 */ /* 0x000eb00000000800 */
[----:B------:R-:W3:Y:S08]  /*6200*/  LDC R3, c[0x0][0xb90] ;  /* 0x0002e400ff037b82 */ /* 0x000ef00000000800 */
[----:B------:R-:W4:Y:S01]  /*6210*/  LDC R22, c[0x0][0xbe0] ;  /* 0x0002f800ff167b82 */ /* 0x000f220000000800 */
[----:B-1----:R-:W-:-:S02]  /*6220*/  SHF.L.U32 R20, R21, R20, RZ ;  /* 0x0000001415147219 */ /* 0x002fc400000006ff */
[----:B------:R-:W-:Y:S02]  /*6230*/  LOP3.LUT R21, R16, UR12, RZ, 0xc0, !PT ;  /* 0x0000000c10157c12 */ /* 0x000fe4000f8ec0ff */
[----:B------:R-:W-:-:S03]  /*6240*/  P2R R16, PR, RZ, 0x2 ;  /* 0x00000002ff107803 */ /* 0x000fc60000000000 */
[----:B------:R-:W-:Y:S02]  /*6250*/  IMAD.IADD R20, R21, 0x1, R20 ;  /* 0x0000000115147824 */ /* 0x000fe400078e0214 */
[----:B--2---:R-:W-:Y:S02]  /*6260*/  IMAD R14, R23, R2, R14 ;  /* 0x00000002170e7224 */ /* 0x004fe400078e020e */
[----:B---3--:R-:W-:Y:S01]  /*6270*/  IMAD R3, R20, R3, UR34 ;  /* 0x0000002214037e24 */ /* 0x008fe2000f8e0203 */
[----:B----4-:R-:W-:-:S04]  /*6280*/  ISETP.NE.AND P0, PT, R22, 0x1, PT ;  /* 0x000000011600780c */ /* 0x010fc80003f05270 */
[----:B------:R-:W-:Y:S02]  /*6290*/  SEL R2, R3, R14, !P0 ;  /* 0x0000000e03027207 */ /* 0x000fe40004000000 */
[----:B------:R-:W-:Y:S01]  /*62a0*/  SEL R21, R14, R3, !P0 ;  /* 0x000000030e157207 */ /* 0x000fe20004000000 */
[----:B------:R-:W-:Y:S02]  /*62b0*/  IMAD.MOV.U32 R3, RZ, RZ, 0x1 ;  /* 0x00000001ff037424 */ /* 0x000fe400078e00ff */
[----:B------:R-:W-:Y:S02]  /*62c0*/  IMAD.MOV.U32 R14, RZ, RZ, R11 ;  /* 0x000000ffff0e7224 */ /* 0x000fe400078e000b */
.L_x_50:
[----:B------:R-:W-:-:S09]  /*62d0*/  UISETP.NE.AND UP0, UPT, UR37, 0x1, UPT ;  /* 0x000000012500788c */ /* 0x000fd2000bf05270 */
[----:B------:R-:W-:Y:S05]  /*62e0*/  BRA.U !UP0, `(.L_x_61) ;  /* 0x0000000108047547 */ /* 0x000fea000b800000 */
[----:B------:R-:W-:Y:S05]  /*62f0*/  BPT.TRAP 0x1 ;  /* 0x000000040000795c */ /* 0x000fea0000300000 */
.L_x_61:
[----:B------:R-:W1:Y:S01]  /*6300*/  S2UR UR4, SR_CgaCtaId ;  /* 0x00000000000479c3 */ /* 0x000e620000008800 */
[----:B------:R-:W-:Y:S01]  /*6310*/  UMOV UR5, 0x400 ;  /* 0x0000040000057882 */ /* 0x000fe20000000000 */
[----:B------:R-:W-:Y:S01]  /*6320*/  SHF.L.U32 R20, R0, 0x1f, RZ ;  /* 0x0000001f00147819 */ /* 0x000fe200000006ff */
[----:B------:R-:W-:Y:S01]  /*6330*/  VIADD R22, R15, 0x1 ;  /* 0x000000010f167836 */ /* 0x000fe20000000000 */
[----:B------:R-:W-:Y:S01]  /*6340*/  ISETP.NE.AND P1, PT, R17, R14, PT ;  /* 0x0000000e1100720c */ /* 0x000fe20003f25270 */
[----:B-1----:R-:W-:-:S04]  /*6350*/  ULEA UR4, UR4, UR5, 0x18 ;  /* 0x0000000504047291 */ /* 0x002fc8000f8ec0ff */
[----:B------:R-:W-:-:S09]  /*6360*/  ULEA UR4, UR22, UR4, 0x3 ;  /* 0x0000000416047291 */ /* 0x000fd2000f8e18ff */
[----:B------:R-:W1:Y:S02]  /*6370*/  SYNCS.PHASECHK.TRANS64.TRYWAIT P0, [UR4+0xb0], R20 ;  /* 0x0000b014ff0075a7 */ /* 0x000e640008001104 */
[----:B-1----:R-:W-:Y:S05]  /*6380*/  @!P0 BRA `(.L_x_62) ;  /* 0x000000ac00b88947 */ /* 0x002fea0003800000 */
.L_x_231:
[----:B------:R-:W-:Y:S01]  /*6390*/  ELECT P0, URZ, PT ;  /* 0x0000000000ff782f */ /* 0x000fe20003800000 */
[----:B------:R-:W-:Y:S01]  /*63a0*/  @!P1 IMAD.MOV R22, RZ, RZ, R15 ;  /* 0x000000ffff169224 */ /* 0x000fe200078e020f */
[----:B------:R-:W-:Y:S01]  /*63b0*/  BSSY.RECONVERGENT B0, `(.L_x_63) ;  /* 0x0000017000007945 */ /* 0x000fe20003800200 */
[----:B------:R-:W-:-:S03]  /*63c0*/  ISETP.NE.AND P2, PT, R16, RZ, PT ;  /* 0x000000ff1000720c */ /* 0x000fc60003f45270 */
[----:B------:R-:W-:-:S07]  /*63d0*/  PRMT R15, R22, 0x7610, R15 ;  /* 0x00007610160f7816 */ /* 0x000fce000000000f */
[----:B------:R-:W-:Y:S05]  /*63e0*/  @!P0 BRA `(.L_x_64) ;  /* 0x00000000004c8947 */ /* 0x000fea0003800000 */
[----:B------:R-:W-:Y:S01]  /*63f0*/  PLOP3.LUT P0, PT, P1, P2, PT, 0x20, 0x2 ;  /* 0x000000000002781c */ /* 0x000fe20000f04470 */
[----:B------:R-:W-:Y:S01]  /*6400*/  UIMAD UR5, UR22, 0x14, UR36 ;  /* 0x00000014160578a4 */ /* 0x000fe2000f8e0224 */
[----:B------:R-:W-:Y:S02]  /*6410*/  SEL R16, R15, RZ, !P2 ;  /* 0x000000ff0f107207 */ /* 0x000fe40005000000 */
[----:B-1----:R-:W-:-:S04]  /*6420*/  SEL R17, RZ, 0x1, !P0 ;  /* 0x00000001ff117807 */ /* 0x002fc80004000000 */
[----:B------:R-:W-:Y:S02]  /*6430*/  PRMT R16, R17, 0x5410, R16 ;  /* 0x0000541011107816 */ /* 0x000fe40000000010 */
[----:B------:R1:W-:Y:S04]  /*6440*/  STS [UR5], R2 ;  /* 0x00000002ff007988 */ /* 0x0003e80008000805 */
[----:B------:R1:W-:Y:S04]  /*6450*/  STS [UR5+0x4], R21 ;  /* 0x00000415ff007988 */ /* 0x0003e80008000805 */
[----:B------:R1:W-:Y:S04]  /*6460*/  STS [UR5+0xc], R3 ;  /* 0x00000c03ff007988 */ /* 0x0003e80008000805 */
[----:B------:R1:W-:Y:S04]  /*6470*/  STS [UR5+0x10], R16 ;  /* 0x00001010ff007988 */ /* 0x0003e80008000805 */
[----:B------:R1:W-:Y:S01]  /*6480*/  STS [UR5+0x8], R14 ;  /* 0x0000080eff007988 */ /* 0x0003e20008000805 */
[----:B------:R-:W-:Y:S01]  /*6490*/  @!PT LDS RZ, [RZ] ;  /* 0x00000000fffff984 */ /* 0x000fe20000000800 */
[----:B------:R-:W-:Y:S01]  /*64a0*/  @!PT LDS RZ, [RZ] ;  /* 0x00000000fffff984 */ /* 0x000fe20000000800 */
[----:B------:R-:W-:Y:S01]  /*64b0*/  @!PT LDS RZ, [RZ] ;  /* 0x00000000fffff984 */ /* 0x000fe20000000800 */
[----:B------:R-:W-:Y:S01]  /*64c0*/  @!PT LDS RZ, [RZ] ;  /* 0x00000000fffff984 */ /* 0x000fe20000000800 */
[----:B------:R2:W-:Y:S06]  /*64d0*/  MEMBAR.ALL.CTA ;  /* 0x0000000000007992 */ /* 0x0005ec0000008000 */
[----:B--2---:R-:W2:Y:S01]  /*64e0*/  FENCE.VIEW.ASYNC.S ;  /* 0x00000000000073c6 */ /* 0x004ea20000000000 */
[----:B------:R-:W-:Y:S05]  /*64f0*/  BRA.U !UP0, `(.L_x_65) ;  /* 0x0000000108047547 */ /* 0x000fea000b800000 */
[----:B------:R-:W-:Y:S05]  /*6500*/  BPT.TRAP 0x1 ;  /* 0x000000040000795c */ /* 0x000fea0000300000 */
.L_x_65:
[----:B--2---:R-:W-:Y:S01]  /*6510*/  SYNCS.ARRIVE.TRANS64.A1T0 RZ, [UR4+0x70], RZ ;  /* 0x000070ffffff79a7 */ /* 0x004fe20008100004 */
.L_x_64:
[----:B------:R-:W-:Y:S05]  /*6520*/  BSYNC.RECONVERGENT B0 ;  /* 0x0000000000007941 */ /* 0x000fea0003800200 */
.L_x_63:
[----:B------:R-:W-:Y:S01]  /*6530*/  UIADD3 UR22, UPT, UPT, UR22, 0x1, URZ ;  /* 0x0000000116167890 */ /* 0x000fe2000fffe0ff */
[----:B-1----:R-:W-:-:S03]  /*6540*/  MOV R17, R14 ;  /* 0x0000000e00117202 */ /* 0x002fc60000000f00 */
[----:B------:R-:W-:-:S04]  /*6550*/  UISETP.NE.AND UP0, UPT, UR22, 0x8, UPT ;  /* 0x000000081600788c */ /* 0x000fc8000bf05270 */
[----:B------:R-:W-:Y:S02]  /*6560*/  USEL UR4, URZ, 0x1, UP0 ;  /* 0x00000001ff047887 */ /* 0x000fe40008000000 */
[----:B------:R-:W-:-:S04]  /*6570*/  USEL UR22, UR22, URZ, UP0 ;  /* 0x000000ff16167287 */ /* 0x000fc80008000000 */
[----:B------:R-:W-:Y:S01]  /*6580*/  LOP3.LUT R0, R0, UR4, RZ, 0x3c, !PT ;  /* 0x0000000400007c12 */ /* 0x000fe2000f8e3cff */
[----:B------:R-:W-:Y:S07]  /*6590*/  @!P2 BRA `(.L_x_66) ;  /* 0xffffffe4001ca947 */ /* 0x000fee000383ffff */
[----:B------:R-:W-:Y:S01]  /*65a0*/  HFMA2 R15, -RZ, RZ, 0, 0 ;  /* 0x00000000ff0f7431 */ /* 0x000fe200000001ff */
[----:B------:R-:W-:Y:S02]  /*65b0*/  PRMT R16, RZ, 0x7610, R16 ;  /* 0x00007610ff107816 */ /* 0x000fe40000000010 */
.L_x_82:
[----:B-1-3--:R-:W1:Y:S01]  /*65c0*/  LDC.64 R2, c[0x0][0xbd0] ;  /* 0x0002f400ff027b82 */ /* 0x00ae620000000a00 */
        /* <DEDUP_REMOVED lines=12> */
[----:B--2---:R-:W-:Y:S05]  /*6690*/  @P0 BRA P1, `(.L_x_67) ;  /* 0x0000001400ec0947 */ /* 0x004fea0000800000 */
        /* <DEDUP_REMOVED lines=8> */
[----:B-----5:R-:W-:Y:S01]  /*6720*/  MOV R19, R6 ;  /* 0x0000000600137202 */ /* 0x020fe20000000f00 */
        /* <DEDUP_REMOVED lines=32> */
[----:B------:R-:W-:-:S04]  /*6930*/  IMAD.WIDE.U32 R28, R25, UR4, RZ ;  /* 0x00000004191c7c25 */ /* 0x000fc8000f8e00ff */
[----:B------:R-:W2:Y:S01]  /*6940*/  F2I.FTZ.U32.TRUNC.NTZ R27, R27 ;  /* 0x0000001b001b7305 */ /* 0x000ea2000021f000 */
[----:B------:R-:W-:-:S04]  /*6950*/  IMAD.WIDE.U32 R30, P1, R22, UR11, R30 ;  /* 0x0000000b161e7c25 */ /* 0x000fc8000f82001e */
[----:B------:R-:W-:-:S04]  /*6960*/  IMAD.WIDE.U32 R28, P0, R26, UR5, R28 ;  /* 0x000000051a1c7c25 */ /* 0x000fc8000f80001c */
[----:B------:R-:W-:-:S04]  /*6970*/  IMAD.WIDE.U32 R38, R26, UR4, RZ ;  /* 0x000000041a267c25 */ /* 0x000fc8000f8e00ff */
[----:B------:R-:W-:Y:S01]  /*6980*/  IMAD.X R35, RZ, RZ, RZ, P1 ;  /* 0x000000ffff237224 */ /* 0x000fe200008e06ff */
[----:B------:R-:W-:Y:S01]  /*6990*/  IADD3 RZ, P1, PT, R37, R30, RZ ;  /* 0x0000001e25ff7210 */ /* 0x000fe20007f3e0ff */
[----:B-1----:R-:W-:Y:S01]  /*69a0*/  VIADD R12, R12, 0xffffffe ;  /* 0x0ffffffe0c0c7836 */ /* 0x002fe20000000000 */
[----:B------:R-:W-:Y:S01]  /*69b0*/  IADD3 RZ, P2, PT, R39, R28, RZ ;  /* 0x0000001c27ff7210 */ /* 0x000fe20007f5e0ff */
[----:B------:R-:W-:Y:S02]  /*69c0*/  IMAD.MOV.U32 R34, RZ, RZ, R31 ;  /* 0x000000ffff227224 */ /* 0x000fe400078e001f */
[----:B------:R-:W-:Y:S01]  /*69d0*/  IMAD.X R33, RZ, RZ, RZ, P0 ;  /* 0x000000ffff217224 */ /* 0x000fe200000e06ff */
[----:B------:R-:W-:Y:S01]  /*69e0*/  ISETP.NE.U32.AND P0, PT, RZ, UR10, PT ;  /* 0x0000000aff007c0c */ /* 0x000fe2000bf05070 */
[----:B------:R-:W-:Y:S02]  /*69f0*/  IMAD.MOV.U32 R32, RZ, RZ, R29 ;  /* 0x000000ffff207224 */ /* 0x000fe400078e001d */
[----:B------:R1:W3:Y:S01]  /*6a00*/  F2I.FTZ.U32.TRUNC.NTZ R29, R12 ;  /* 0x0000000c001d7305 */ /* 0x0002e2000021f000 */
[----:B------:R-:W-:Y:S01]  /*6a10*/  IMAD.WIDE.U32.X R34, R21, UR11, R34, P1 ;  /* 0x0000000b15227c25 */ /* 0x000fe200088e0422 */
[----:B------:R-:W-:-:S02]  /*6a20*/  ISETP.NE.U32.AND P1, PT, RZ, UR4, PT ;  /* 0x00000004ff007c0c */ /* 0x000fc4000bf25070 */
[----:B------:R-:W-:Y:S01]  /*6a30*/  ISETP.NE.AND.EX P0, PT, RZ, UR11, PT, P0 ;  /* 0x0000000bff007c0c */ /* 0x000fe2000bf05300 */
[----:B------:R-:W-:Y:S01]  /*6a40*/  IMAD.WIDE.U32.X R32, R25, UR5, R32, P2 ;  /* 0x0000000519207c25 */ /* 0x000fe200090e0420 */
[----:B------:R-:W-:Y:S02]  /*6a50*/  ISETP.NE.AND.EX P1, PT, RZ, UR5, PT, P1 ;  /* 0x00000005ff007c0c */ /* 0x000fe4000bf25310 */
[----:B------:R-:W-:Y:S01]  /*6a60*/  SEL R20, R20, R34, !P0 ;  /* 0x0000002214147207 */ /* 0x000fe20004000000 */
[----:B--2---:R-:W-:Y:S01]  /*6a70*/  IMAD.MOV R22, RZ, RZ, -R27 ;  /* 0x000000ffff167224 */ /* 0x004fe200078e0a1b */
[----:B------:R-:W-:Y:S01]  /*6a80*/  SEL R19, R19, R35, !P0 ;  /* 0x0000002313137207 */ /* 0x000fe20004000000 */
[----:B------:R-:W-:Y:S01]  /*6a90*/  IMAD.MOV.U32 R26, RZ, RZ, RZ ;  /* 0x000000ffff1a7224 */ /* 0x000fe200078e00ff */
[----:B------:R-:W-:Y:S01]  /*6aa0*/  SEL R24, R24, R32, !P1 ;  /* 0x0000002018187207 */ /* 0x000fe20004800000 */
[----:B------:R-:W-:Y:S01]  /*6ab0*/  IMAD R21, R22, R18, RZ ;  /* 0x0000001216157224 */ /* 0x000fe200078e02ff */
[----:B------:R-:W-:Y:S01]  /*6ac0*/  SEL R23, R23, R33, !P1 ;  /* 0x0000002117177207 */ /* 0x000fe20004800000 */
[----:B------:R-:W-:Y:S01]  /*6ad0*/  IMAD.MOV.U32 R28, RZ, RZ, RZ ;  /* 0x000000ffff1c7224 */ /* 0x000fe200078e00ff */
[----:B-1----:R-:W-:Y:S01]  /*6ae0*/  SHF.R.U64 R12, R20, UR8, R19 ;  /* 0x00000008140c7c19 */ /* 0x002fe20008001213 */
[----:B------:R-:W-:Y:S01]  /*6af0*/  IMAD.HI.U32 R21, R27, R21, R26 ;  /* 0x000000151b157227 */ /* 0x000fe200078e001a */
[----:B------:R-:W-:-:S02]  /*6b00*/  SHF.R.U64 R23, R24, UR6, R23 ;  /* 0x0000000618177c19 */ /* 0x000fc40008001217 */
[----:B------:R-:W-:Y:S01]  /*6b10*/  IADD3 R25, PT, PT, R5, -0x1, R12 ;  /* 0xffffffff05197810 */ /* 0x000fe20007ffe00c */
[----:B---3--:R-:W-:Y:S01]  /*6b20*/  IMAD.MOV R26, RZ, RZ, -R29 ;  /* 0x000000ffff1a7224 */ /* 0x008fe200078e0a1d */
[----:B------:R-:W-:Y:S02]  /*6b30*/  IADD3 R24, PT, PT, R4, -0x1, R23 ;  /* 0xffffffff04187810 */ /* 0x000fe40007ffe017 */
[----:B------:R-:W-:Y:S01]  /*6b40*/  IABS R20, R5 ;  /* 0x0000000500147213 */ /* 0x000fe20000000000 */
[----:B------:R-:W-:Y:S01]  /*6b50*/  IMAD R23, R26, R13, RZ ;  /* 0x0000000d1a177224 */ /* 0x000fe200078e02ff */
[----:B------:R-:W-:Y:S02]  /*6b60*/  IABS R22, R25 ;  /* 0x0000001900167213 */ /* 0x000fe40000000000 */
[----:B------:R-:W-:Y:S01]  /*6b70*/  IABS R12, R4 ;  /* 0x00000004000c7213 */ /* 0x000fe20000000000 */
[----:B------:R-:W-:Y:S01]  /*6b80*/  IMAD.HI.U32 R23, R29, R23, R28 ;  /* 0x000000171d177227 */ /* 0x000fe200078e001c */
[----:B------:R-:W-:-:S02]  /*6b90*/  IABS R19, R24 ;  /* 0x0000001800137213 */ /* 0x000fc40000000000 */
[----:B------:R-:W-:Y:S01]  /*6ba0*/  ISETP.GE.AND P4, PT, R25, RZ, PT ;  /* 0x000000ff1900720c */ /* 0x000fe20003f86270 */
[----:B------:R-:W-:Y:S01]  /*6bb0*/  IMAD.MOV R20, RZ, RZ, -R20 ;  /* 0x000000ffff147224 */ /* 0x000fe200078e0a14 */
[----:B------:R-:W-:Y:S01]  /*6bc0*/  ISETP.GE.AND P2, PT, R24, RZ, PT ;  /* 0x000000ff1800720c */ /* 0x000fe20003f46270 */
[----:B------:R-:W-:-:S04]  /*6bd0*/  IMAD.HI.U32 R21, R21, R22, RZ ;  /* 0x0000001615157227 */ /* 0x000fc800078e00ff */
        /* <DEDUP_REMOVED lines=26> */
.L_x_70:
[----:B------:R-:W-:Y:S05]  /*6d80*/  BSYNC.RECONVERGENT B0 ;  /* 0x0000000000007941 */ /* 0x000fea0003800200 */
.L_x_69:
        /* <DEDUP_REMOVED lines=26> */
[----:B------:R-:W-:Y:S01]  /*6f30*/  IADD3 R26, P0, PT, R19, R24, RZ ;  /* 0x00000018131a7210 */ /* 0x000fe20007f1e0ff */
[----:B------:R-:W-:Y:S01]  /*6f40*/  IMAD.U32 R24, RZ, RZ, UR17 ;  /* 0x00000011ff187e24 */ /* 0x000fe2000f8e00ff */
        /* <DEDUP_REMOVED lines=8> */
[----:B------:R-:W-:-:S05]  /*6fd0*/  IADD3 R22, P0, PT, R19, R10, RZ ;  /* 0x0000000a13167210 */ /* 0x000fca0007f1e0ff */
        /* <DEDUP_REMOVED lines=12> */
.L_x_74:
        /* <DEDUP_REMOVED lines=33> */
[----:B------:R-:W-:Y:S02]  /*72b0*/  IMAD.MOV.U32 R24, RZ, RZ, R27 ;  /* 0x000000ffff187224 */ /* 0x000fe400078e001b */
[----:B------:R-:W-:-:S04]  /*72c0*/  IMAD.WIDE.U32.X R18, R18, UR11, R28, P0 ;  /* 0x0000000b12127c25 */ /* 0x000fc800080e041c */
[----:B------:R-:W-:-:S05]  /*72d0*/  IMAD.WIDE.U32 R28, R23, UR4, RZ ;  /* 0x00000004171c7c25 */ /* 0x000fca000f8e00ff */
[----:B------:R-:W-:-:S05]  /*72e0*/  IADD3 RZ, P0, PT, R29, R26, RZ ;  /* 0x0000001a1dff7210 */ /* 0x000fca0007f1e0ff */
[----:B------:R-:W-:Y:S01]  /*72f0*/  IMAD.WIDE.U32.X R22, R22, UR5, R24, P0 ;  /* 0x0000000516167c25 */ /* 0x000fe200080e0418 */
[----:B------:R-:W-:-:S04]  /*7300*/  ISETP.NE.U32.AND P0, PT, RZ, UR10, PT ;  /* 0x0000000aff007c0c */ /* 0x000fc8000bf05070 */
[----:B------:R-:W-:-:S04]  /*7310*/  ISETP.NE.AND.EX P0, PT, RZ, UR11, PT, P0 ;  /* 0x0000000bff007c0c */ /* 0x000fc8000bf05300 */
[----:B------:R-:W-:Y:S02]  /*7320*/  SEL R13, R13, R18, !P0 ;  /* 0x000000120d0d7207 */ /* 0x000fe40004000000 */
[----:B------:R-:W-:Y:S02]  /*7330*/  SEL R12, R12, R19, !P0 ;  /* 0x000000130c0c7207 */ /* 0x000fe40004000000 */
[----:B------:R-:W-:Y:S02]  /*7340*/  ISETP.NE.U32.AND P0, PT, RZ, UR4, PT ;  /* 0x00000004ff007c0c */ /* 0x000fe4000bf05070 */
[----:B------:R-:W-:Y:S02]  /*7350*/  SHF.R.U64 R12, R13, UR8, R12 ;  /* 0x000000080d0c7c19 */ /* 0x000fe4000800120c */
[----:B------:R-:W-:-:S04]  /*7360*/  ISETP.NE.AND.EX P0, PT, RZ, UR5, PT, P0 ;  /* 0x00000005ff007c0c */ /* 0x000fc8000bf05300 */
[----:B------:R-:W-:Y:S02]  /*7370*/  SEL R18, R20, R23, !P0 ;  /* 0x0000001714127207 */ /* 0x000fe40004000000 */
[-C--:B------:R-:W-:Y:S02]  /*7380*/  IABS R20, R5.reuse ;  /* 0x0000000500147213 */ /* 0x080fe40000000000 */
[----:B------:R-:W-:Y:S02]  /*7390*/  SEL R21, R21, R22, !P0 ;  /* 0x0000001615157207 */ /* 0x000fe40004000000 */
[----:B------:R-:W1:Y:S01]  /*73a0*/  I2F.RP R23, R20 ;  /* 0x0000001400177306 */ /* 0x000e620000209400 */
[----:B------:R-:W-:Y:S02]  /*73b0*/  IADD3 R22, PT, PT, R5, -0x1, R12 ;  /* 0xffffffff05167810 */ /* 0x000fe40007ffe00c */
[----:B------:R-:W-:Y:S02]  /*73c0*/  IABS R12, R5 ;  /* 0x00000005000c7213 */ /* 0x000fe40000000000 */
[----:B------:R-:W-:-:S02]  /*73d0*/  IABS R13, R22 ;  /* 0x00000016000d7213 */ /* 0x000fc40000000000 */
[----:B------:R-:W-:Y:S01]  /*73e0*/  SHF.R.U64 R21, R21, UR6, R18 ;  /* 0x0000000615157c19 */ /* 0x000fe20008001212 */
[----:B------:R-:W-:-:S03]  /*73f0*/  IMAD.MOV R12, RZ, RZ, -R12 ;  /* 0x000000ffff0c7224 */ /* 0x000fc600078e0a0c */
[----:B------:R-:W-:Y:S01]  /*7400*/  IADD3 R21, PT, PT, R4, -0x1, R21 ;  /* 0xffffffff04157810 */ /* 0x000fe20007ffe015 */
[----:B-1----:R-:W1:Y:S02]  /*7410*/  MUFU.RCP R24, R23 ;  /* 0x0000001700187308 */ /* 0x002e640000001000 */
[----:B-1----:R-:W-:-:S06]  /*7420*/  VIADD R24, R24, 0xffffffe ;  /* 0x0ffffffe18187836 */ /* 0x002fcc0000000000 */
[----:B------:R-:W1:Y:S02]  /*7430*/  F2I.FTZ.U32.TRUNC.NTZ R25, R24 ;  /* 0x0000001800197305 */ /* 0x000e64000021f000 */
[----:B-1----:R-:W-:Y:S02]  /*7440*/  IMAD.MOV R19, RZ, RZ, -R25 ;  /* 0x000000ffff137224 */ /* 0x002fe400078e0a19 */
[----:B------:R-:W-:Y:S02]  /*7450*/  IMAD.MOV.U32 R24, RZ, RZ, RZ ;  /* 0x000000ffff187224 */ /* 0x000fe400078e00ff */
[----:B------:R-:W-:-:S04]  /*7460*/  IMAD R19, R19, R20, RZ ;  /* 0x0000001413137224 */ /* 0x000fc800078e02ff */
[----:B------:R-:W-:-:S06]  /*7470*/  IMAD.HI.U32 R19, R25, R19, R24 ;  /* 0x0000001319137227 */ /* 0x000fcc00078e0018 */
[----:B------:R-:W-:-:S04]  /*7480*/  IMAD.HI.U32 R19, R19, R13, RZ ;  /* 0x0000000d13137227 */ /* 0x000fc800078e00ff */
[----:B------:R-:W-:Y:S01]  /*7490*/  IMAD R23, R19, R12, R13 ;  /* 0x0000000c13177224 */ /* 0x000fe200078e020d */
[----:B------:R-:W-:Y:S02]  /*74a0*/  IABS R19, R4 ;  /* 0x0000000400137213 */ /* 0x000fe40000000000 */
[----:B------:R-:W-:Y:S02]  /*74b0*/  IABS R13, R21 ;  /* 0x00000015000d7213 */ /* 0x000fe40000000000 */
[----:B------:R-:W1:Y:S01]  /*74c0*/  I2F.RP R26, R19 ;  /* 0x00000013001a7306 */ /* 0x000e620000209400 */
[----:B------:R-:W-:-:S13]  /*74d0*/  ISETP.GT.U32.AND P0, PT, R20, R23, PT ;  /* 0x000000171400720c */ /* 0x000fda0003f04070 */
[----:B------:R-:W-:Y:S01]  /*74e0*/  @!P0 IMAD.IADD R23, R23, 0x1, -R20 ;  /* 0x0000000117178824 */ /* 0x000fe200078e0a14 */
[----:B-1----:R-:W1:Y:S02]  /*74f0*/  MUFU.RCP R24, R26 ;  /* 0x0000001a00187308 */ /* 0x002e640000001000 */
[----:B-1----:R-:W-:-:S06]  /*7500*/  VIADD R24, R24, 0xffffffe ;  /* 0x0ffffffe18187836 */ /* 0x002fcc0000000000 */
        /* <DEDUP_REMOVED lines=29> */
.L_x_73:
[----:B------:R-:W-:Y:S05]  /*76e0*/  BSYNC.RECONVERGENT B0 ;  /* 0x0000000000007941 */ /* 0x000fea0003800200 */
.L_x_72:
[----:B------:R-:W1:Y:S04]  /*76f0*/  SHFL.UP PT, R20, R23, 0x1, RZ ;  /* 0x0420000017147989 */ /* 0x000e6800000e00ff */
[----:B------:R-:W3:Y:S01]  /*7700*/  SHFL.UP PT, R19, R18, 0x1, RZ ;  /* 0x0420000012137989 */ /* 0x000ee200000e00ff */
[----:B-1----:R-:W-:Y:S02]  /*7710*/  SEL R20, R20, RZ, P5 ;  /* 0x000000ff14147207 */ /* 0x002fe40002800000 */
[----:B---3--:R-:W-:Y:S02]  /*7720*/  SEL R19, R19, RZ, P5 ;  /* 0x000000ff13137207 */ /* 0x008fe40002800000 */
[----:B------:R-:W-:-:S05]  /*7730*/  IADD3 R20, P0, PT, R20, R23, RZ ;  /* 0x0000001714147210 */ /* 0x000fca0007f1e0ff */
[----:B------:R-:W-:Y:S01]  /*7740*/  IMAD.X R19, R19, 0x1, R18, P0 ;  /* 0x0000000113137824 */ /* 0x000fe200000e0612 */
        /* <DEDUP_REMOVED lines=32> */
.L_x_71:
        /* <DEDUP_REMOVED lines=17> */
.L_x_68:
[----:B------:R-:W3:Y:S01]  /*7a60*/  LDCU UR4, c[0x0][0xbe8] ;  /* 0x00017d00ff0477ac */ /* 0x000ee20008000800 */
[----:B------:R-:W-:Y:S01]  /*7a70*/  IMAD.MOV.U32 R22, RZ, RZ, -0x1 ;  /* 0xffffffffff167424 */ /* 0x000fe200078e00ff */
[----:B--2---:R-:W-:Y:S02]  /*7a80*/  MOV R21, 0xffffffff ;  /* 0xffffffff00157802 */ /* 0x004fe40000000f00 */
[----:B---3--:R-:W-:-:S13]  /*7a90*/  ISETP.GE.AND P0, PT, R11, UR4, PT ;  /* 0x000000040b007c0c */ /* 0x008fda000bf06270 */
[----:B------:R-:W-:Y:S05]  /*7aa0*/  @P0 BRA `(.L_x_67) ;  /* 0x0000000000e80947 */ /* 0x000fea0003800000 */
[----:B------:R-:W2:Y:S01]  /*7ab0*/  LDC R17, c[0x0][0xb98] ;  /* 0x0002e600ff117b82 */ /* 0x000ea20000000800 */
[----:B-1----:R-:W-:-:S04]  /*7ac0*/  IADD3 R24, P0, PT, -R10, UR18, RZ ;  /* 0x000000120a187c10 */ /* 0x002fc8000ff1e1ff */
[----:B------:R-:W-:-:S03]  /*7ad0*/  IADD3.X R20, PT, PT, ~R9, UR17, RZ, P0, !PT ;  /* 0x0000001109147c10 */ /* 0x000fc600087fe5ff */
[----:B------:R-:W1:Y:S08]  /*7ae0*/  LDC R25, c[0x0][0xb88] ;  /* 0x0002e200ff197b82 */ /* 0x000e700000000800 */
[----:B------:R-:W3:Y:S01]  /*7af0*/  LDC R23, c[0x0][0xbdc] ;  /* 0x0002f700ff177b82 */ /* 0x000ee20000000800 */
[-CC-:B--2---:R-:W-:Y:S02]  /*7b00*/  SHF.R.U32.HI R26, RZ, R17.reuse, R20.reuse ;  /* 0x00000011ff1a7219 */ /* 0x184fe40000011614 */
[----:B------:R-:W-:-:S02]  /*7b10*/  SHF.R.U64 R17, R24, R17, R20 ;  /* 0x0000001118117219 */ /* 0x000fc40000001214 */
[-CC-:B-1----:R-:W-:Y:S02]  /*7b20*/  SHF.R.U32.HI R22, RZ, R25.reuse, R26.reuse ;  /* 0x00000019ff167219 */ /* 0x182fe4000001161a */
        /* <DEDUP_REMOVED lines=29> */
.L_x_75:
[----:B------:R-:W-:Y:S02]  /*7d00*/  MOV R2, 0x7d20 ;  /* 0x00007d2000027802 */ /* 0x000fe40000000f00 */
[----:B-----5:R-:W-:Y:S05]  /*7d10*/  CALL.REL.NOINC `(.L_x_60) ;  /* 0x000000a000fc7944 */ /* 0x020fea0003c00000 */
[----:B------:R-:W-:-:S05]  /*7d20*/  IADD3 R23, PT, PT, -R21, RZ, RZ ;  /* 0x000000ff15177210 */ /* 0x000fca0007ffe1ff */
[----:B------:R-:W-:-:S07]  /*7d30*/  IMAD R23, R20, R23, R22 ;  /* 0x0000001714177224 */ /* 0x000fce00078e0216 */
.L_x_76:
[----:B------:R-:W1:Y:S01]  /*7d40*/  LDC R20, c[0x0][0xbdc] ;  /* 0x0002f700ff147b82 */ /* 0x000e620000000800 */
[----:B------:R-:W-:Y:S02]  /*7d50*/  LOP3.LUT R17, R17, UR21, RZ, 0xc0, !PT ;  /* 0x0000001511117c12 */ /* 0x000fe4000f8ec0ff */
[----:B------:R-:W-:-:S05]  /*7d60*/  PLOP3.LUT P1, PT, PT, PT, PT, 0x8, 0x80 ;  /* 0x000000000080781c */ /* 0x000fca0003f2e170 */
[----:B------:R-:W2:Y:S08]  /*7d70*/  LDC R2, c[0x0][0xb80] ;  /* 0x0002e000ff027b82 */ /* 0x000eb00000000800 */
[----:B------:R-:W3:Y:S08]  /*7d80*/  LDC R3, c[0x0][0xb90] ;  /* 0x0002e400ff037b82 */ /* 0x000ef00000000800 */
[----:B------:R-:W4:Y:S01]  /*7d90*/  LDC R22, c[0x0][0xbe0] ;  /* 0x0002f800ff167b82 */ /* 0x000f220000000800 */
[----:B-1----:R-:W-:-:S02]  /*7da0*/  SHF.L.U32 R20, R21, R20, RZ ;  /* 0x0000001415147219 */ /* 0x002fc400000006ff */
[----:B------:R-:W-:-:S05]  /*7db0*/  LOP3.LUT R21, R26, UR12, RZ, 0xc0, !PT ;  /* 0x0000000c1a157c12 */ /* 0x000fca000f8ec0ff */
[----:B------:R-:W-:Y:S02]  /*7dc0*/  IMAD.IADD R20, R21, 0x1, R20 ;  /* 0x0000000115147824 */ /* 0x000fe400078e0214 */
[----:B--2---:R-:W-:Y:S02]  /*7dd0*/  IMAD R17, R23, R2, R17 ;  /* 0x0000000217117224 */ /* 0x004fe400078e0211 */
[----:B------:R-:W-:Y:S02]  /*7de0*/  IMAD.MOV.U32 R21, RZ, RZ, R11 ;  /* 0x000000ffff157224 */ /* 0x000fe400078e000b */
[----:B---3--:R-:W-:Y:S02]  /*7df0*/  IMAD R20, R20, R3, UR34 ;  /* 0x0000002214147e24 */ /* 0x008fe4000f8e0203 */
[----:B------:R-:W-:Y:S01]  /*7e00*/  IMAD.MOV.U32 R3, RZ, RZ, 0x1 ;  /* 0x00000001ff037424 */ /* 0x000fe200078e00ff */
[----:B----4-:R-:W-:-:S04]  /*7e10*/  ISETP.NE.AND P0, PT, R22, 0x1, PT ;  /* 0x000000011600780c */ /* 0x010fc80003f05270 */
[----:B------:R-:W-:Y:S02]  /*7e20*/  SEL R2, R20, R17, !P0 ;  /* 0x0000001114027207 */ /* 0x000fe40004000000 */
[----:B------:R-:W-:Y:S02]  /*7e30*/  SEL R22, R17, R20, !P0 ;  /* 0x0000001411167207 */ /* 0x000fe40004000000 */
[----:B------:R-:W-:Y:S02]  /*7e40*/  P2R R17, PR, RZ, 0x2 ;  /* 0x00000002ff117803 */ /* 0x000fe40000000000 */
.L_x_67:
[----:B------:R-:W-:-:S09]  /*7e50*/  UISETP.NE.AND UP0, UPT, UR37, 0x1, UPT ;  /* 0x000000012500788c */ /* 0x000fd2000bf05270 */
[----:B------:R-:W-:Y:S05]  /*7e60*/  BRA.U !UP0, `(.L_x_77) ;  /* 0x0000000108047547 */ /* 0x000fea000b800000 */
[----:B------:R-:W-:Y:S05]  /*7e70*/  BPT.TRAP 0x1 ;  /* 0x000000040000795c */ /* 0x000fea0000300000 */
.L_x_77:
[----:B------:R-:W2:Y:S01]  /*7e80*/  S2UR UR4, SR_CgaCtaId ;  /* 0x00000000000479c3 */ /* 0x000ea20000008800 */
[----:B------:R-:W-:Y:S01]  /*7e90*/  UMOV UR5, 0x400 ;  /* 0x0000040000057882 */ /* 0x000fe20000000000 */
[----:B------:R-:W-:Y:S02]  /*7ea0*/  SHF.L.U32 R20, R0, 0x1f, RZ ;  /* 0x0000001f00147819 */ /* 0x000fe400000006ff */
[----:B------:R-:W-:Y:S02]  /*7eb0*/  ISETP.NE.AND P1, PT, R14, R21, PT ;  /* 0x000000150e00720c */ /* 0x000fe40003f25270 */
[----:B------:R-:W-:-:S04]  /*7ec0*/  ISETP.NE.AND P2, PT, R17, RZ, PT ;  /* 0x000000ff1100720c */ /* 0x000fc80003f45270 */
[----:B------:R-:W-:Y:S01]  /*7ed0*/  ISETP.NE.AND P2, PT, R14, R21, !P2 ;  /* 0x000000150e00720c */ /* 0x000fe20005745270 */
[----:B------:R-:W-:-:S06]  /*7ee0*/  VIADD R14, R16, 0x1 ;  /* 0x00000001100e7836 */ /* 0x000fcc0000000000 */
[----:B------:R-:W-:Y:S01]  /*7ef0*/  @!P1 IMAD.MOV R14, RZ, RZ, R16 ;  /* 0x000000ffff0e9224 */ /* 0x000fe200078e0210 */
[----:B--2---:R-:W-:-:S04]  /*7f00*/  ULEA UR4, UR4, UR5, 0x18 ;  /* 0x0000000504047291 */ /* 0x004fc8000f8ec0ff */
[----:B------:R-:W-:-:S09]  /*7f10*/  ULEA UR4, UR22, UR4, 0x3 ;  /* 0x0000000416047291 */ /* 0x000fd2000f8e18ff */
[----:B------:R-:W2:Y:S02]  /*7f20*/  SYNCS.PHASECHK.TRANS64.TRYWAIT P0, [UR4+0xb0], R20 ;  /* 0x0000b014ff0075a7 */ /* 0x000ea40008001104 */
[----:B--2---:R-:W-:Y:S05]  /*7f30*/  @!P0 BRA `(.L_x_78) ;  /* 0x0000009000e48947 */ /* 0x004fea0003800000 */
.L_x_233:
[----:B------:R-:W-:Y:S02]  /*7f40*/  ELECT P0, URZ, PT ;  /* 0x0000000000ff782f */ /* 0x000fe40003800000 */
[----:B------:R-:W-:Y:S01]  /*7f50*/  ISETP.NE.AND P1, PT, R17, RZ, PT ;  /* 0x000000ff1100720c */ /* 0x000fe20003f25270 */
[----:B------:R-:W-:Y:S03]  /*7f60*/  BSSY.RECONVERGENT B0, `(.L_x_79) ;  /* 0x0000015000007945 */ /* 0x000fe60003800200 */
[----:B------:R-:W-:-:S04]  /*7f70*/  SEL R14, R14, RZ, !P1 ;  /* 0x000000ff0e0e7207 */ /* 0x000fc80004800000 */
[----:B------:R-:W-:-:S03]  /*7f80*/  PRMT R16, R14, 0x7610, R16 ;  /* 0x000076100e107816 */ /* 0x000fc60000000010 */
[----:B------:R-:W-:Y:S05]  /*7f90*/  @!P0 BRA `(.L_x_80) ;  /* 0x0000000000448947 */ /* 0x000fea0003800000 */
[----:B------:R-:W-:Y:S01]  /*7fa0*/  UIMAD UR5, UR22, 0x14, UR36 ;  /* 0x00000014160578a4 */ /* 0x000fe2000f8e0224 */
[----:B------:R-:W-:-:S04]  /*7fb0*/  SEL R17, RZ, 0x1, !P2 ;  /* 0x00000001ff117807 */ /* 0x000fc80005000000 */
[----:B------:R-:W-:-:S04]  /*7fc0*/  PRMT R17, R17, 0x5410, R16 ;  /* 0x0000541011117816 */ /* 0x000fc80000000010 */
        /* <DEDUP_REMOVED lines=10> */
[----:B----4-:R-:W4:Y:S01]  /*8070*/  FENCE.VIEW.ASYNC.S ;  /* 0x00000000000073c6 */ /* 0x010f220000000000 */
[----:B------:R-:W-:Y:S05]  /*8080*/  BRA.U !UP0, `(.L_x_81) ;  /* 0x0000000108047547 */ /* 0x000fea000b800000 */
[----:B------:R-:W-:Y:S05]  /*8090*/  BPT.TRAP 0x1 ;  /* 0x000000040000795c */ /* 0x000fea0000300000 */
.L_x_81:
[----:B----4-:R-:W-:Y:S01]  /*80a0*/  SYNCS.ARRIVE.TRANS64.A1T0 RZ, [UR4+0x70], RZ ;  /* 0x000070ffffff79a7 */ /* 0x010fe20008100004 */
.L_x_80:
[----:B------:R-:W-:Y:S05]  /*80b0*/  BSYNC.RECONVERGENT B0 ;  /* 0x0000000000007941 */ /* 0x000fea0003800200 */
.L_x_79:
[----:B------:R-:W-:Y:S01]  /*80c0*/  UIADD3 UR22, UPT, UPT, UR22, 0x1, URZ ;  /* 0x0000000116167890 */ /* 0x000fe2000fffe0ff */
[----:B------:R-:W-:Y:S02]  /*80d0*/  VIADD R15, R15, 0x1 ;  /* 0x000000010f0f7836 */ /* 0x000fe40000000000 */
[----:B------:R-:W-:Y:S01]  /*80e0*/  IMAD.MOV.U32 R14, RZ, RZ, R21 ;  /* 0x000000ffff0e7224 */ /* 0x000fe200078e0015 */
[----:B------:R-:W-:Y:S02]  /*80f0*/  UISETP.NE.AND UP0, UPT, UR22, 0x8, UPT ;  /* 0x000000081600788c */ /* 0x000fe4000bf05270 */
[----:B------:R-:W-:Y:S02]  /*8100*/  ISETP.NE.AND P0, PT, R15, 0x4, PT ;  /* 0x000000040f00780c */ /* 0x000fe40003f05270 */
[----:B------:R-:W-:Y:S02]  /*8110*/  USEL UR4, URZ, 0x1, UP0 ;  /* 0x00000001ff047887 */ /* 0x000fe40008000000 */
[----:B------:R-:W-:-:S04]  /*8120*/  USEL UR22, UR22, URZ, UP0 ;  /* 0x000000ff16167287 */ /* 0x000fc80008000000 */
[----:B------:R-:W-:-:S05]  /*8130*/  LOP3.LUT R0, R0, UR4, RZ, 0x3c, !PT ;  /* 0x0000000400007c12 */ /* 0x000fca000f8e3cff */
[----:B------:R-:W-:Y:S05]  /*8140*/  @!P0 EXIT ;  /* 0x000000000000894d */ /* 0x000fea0003800000 */
[----:B------:R-:W-:Y:S05]  /*8150*/  BRA `(.L_x_82) ;  /* 0xffffffe400187947 */ /* 0x000fea000383ffff */
.L_x_49:
[----:B------:R-:W-:-:S09]  /*8160*/  UISETP.NE.AND UP0, UPT, UR37, 0x3, UPT ;  /* 0x000000032500788c */ /* 0x000fd2000bf05270 */
[----:B------:R-:W-:Y:S05]  /*8170*/  BRA.U UP0, `(.L_x_83) ;  /* 0x0000001100cc7547 */ /* 0x000fea000b800000 */
[----:B------:R-:W-:-:S08]  /*8180*/  NOP ;  /* 0x0000000000007918 */ /* 0x000fd00000000000 */
[----:B-12--5:R-:W1:-:S00]  /*8190*/  USETMAXREG.DEALLOC.CTAPOOL 0x88 ;  /* 0x00000088000079c8 */ /* 0x026e4000080e0500 */
[----:B-1----:R-:W1:Y:S01]  /*81a0*/  LDC.64 R22, c[0x0][0x390] ;  /* 0x0000e400ff167b82 */ /* 0x002e620000000a00 */
[----:B------:R-:W-:Y:S02]  /*81b0*/  HFMA2 R20, -RZ, RZ, 0, 0 ;  /* 0x00000000ff147431 */ /* 0x000fe400000001ff */
[----:B------:R-:W-:Y:S01]  /*81c0*/  IMAD.MOV.U32 R21, RZ, RZ, 0x1 ;  /* 0x00000001ff157424 */ /* 0x000fe200078e00ff */
[----:B------:R-:W-:Y:S01]  /*81d0*/  PRMT R4, RZ, 0x7610, R4 ;  /* 0x00007610ff047816 */ /* 0x000fe20000000004 */
[----:B------:R-:W2:Y:S03]  /*81e0*/  LDCU UR26, c[0x0][0x880] ;  /* 0x00011000ff1a77ac */ /* 0x000ea60008000800 */
[----:B------:R-:W3:Y:S01]  /*81f0*/  LDC.64 R10, c[0x0][0xb08] ;  /* 0x0002c200ff0a7b82 */ /* 0x000ee20000000a00 */
[----:B------:R-:W4:Y:S01]  /*8200*/  LDCU.64 UR6, c[0x0][0x888] ;  /* 0x00011100ff0677ac */ /* 0x000f220008000a00 */
[----:B------:R-:W-:-:S02]  /*8210*/  USEL UR25, URZ, 0x1, UP4 ;  /* 0x00000001ff197887 */ /* 0x000fc4000a000000 */
[----:B------:R-:W-:-:S04]  /*8220*/  UPLOP3.LUT UP1, UPT, UPT, UPT, UPT, 0x40, 0x4 ;  /* 0x000000000004789c */ /* 0x000fc80003f2e870 */
[----:B------:R-:W1:Y:S01]  /*8230*/  LDC.64 R8, c[0x0][0xb10] ;  /* 0x0002c400ff087b82 */ /* 0x000e620000000a00 */
[----:B------:R-:W-:-:S07]  /*8240*/  UMOV UR5, URZ ;  /* 0x000000ff00057c82 */ /* 0x000fce0008000000 */
[----:B--2---:R-:W1:Y:S02]  /*8250*/  LDC.64 R2, c[0x0][0x890] ;  /* 0x00022400ff027b82 */ /* 0x004e640000000a00 */
.L_x_117:
[----:B--2---:R-:W-:Y:S04]  /*8260*/  LOP3.LUT R0, R4, 0xffff, RZ, 0xc0, !PT ;  /* 0x0000ffff04007812 */ /* 0x004fe800078ec0ff */
[----:B------:R-:W-:Y:S04]  /*8270*/  SHF.R.U32.HI R0, RZ, 0x1, R0 ;  /* 0x00000001ff007819 */ /* 0x000fe80000011600 */
[----:B------:R-:W-:Y:S05]  /*8280*/  LOP3.LUT R0, R0, 0xffff, RZ, 0xc0, !PT ;  /* 0x0000ffff00007812 */ /* 0x000fea00078ec0ff */
[----:B------:R-:W-:Y:S05]  /*8290*/  IMAD R0, R0, 0x4925, RZ ;  /* 0x0000492500007824 */ /* 0x000fea00078e02ff */
[----:B------:R-:W-:Y:S04]  /*82a0*/  SHF.R.U32.HI R0, RZ, 0x11, R0 ;  /* 0x00000011ff007819 */ /* 0x000fe80000011600 */
[----:B------:R-:W-:Y:S05]  /*82b0*/  PRMT R0, R0, 0x9910, RZ ;  /* 0x0000991000007816 */ /* 0x000fea00000000ff */
[----:B------:R-:W-:Y:S04]  /*82c0*/  IMAD R0, R0, 0xe, RZ ;  /* 0x0000000e00007824 */ /* 0x000fe800078e02ff */
[----:B------:R-:W-:Y:S05]  /*82d0*/  IMAD.MOV R0, RZ, RZ, -R0 ;  /* 0x000000ffff007224 */ /* 0x000fea00078e0a00 */
[----:B------:R-:W-:Y:S05]  /*82e0*/  PRMT R5, R0, 0x7710, RZ ;  /* 0x0000771000057816 */ /* 0x000fea00000000ff */
[----:B------:R-:W-:Y:S05]  /*82f0*/  IMAD.IADD R5, R5, 0x1, R4 ;  /* 0x0000000105057824 */ /* 0x000fea00078e0204 */
[----:B------:R-:W-:Y:S11]  /*8300*/  R2UR UR4, R5 ;  /* 0x00000000050472ca */ /* 0x000ff600000e0000 */
[----:B------:R-:W-:Y:S02]  /*8310*/  @!UPT UIADD3 URZ, UPT, UPT, URZ, URZ, URZ ;  /* 0x000000fffffff290 */ /* 0x000fe4000fffe0ff */
[----:B------:R-:W-:Y:S06]  /*8320*/  ULOP3.LUT UR4, UR4, 0xffff, URZ, 0xc0, !UPT ;  /* 0x0000ffff04047892 */ /* 0x000fec000f8ec0ff */
[----:B------:R-:W-:Y:S02]  /*8330*/  IMAD.U32 R4, RZ, RZ, UR4 ;  /* 0x00000004ff047e24 */ /* 0x000fe4000f8e00ff */
[----:B------:R-:W-:Y:S03]  /*8340*/  IMAD.U32 R0, RZ, RZ, UR4 ;  /* 0x00000004ff007e24 */ /* 0x000fe6000f8e00ff */
[----:B------:R-:W-:Y:S04]  /*8350*/  LEA R4, P0, R4, UR22, 0x7 ;  /* 0x0000001604047c11 */ /* 0x000fe8000f8038ff */
[----:B------:R-:W-:Y:S02]  /*8360*/  LEA.HI.X R5, R0, UR23, RZ, 0x7, P0 ;  /* 0x0000001700057c11 */ /* 0x000fe400080f3cff */
[----:B------:R-:W-:Y:S02]  /*8370*/  R2UR UR28, R4 ;  /* 0x00000000041c72ca */ /* 0x000fe400000e0000 */
[----:B------:R-:W-:Y:S01]  /*8380*/  R2UR UR29, R5 ;  /* 0x00000000051d72ca */ /* 0x000fe200000e0000 */
[----:B------:R-:W-:Y:S03]  /*8390*/  @!UPT UIADD3 URZ, UPT, UPT, URZ, URZ, URZ ;  /* 0x000000fffffff290 */ /* 0x000fe6000fffe0ff */
[----:B------:R-:W-:Y:S11]  /*83a0*/  BRA.U UP1, `(.L_x_84) ;  /* 0x0000000501107547 */ /* 0x000ff6000b800000 */
[----:B------:R-:W2:Y:S01]  /*83b0*/  S2R R0, SR_LANEID ;  /* 0x0000000000007919 */ /* 0x000ea20000000000 */
[----:B------:R-:W-:Y:S02]  /*83c0*/  MOV R4, 0x400 ;  /* 0x0000040000047802 */ /* 0x000fe40000000f00 */
[----:B------:R-:W-:Y:S01]  /*83d0*/  ELECT P0, URZ, PT ;  /* 0x0000000000ff782f */ /* 0x000fe20003800000 */
[----:B------:R-:W-:Y:S01]  /*83e0*/  BSSY.RECONVERGENT B0, `(.L_x_85) ;  /* 0x0000037000007945 */ /* 0x000fe20003800200 */
[----:B------:R-:W5:Y:S02]  /*83f0*/  S2R R19, SR_CgaCtaId ;  /* 0x0000000000137919 */ /* 0x000f640000008800 */
[----:B-----5:R-:W-:Y:S01]  /*8400*/  LEA R19, R19, R4, 0x18 ;  /* 0x0000000413137211 */ /* 0x020fe200078ec0ff */
[----:B--2---:R-:W-:Y:S05]  /*8410*/  IMAD.SHL.U32 R0, R0, 0x4, RZ ;  /* 0x0000000400007824 */ /* 0x004fea00078e00ff */
[----:B------:R-:W-:Y:S03]  /*8420*/  IADD3 R18, PT, PT, R0, 0x380, R19 ;  /* 0x0000038000127810 */ /* 0x000fe60007ffe013 */
[----:B------:R-:W-:Y:S05]  /*8430*/  @!P0 BRA `(.L_x_86) ;  /* 0x0000000000c48947 */ /* 0x000fea0003800000 */
[----:B-1----:R-:W-:Y:S01]  /*8440*/  ISETP.NE.U32.AND P0, PT, R8, RZ, PT ;  /* 0x000000ff0800720c */ /* 0x002fe20003f05070 */
[----:B------:R-:W-:Y:S01]  /*8450*/  IMAD.WIDE R12, R17, 0xc, R22 ;  /* 0x0000000c110c7825 */ /* 0x000fe200078e0216 */
[----:B---3--:R-:W-:Y:S01]  /*8460*/  ISETP.NE.U32.AND P1, PT, R10, RZ, PT ;  /* 0x000000ff0a00720c */ /* 0x008fe20003f25070 */
[----:B------:R-:W1:Y:S01]  /*8470*/  S2UR UR4, SR_CgaCtaId ;  /* 0x00000000000479c3 */ /* 0x000e620000008800 */
[----:B------:R-:W-:Y:S01]  /*8480*/  ISETP.NE.AND.EX P0, PT, R9, RZ, PT, P0 ;  /* 0x000000ff0900720c */ /* 0x000fe20003f05300 */
[----:B------:R-:W-:Y:S01]  /*8490*/  UMOV UR8, 0x400 ;  /* 0x0000040000087882 */ /* 0x000fe20000000000 */
[----:B------:R-:W2:Y:S01]  /*84a0*/  LDG.E R28, desc[UR50][R12.64] ;  /* 0x000000320c1c7981 */ /* 0x000ea2000c1e1900 */
[----:B------:R-:W-:Y:S10]  /*84b0*/  ISETP.NE.AND.EX P1, PT, R11, RZ, PT, P1 ;  /* 0x000000ff0b00720c */ /* 0x000ff40003f25310 */
[----:B------:R-:W3:Y:S08]  /*84c0*/  @P0 LDC.64 R4, c[0x0][0xb10] ;  /* 0x0002c400ff040b82 */ /* 0x000ef00000000a00 */
[----:B------:R-:W5:Y:S01]  /*84d0*/  @P1 LDC.64 R6, c[0x0][0xb08] ;  /* 0x0002c200ff061b82 */ /* 0x000f620000000a00 */
[----:B--2---:R-:W-:Y:S01]  /*84e0*/  SHF.R.S32.HI R29, RZ, 0x1f, R28 ;  /* 0x0000001fff1d7819 */ /* 0x004fe2000001141c */
[C---:B---3--:R-:W-:Y:S01]  /*84f0*/  @P0 IMAD.WIDE R4, R17.reuse, 0x8, R4 ;  /* 0x0000000811040825 */ /* 0x048fe200078e0204 */
[----:B-1----:R-:W-:Y:S03]  /*8500*/  ULEA UR4, UR4, UR8, 0x18 ;  /* 0x0000000804047291 */ /* 0x002fe6000f8ec0ff */
[----:B-----5:R-:W-:Y:S01]  /*8510*/  @P1 IMAD.WIDE R6, R17, 0x8, R6 ;  /* 0x0000000811061825 */ /* 0x020fe200078e0206 */
[----:B------:R-:W2:Y:S01]  /*8520*/  @P0 LDG.E.64 R30, desc[UR50][R4.64] ;  /* 0x00000032041e0981 */ /* 0x000ea2000c1e1b00 */
[----:B------:R-:W-:Y:S03]  /*8530*/  UIADD3 UR8, UPT, UPT, UR4, 0x380, URZ ;  /* 0x0000038004087890 */ /* 0x000fe6000fffe0ff */
[----:B------:R1:W3:Y:S04]  /*8540*/  @P1 LDG.E.64 R26, desc[UR50][R6.64] ;  /* 0x00000032061a1981 */ /* 0x0002e8000c1e1b00 */
[----:B------:R-:W-:Y:S04]  /*8550*/  STS [UR4+0x3b0], RZ ;  /* 0x0003b0ffff007988 */ /* 0x000fe80008000804 */
[----:B------:R5:W4:Y:S04]  /*8560*/  LDG.E R5, desc[UR50][R12.64+0x4] ;  /* 0x000004320c057981 */ /* 0x000b28000c1e1900 */
[----:B-1----:R-:W1:Y:S01]  /*8570*/  LDS R7, [UR4+0x39c] ;  /* 0x00039c04ff077984 */ /* 0x002e620008000800 */
[----:B------:R-:W-:Y:S05]  /*8580*/  IMAD.U32 R6, RZ, RZ, UR8 ;  /* 0x00000008ff067e24 */ /* 0x000fea000f8e00ff */
[----:B-----5:R-:W-:Y:S05]  /*8590*/  SHF.R.U64 R12, R6, 0x4, RZ ;  /* 0x00000004060c7819 */ /* 0x020fea00000012ff */
[----:B------:R-:W-:Y:S04]  /*85a0*/  STS [UR4+0x390], R12 ;  /* 0x0003900cff007988 */ /* 0x000fe80008000804 */
[----:B------:R-:W-:Y:S01]  /*85b0*/  STS [UR4+0x394], R12 ;  /* 0x0003940cff007988 */ /* 0x000fe20008000804 */
[----:B------:R-:W-:Y:S02]  /*85c0*/  @!P0 IMAD.MOV.U32 R30, RZ, RZ, R28 ;  /* 0x000000ffff1e8224 */ /* 0x000fe400078e001c */
[----:B------:R-:W-:Y:S01]  /*85d0*/  @!P0 IMAD.MOV.U32 R31, RZ, RZ, R29 ;  /* 0x000000ffff1f8224 */ /* 0x000fe200078e001d */
[----:B---3--:R-:W-:Y:S04]  /*85e0*/  @P1 STS.64 [UR4+0x380], R26 ;  /* 0x0003801aff001988 */ /* 0x008fe80008000a04 */
[----:B--2---:R-:W-:Y:S04]  /*85f0*/  SHF.L.U64.HI R16, R30, 0x1, R31 ;  /* 0x000000011e107819 */ /* 0x004fe8000001021f */
[----:B------:R-:W-:Y:S04]  /*8600*/  LOP3.LUT R16, R16, 0x1fffffff, RZ, 0xc0, !PT ;  /* 0x1fffffff10107812 */ /* 0x000fe800078ec0ff */
[----:B------:R-:W-:Y:S04]  /*8610*/  SHF.R.U32.HI R4, RZ, 0x4, R16 ;  /* 0x00000004ff047819 */ /* 0x000fe80000011610 */
[----:B-1----:R-:W-:Y:S02]  /*8620*/  LOP3.LUT R25, R7, 0xf, R4, 0xb8, !PT ;  /* 0x0000000f07197812 */ /* 0x002fe400078eb804 */
[----:B------:R-:W-:Y:S03]  /*8630*/  CS2R R6, SRZ ;  /* 0x0000000000067805 */ /* 0x000fe6000001ff00 */
[----:B------:R1:W-:Y:S01]  /*8640*/  STS [UR4+0x39c], R25 ;  /* 0x00039c19ff007988 */ /* 0x0003e20008000804 */
[----:B----4-:R-:W-:Y:S03]  /*8650*/  VIADD R5, R5, 0xffffffff ;  /* 0xffffffff05057836 */ /* 0x010fe60000000000 */
[----:B------:R-:W2:Y:S01]  /*8660*/  LDS R4, [UR4+0x39c] ;  /* 0x00039c04ff047984 */ /* 0x000ea20008000800 */
[----:B-1----:R-:W-:Y:S05]  /*8670*/  IMAD.SHL.U32 R25, R30, 0x2, RZ ;  /* 0x000000021e197824 */ /* 0x002fea00078e00ff */
[----:B------:R-:W-:Y:S04]  /*8680*/  LOP3.LUT R25, R25, 0xfffffffe, RZ, 0xc0, !PT ;  /* 0xfffffffe19197812 */ /* 0x000fe800078ec0ff */
[----:B------:R-:W-:Y:S05]  /*8690*/  SHF.R.U64 R16, R25, 0x4, R16 ;  /* 0x0000000419107819 */ /* 0x000fea0000001210 */
[----:B------:R-:W-:Y:S01]  /*86a0*/  STS [UR4+0x38c], R16 ;  /* 0x00038c10ff007988 */ /* 0x000fe20008000804 */
[----:B--2---:R-:W-:Y:S05]  /*86b0*/  LOP3.LUT R32, R4, 0xf0, RZ, 0xb8, !PT ;  /* 0x000000f004207812 */ /* 0x004fea00078eb8ff */
[----:B------:R-:W-:Y:S04]  /*86c0*/  STS [UR4+0x39c], R32 ;  /* 0x00039c20ff007988 */ /* 0x000fe80008000804 */
[----:B------:R-:W1:Y:S02]  /*86d0*/  LDS R4, [UR4+0x39c] ;  /* 0x00039c04ff047984 */ /* 0x000e640008000800 */
[----:B-1----:R-:W-:Y:S01]  /*86e0*/  LOP3.LUT R13, R4, 0xf00, RZ, 0xb8, !PT ;  /* 0x00000f00040d7812 */ /* 0x002fe200078eb8ff */
[----:B------:R-:W-:Y:S04]  /*86f0*/  VIADD R4, R28, 0xffffffff ;  /* 0xffffffff1c047836 */ /* 0x000fe80000000000 */
[----:B------:R-:W-:Y:S04]  /*8700*/  STS.64 [UR4+0x398], R12 ;  /* 0x0003980cff007988 */ /* 0x000fe80008000a04 */
[----:B------:R-:W1:Y:S04]  /*8710*/  LDS R24, [UR4+0x39c] ;  /* 0x00039c04ff187984 */ /* 0x000e680008000800 */
[----:B------:R2:W-:Y:S01]  /*8720*/  STS.128 [UR4+0x3a0], R4 ;  /* 0x0003a004ff007988 */ /* 0x0005e20008000c04 */
[----:B-1----:R-:W-:Y:S05]  /*8730*/  LOP3.LUT R24, R24, 0xf000, RZ, 0xb8, !PT ;  /* 0x0000f00018187812 */ /* 0x002fea00078eb8ff */
[----:B------:R2:W-:Y:S02]  /*8740*/  STS [UR4+0x39c], R24 ;  /* 0x00039c18ff007988 */ /* 0x0005e40008000804 */
.L_x_86:
[----:B----4-:R-:W-:Y:S05]  /*8750*/  BSYNC.RECONVERGENT B0 ;  /* 0x0000000000007941 */ /* 0x010fea0003800200 */
.L_x_85:
[----:B------:R-:W-:Y:S01]  /*8760*/  NOP ;  /* 0x0000000000007918 */ /* 0x000fe20000000000 */
[----:B------:R-:W4:Y:S01]  /*8770*/  LDS R18, [R18] ;  /* 0x0000000012127984 */ /* 0x000f220000000800 */
[----:B--2---:R-:W-:Y:S01]  /*8780*/  IADD3 R4, P0, PT, R0, UR28, RZ ;  /* 0x0000001c00047c10 */ /* 0x004fe2000ff1e0ff */
[----:B------:R-:W-:Y:S04]  /*8790*/  IMAD.U32 R0, RZ, RZ, UR25 ;  /* 0x00000019ff007e24 */ /* 0x000fe8000f8e00ff */
[----:B------:R-:W-:Y:S01]  /*87a0*/  IMAD.X R5, RZ, RZ, UR29, P0 ;  /* 0x0000001dff057e24 */ /* 0x000fe200080e06ff */
[----:B------:R-:W-:Y:S04]  /*87b0*/  SHF.L.U32 R6, R0, 0x1f, RZ ;  /* 0x0000001f00067819 */ /* 0x000fe800000006ff */
[----:B----4-:R2:W4:Y:S02]  /*87c0*/  ATOMG.E.EXCH.STRONG.GPU PT, RZ, [R4], R18 ;  /* 0x0000001204ff73a8 */ /* 0x01052400041ee100 */
[----:B----4-:R-:W4:Y:S02]  /*87d0*/  SYNCS.PHASECHK.TRANS64.TRYWAIT P0, [R19+URZ+0x68], R6 ;  /* 0x00006806130075a7 */ /* 0x010f2400080011ff */
[----:B--2-4-:R-:W-:Y:S05]  /*87e0*/  @!P0 BRA `(.L_x_87) ;  /* 0x0000008800d08947 */ /* 0x014fea0003800000 */
.L_x_84:
[----:B-1----:R-:W-:Y:S04]  /*87f0*/  ISETP.NE.U32.AND P0, PT, R2, RZ, PT ;  /* 0x000000ff0200720c */ /* 0x002fe80003f05070 */
[----:B------:R-:W-:Y:S11]  /*8800*/  ISETP.NE.AND.EX P0, PT, R3, RZ, PT, P0 ;  /* 0x000000ff0300720c */ /* 0x000ff60003f05300 */
[----:B------:R-:W-:Y:S02]  /*8810*/  @!UPT UIADD3 URZ, UPT, UPT, URZ, URZ, URZ ;  /* 0x000000fffffff290 */ /* 0x000fe4000fffe0ff */
[----:B------:R-:W1:Y:S02]  /*8820*/  @P0 LDC.64 R4, c[0x0][0x890] ;  /* 0x00022400ff040b82 */ /* 0x000e640000000a00 */
[----:B-1----:R-:W-:Y:S01]  /*8830*/  @P0 IMAD.WIDE R4, R17, 0x8, R4 ;  /* 0x0000000811040825 */ /* 0x002fe200078e0204 */
[----:B------:R-:W-:Y:S06]  /*8840*/  BRA.U UP1, `(.L_x_88) ;  /* 0x0000000101107547 */ /* 0x000fec000b800000 */
[----:B------:R-:W-:Y:S04]  /*8850*/  DEPBAR {5,4,3,2,1,0} ;  /* 0x0000003f0000791a */ /* 0x000fe80000000000 */
[----:B------:R-:W1:Y:S02]  /*8860*/  CCTL.E.C.LDCU.IV.DEEP [UR28] ;  /* 0x000000001c007540 */ /* 0x000e640009c08000 */
[----:B-1----:R1:W-:Y:S01]  /*8870*/  UTMACCTL.IV [UR28] ;  /* 0x000000001c0079b9 */ /* 0x0023e20008000000 */
[----:B------:R-:W-:Y:S01]  /*8880*/  NOP ;  /* 0x0000000000007918 */ /* 0x000fe20000000000 */
.L_x_88:
[----:B------:R-:W5:Y:S01]  /*8890*/  @P0 LDG.E.64 R4, desc[UR50][R4.64] ;  /* 0x0000003204040981 */ /* 0x000f62000c1e1b00 */
[----:B------:R-:W-:Y:S02]  /*88a0*/  R2UR UR18, R15 ;  /* 0x000000000f1272ca */ /* 0x000fe400000e0000 */
[----:B------:R-:W-:Y:S01]  /*88b0*/  R2UR UR19, R14 ;  /* 0x000000000e1372ca */ /* 0x000fe200000e0000 */
[----:B-----5:R-:W5:Y:S02]  /*88c0*/  @P0 LD.E R0, desc[UR50][R4.64] ;  /* 0x0000003204000980 */ /* 0x020f64000c101900 */
[----:B-----5:R-:W-:Y:S01]  /*88d0*/  @P0 FSETP.NEU.AND P1, PT, R0, RZ, PT ;  /* 0x000000ff0000020b */ /* 0x020fe20003f2d000 */
[----:B------:R-:W-:Y:S01]  /*88e0*/  @!UPT UIADD3 URZ, UPT, UPT, URZ, URZ, URZ ;  /* 0x000000fffffff290 */ /* 0x000fe2000fffe0ff */
[----:B------:R-:W-:Y:S11]  /*88f0*/  @P0 BRA `(.L_x_89) ;  /* 0x00000000002c0947 */ /* 0x000ff60003800000 */
[----:B----4-:R-:W-:Y:S02]  /*8900*/  ISETP.NE.U32.AND P0, PT, RZ, UR6, PT ;  /* 0x00000006ff007c0c */ /* 0x010fe4000bf05070 */
[----:B------:R-:W-:Y:S02]  /*8910*/  FSETP.NEU.AND P1, PT, RZ, UR26, PT ;  /* 0x0000001aff007c0b */ /* 0x000fe4000bf2d000 */
[----:B------:R-:W-:Y:S11]  /*8920*/  ISETP.NE.AND.EX P0, PT, RZ, UR7, PT, P0 ;  /* 0x00000007ff007c0c */ /* 0x000ff6000bf05300 */
[----:B------:R-:W-:Y:S02]  /*8930*/  @!UPT UIADD3 URZ, UPT, UPT, URZ, URZ, URZ ;  /* 0x000000fffffff290 */ /* 0x000fe4000fffe0ff */
[----:B------:R-:W4:Y:S08]  /*8940*/  @P0 LDC R0, c[0x0][0x898] ;  /* 0x00022600ff000b82 */ /* 0x000f300000000800 */
[----:B------:R-:W5:Y:S01]  /*8950*/  @P0 LDC.64 R4, c[0x0][0x888] ;  /* 0x00022200ff040b82 */ /* 0x000f620000000a00 */
[----:B----4-:R-:W-:Y:S04]  /*8960*/  @P0 IMAD R17, R17, R0, RZ ;  /* 0x0000000011110224 */ /* 0x010fe800078e02ff */
[----:B-----5:R-:W-:Y:S06]  /*8970*/  @P0 IMAD.WIDE R4, R17, 0x4, R4 ;  /* 0x0000000411040825 */ /* 0x020fec00078e0204 */
[----:B------:R-:W4:Y:S02]  /*8980*/  @P0 LDG.E R4, desc[UR50][R4.64] ;  /* 0x0000003204040981 */ /* 0x000f24000c1e1900 */
[----:B----4-:R-:W-:Y:S11]  /*8990*/  @P0 FSETP.NEU.AND P1, PT, R4, RZ, PT ;  /* 0x000000ff0400020b */ /* 0x010ff60003f2d000 */
[----:B------:R-:W-:Y:S02]  /*89a0*/  @!UPT UIADD3 URZ, UPT, UPT, URZ, URZ, URZ ;  /* 0x000000fffffff290 */ /* 0x000fe4000fffe0ff */
.L_x_89:
[----:B------:R-:W-:Y:S01]  /*89b0*/  UISETP.NE.AND UP0, UPT, UR20, 0x4, UPT ;  /* 0x000000041400788c */ /* 0x000fe2000bf05270 */
[----:B------:R-:W-:Y:S01]  /*89c0*/  ELECT P0, URZ, PT ;  /* 0x0000000000ff782f */ /* 0x000fe20003800000 */
[----:B------:R-:W-:Y:S02]  /*89d0*/  USHF.L.U32 UR18, UR18, 0x7, URZ ;  /* 0x0000000712127899 */ /* 0x000fe400080006ff */
[----:B------:R-:W-:Y:S01]  /*89e0*/  USHF.L.U32 UR19, UR19, 0x7, URZ ;  /* 0x0000000713137899 */ /* 0x000fe200080006ff */
[----:B------:R-:W-:Y:S04]  /*89f0*/  PLOP3.LUT P1, PT, P1, P0, PT, 0x80, 0x8 ;  /* 0x000000000008781c */ /* 0x000fe80000f21070 */
[----:B------:R-:W-:Y:S09]  /*8a00*/  BRA.U UP0, `(.L_x_90) ;  /* 0x0000000100047547 */ /* 0x000ff2000b800000 */
[----:B-1--4-:R-:W-:Y:S05]  /*8a10*/  BPT.TRAP 0x1 ;  /* 0x000000040000795c */ /* 0x012fea0000300000 */
.L_x_90:
[----:B------:R-:W5:Y:S01]  /*8a20*/  S2UR UR24, SR_CgaCtaId ;  /* 0x00000000001879c3 */ /* 0x000f620000008800 */
[----:B------:R-:W-:Y:S01]  /*8a30*/  UMOV UR21, 0x400 ;  /* 0x0000040000157882 */ /* 0x000fe20000000000 */
[----:B------:R-:W-:Y:S01]  /*8a40*/  SHF.L.U32 R5, R21, 0x1f, RZ ;  /* 0x0000001f15057819 */ /* 0x000fe200000006ff */
[----:B-----5:R-:W-:Y:S09]  /*8a50*/  ULEA UR21, UR24, UR21, 0x18 ;  /* 0x0000001518157291 */ /* 0x020ff2000f8ec0ff */
[----:B------:R-:W5:Y:S02]  /*8a60*/  SYNCS.PHASECHK.TRANS64.TRYWAIT P0, [UR21+0x40], R5 ;  /* 0x00004005ff0075a7 */ /* 0x000f640008001115 */
[----:B-----5:R-:W-:Y:S05]  /*8a70*/  @!P0 BRA `(.L_x_91) ;  /* 0x0000008800408947 */ /* 0x020fea0003800000 */
.L_x_235:
[----:B------:R-:W-:Y:S04]  /*8a80*/  BSSY.RECONVERGENT B0, `(.L_x_92) ;  /* 0x0000011000007945 */ /* 0x000fe80003800200 */
[----:B------:R-:W-:Y:S05]  /*8a90*/  @!P1 BRA `(.L_x_93) ;  /* 0x00000000003c9947 */ /* 0x000fea0003800000 */
[----:B------:R-:W-:Y:S02]  /*8aa0*/  UIADD3 UR17, UPT, UPT, UR21, 0x20, URZ ;  /* 0x0000002015117890 */ /* 0x000fe4000fffe0ff */
[----:B------:R-:W-:Y:S01]  /*8ab0*/  UIADD3 UR16, UPT, UPT, UR21, 0x1000, URZ ;  /* 0x0000100015107890 */ /* 0x000fe2000fffe0ff */
[----:B------:R-:W-:Y:S01]  /*8ac0*/  UMOV UR12, 0x0 ;  /* 0x00000000000c7882 */ /* 0x000fe20000000000 */
[----:B------:R-:W-:Y:S01]  /*8ad0*/  UMOV UR13, 0x10000000 ;  /* 0x10000000000d7882 */ /* 0x000fe20000000000 */
[----:B------:R-:W-:Y:S02]  /*8ae0*/  UIADD3 UR10, UPT, UPT, UR18, 0x40, URZ ;  /* 0x00000040120a7890 */ /* 0x000fe4000fffe0ff */
[----:B------:R-:W-:Y:S01]  /*8af0*/  UIADD3 UR8, UPT, UPT, UR21, 0x2000, URZ ;  /* 0x0000200015087890 */ /* 0x000fe2000fffe0ff */
[----:B------:R-:W-:Y:S03]  /*8b00*/  UMOV UR11, UR19 ;  /* 0x00000013000b7c82 */ /* 0x000fe60008000000 */
[----:B------:R1:W-:Y:S01]  /*8b10*/  UTMALDG.2D [UR16], [UR28], desc[UR12] ;  /* 0x00000c101c0075b4 */ /* 0x0003e20008009000 */
[----:B------:R-:W-:Y:S01]  /*8b20*/  UMOV UR9, UR17 ;  /* 0x0000001100097c82 */ /* 0x000fe20008000000 */
[----:B------:R-:W-:Y:S03]  /*8b30*/  UISETP.NE.AND UP0, UPT, UR20, 0x4, UPT ;  /* 0x000000041400788c */ /* 0x000fe6000bf05270 */
[----:B------:R1:W-:Y:S06]  /*8b40*/  UTMALDG.2D [UR8], [UR28], desc[UR12] ;  /* 0x00000c081c0075b4 */ /* 0x0003ec0008009000 */
[----:B-1----:R-:W-:Y:S05]  /*8b50*/  BRA.U UP0, `(.L_x_94) ;  /* 0x0000000100047547 */ /* 0x002fea000b800000 */
[----:B----4-:R-:W-:Y:S05]  /*8b60*/  BPT.TRAP 0x1 ;  /* 0x000000040000795c */ /* 0x010fea0000300000 */
.L_x_94:
[----:B------:R-:W-:Y:S04]  /*8b70*/  HFMA2 R0, -RZ, RZ, 0, 0.0078125 ;  /* 0x00002000ff007431 */ /* 0x000fe800000001ff */
[----:B------:R1:W-:Y:S03]  /*8b80*/  SYNCS.ARRIVE.TRANS64.RED.A0TR RZ, [UR21+0x20], R0 ;  /* 0x00002000ffff79a7 */ /* 0x0003e60008300415 */
.L_x_93:
[----:B-1--4-:R-:W-:Y:S05]  /*8b90*/  BSYNC.RECONVERGENT B0 ;  /* 0x0000000000007941 */ /* 0x012fea0003800200 */
.L_x_92:
[----:B------:R-:W-:Y:S09]  /*8ba0*/  UISETP.NE.AND UP0, UPT, UR20, 0x4, UPT ;  /* 0x000000041400788c */ /* 0x000ff2000bf05270 */
[----:B------:R-:W-:Y:S05]  /*8bb0*/  BRA.U UP0, `(.L_x_95) ;  /* 0x0000000100047547 */ /* 0x000fea000b800000 */
[----:B------:R-:W-:Y:S05]  /*8bc0*/  BPT.TRAP 0x1 ;  /* 0x000000040000795c */ /* 0x000fea0000300000 */
.L_x_95:
[----:B------:R-:W-:Y:S04]  /*8bd0*/  UIADD3 UR4, UPT, UPT, UR21, 0x20, URZ ;  /* 0x0000002015047890 */ /* 0x000fe8000fffe0ff */
[----:B------:R-:W-:Y:S09]  /*8be0*/  UPRMT UR4, UR24, 0x654, UR4 ;  /* 0x0000065418047896 */ /* 0x000ff20008000004 */
[----:B------:R-:W-:Y:S01]  /*8bf0*/  SYNCS.ARRIVE.TRANS64.RED.A1T0 RZ, [UR4], RZ ;  /* 0x000000ffffff79a7 */ /* 0x000fe20008100404 */
[----:B------:R-:W-:Y:S05]  /*8c00*/  BRA.U UP0, `(.L_x_96) ;  /* 0x0000000100047547 */ /* 0x000fea000b800000 */
[----:B------:R-:W-:Y:S05]  /*8c10*/  BPT.TRAP 0x1 ;  /* 0x000000040000795c */ /* 0x000fea0000300000 */
.L_x_96:
[----:B------:R-:W1:Y:S02]  /*8c20*/  SYNCS.PHASECHK.TRANS64.TRYWAIT P0, [UR21+0x48], R5 ;  /* 0x00004805ff0075a7 */ /* 0x000e640008001115 */
[----:B-1----:R-:W-:Y:S05]  /*8c30*/  @!P0 BRA `(.L_x_97) ;  /* 0x0000008400e88947 */ /* 0x002fea0003800000 */
.L_x_237:
[----:B------:R-:W-:Y:S04]  /*8c40*/  BSSY.RECONVERGENT B0, `(.L_x_98) ;  /* 0x0000012000007945 */ /* 0x000fe80003800200 */
[----:B------:R-:W-:Y:S05]  /*8c50*/  @!P1 BRA `(.L_x_99) ;  /* 0x0000000000409947 */ /* 0x000fea0003800000 */
[----:B------:R-:W-:Y:S02]  /*8c60*/  UIADD3 UR13, UPT, UPT, UR21, 0x28, URZ ;  /* 0x00000028150d7890 */ /* 0x000fe4000fffe0ff */
[----:B------:R-:W-:Y:S02]  /*8c70*/  UIADD3 UR15, UPT, UPT, UR19, 0x20, URZ ;  /* 0x00000020130f7890 */ /* 0x000fe4000fffe0ff */
[----:B------:R-:W-:Y:S01]  /*8c80*/  UIADD3 UR12, UPT, UPT, UR21, 0x3000, URZ ;  /* 0x00003000150c7890 */ /* 0x000fe2000fffe0ff */
[----:B------:R-:W-:Y:S01]  /*8c90*/  UMOV UR16, 0x0 ;  /* 0x0000000000107882 */ /* 0x000fe20000000000 */
[----:B------:R-:W-:Y:S01]  /*8ca0*/  UMOV UR17, 0x10000000 ;  /* 0x1000000000117882 */ /* 0x000fe20000000000 */
[----:B------:R-:W-:Y:S01]  /*8cb0*/  UMOV UR14, UR18 ;  /* 0x00000012000e7c82 */ /* 0x000fe20008000000 */
[----:B------:R-:W-:Y:S02]  /*8cc0*/  UIADD3 UR10, UPT, UPT, UR18, 0x40, URZ ;  /* 0x00000040120a7890 */ /* 0x000fe4000fffe0ff */
[----:B------:R-:W-:Y:S03]  /*8cd0*/  UIADD3 UR8, UPT, UPT, UR21, 0x4000, URZ ;  /* 0x0000400015087890 */ /* 0x000fe6000fffe0ff */
[----:B------:R4:W-:Y:S01]  /*8ce0*/  UTMALDG.2D [UR12], [UR28], desc[UR16] ;  /* 0x0000100c1c0075b4 */ /* 0x0009e20008009000 */
[----:B------:R-:W-:Y:S01]  /*8cf0*/  UMOV UR9, UR13 ;  /* 0x0000000d00097c82 */ /* 0x000fe20008000000 */
[----:B------:R-:W-:Y:S04]  /*8d00*/  UMOV UR11, UR15 ;  /* 0x0000000f000b7c82 */ /* 0x000fe80008000000 */
[----:B------:R4:W-:Y:S02]  /*8d10*/  UTMALDG.2D [UR8], [UR28], desc[UR16] ;  /* 0x000010081c0075b4 */ /* 0x0009e40008009000 */
[----:B----4-:R-:W-:Y:S05]  /*8d20*/  BRA.U UP0, `(.L_x_100) ;  /* 0x0000000100047547 */ /* 0x010fea000b800000 */
[----:B------:R-:W-:Y:S05]  /*8d30*/  BPT.TRAP 0x1 ;  /* 0x000000040000795c */ /* 0x000fea0000300000 */
.L_x_100:
[----:B-1----:R-:W-:Y:S04]  /*8d40*/  HFMA2 R0, -RZ, RZ, 0, 0.0078125 ;  /* 0x00002000ff007431 */ /* 0x002fe800000001ff */
[----:B------:R4:W-:Y:S03]  /*8d50*/  SYNCS.ARRIVE.TRANS64.RED.A0TR RZ, [UR21+0x28], R0 ;  /* 0x00002800ffff79a7 */ /* 0x0009e60008300415 */
.L_x_99:
[----:B------:R-:W-:Y:S05]  /*8d60*/  BSYNC.RECONVERGENT B0 ;  /* 0x0000000000007941 */ /* 0x000fea0003800200 */
.L_x_98:
[----:B------:R-:W-:Y:S05]  /*8d70*/  BRA.U UP0, `(.L_x_101) ;  /* 0x0000000100047547 */ /* 0x000fea000b800000 */
[----:B------:R-:W-:Y:S05]  /*8d80*/  BPT.TRAP 0x1 ;  /* 0x000000040000795c */ /* 0x000fea0000300000 */
.L_x_101:
[----:B------:R-:W-:Y:S04]  /*8d90*/  UIADD3 UR4, UPT, UPT, UR21, 0x28, URZ ;  /* 0x0000002815047890 */ /* 0x000fe8000fffe0ff */
[----:B------:R-:W-:Y:S09]  /*8da0*/  UPRMT UR4, UR24, 0x654, UR4 ;  /* 0x0000065418047896 */ /* 0x000ff20008000004 */
[----:B------:R-:W-:Y:S01]  /*8db0*/  SYNCS.ARRIVE.TRANS64.RED.A1T0 RZ, [UR4], RZ ;  /* 0x000000ffffff79a7 */ /* 0x000fe20008100404 */
[----:B------:R-:W-:Y:S05]  /*8dc0*/  BRA.U UP0, `(.L_x_102) ;  /* 0x0000000100047547 */ /* 0x000fea000b800000 */
[----:B------:R-:W-:Y:S05]  /*8dd0*/  BPT.TRAP 0x1 ;  /* 0x000000040000795c */ /* 0x000fea0000300000 */
.L_x_102:
[----:B------:R-:W5:Y:S02]  /*8de0*/  SYNCS.PHASECHK.TRANS64.TRYWAIT P0, [UR21+0x50], R5 ;  /* 0x00005005ff0075a7 */ /* 0x000f640008001115 */
[----:B-----5:R-:W-:Y:S05]  /*8df0*/  @!P0 BRA `(.L_x_103) ;  /* 0x0000008400908947 */ /* 0x020fea0003800000 */
.L_x_239:
        /* <DEDUP_REMOVED lines=14> */
[----:B-1----:R-:W-:Y:S05]  /*8ee0*/  BRA.U UP0, `(.L_x_106) ;  /* 0x0000000100047547 */ /* 0x002fea000b800000 */
[----:B------:R-:W-:Y:S05]  /*8ef0*/  BPT.TRAP 0x1 ;  /* 0x000000040000795c */ /* 0x000fea0000300000 */
.L_x_106:
[----:B----4-:R-:W-:Y:S04]  /*8f00*/  HFMA2 R0, -RZ, RZ, 0, 0.0078125 ;  /* 0x00002000ff007431 */ /* 0x010fe800000001ff */
[----:B------:R1:W-:Y:S03]  /*8f10*/  SYNCS.ARRIVE.TRANS64.RED.A0TR RZ, [UR21+0x30], R0 ;  /* 0x00003000ffff79a7 */ /* 0x0003e60008300415 */
.L_x_105:
[----:B------:R-:W-:Y:S05]  /*8f20*/  BSYNC.RECONVERGENT B0 ;  /* 0x0000000000007941 */ /* 0x000fea0003800200 */
.L_x_104:
[----:B------:R-:W-:Y:S05]  /*8f30*/  BRA.U UP0, `(.L_x_107) ;  /* 0x0000000100047547 */ /* 0x000fea000b800000 */
[----:B------:R-:W-:Y:S05]  /*8f40*/  BPT.TRAP 0x1 ;  /* 0x000000040000795c */ /* 0x000fea0000300000 */
.L_x_107:
[----:B------:R-:W-:Y:S04]  /*8f50*/  UIADD3 UR4, UPT, UPT, UR21, 0x30, URZ ;  /* 0x0000003015047890 */ /* 0x000fe8000fffe0ff */
[----:B------:R-:W-:Y:S09]  /*8f60*/  UPRMT UR4, UR24, 0x654, UR4 ;  /* 0x0000065418047896 */ /* 0x000ff20008000004 */
[----:B------:R-:W-:Y:S01]  /*8f70*/  SYNCS.ARRIVE.TRANS64.RED.A1T0 RZ, [UR4], RZ ;  /* 0x000000ffffff79a7 */ /* 0x000fe20008100404 */
[----:B------:R-:W-:Y:S05]  /*8f80*/  BRA.U UP0, `(.L_x_108) ;  /* 0x0000000100047547 */ /* 0x000fea000b800000 */
[----:B------:R-:W-:Y:S05]  /*8f90*/  BPT.TRAP 0x1 ;  /* 0x000000040000795c */ /* 0x000fea0000300000 */
.L_x_108:
[----:B------:R-:W5:Y:S02]  /*8fa0*/  SYNCS.PHASECHK.TRANS64.TRYWAIT P0, [UR21+0x58], R5 ;  /* 0x00005805ff0075a7 */ /* 0x000f640008001115 */
[----:B-----5:R-:W-:Y:S05]  /*8fb0*/  @!P0 BRA `(.L_x_109) ;  /* 0x0000008400388947 */ /* 0x020fea0003800000 */
.L_x_241:
        /* <DEDUP_REMOVED lines=16> */
.L_x_112:
[----:B----4-:R-:W-:Y:S04]  /*90c0*/  HFMA2 R0, -RZ, RZ, 0, 0.0078125 ;  /* 0x00002000ff007431 */ /* 0x010fe800000001ff */
[----:B------:R1:W-:Y:S03]  /*90d0*/  SYNCS.ARRIVE.TRANS64.RED.A0TR RZ, [UR21+0x38], R0 ;  /* 0x00003800ffff79a7 */ /* 0x0003e60008300415 */
.L_x_111:
[----:B------:R-:W-:Y:S05]  /*90e0*/  BSYNC.RECONVERGENT B0 ;  /* 0x0000000000007941 */ /* 0x000fea0003800200 */
.L_x_110:
[----:B------:R-:W-:Y:S05]  /*90f0*/  BRA.U UP0, `(.L_x_113) ;  /* 0x0000000100047547 */ /* 0x000fea000b800000 */
[----:B------:R-:W-:Y:S05]  /*9100*/  BPT.TRAP 0x1 ;  /* 0x000000040000795c */ /* 0x000fea0000300000 */
.L_x_113:
[----:B------:R-:W-:Y:S01]  /*9110*/  UIADD3 UR4, UPT, UPT, UR21, 0x38, URZ ;  /* 0x0000003815047890 */ /* 0x000fe2000fffe0ff */
[----:B------:R-:W-:Y:S01]  /*9120*/  LOP3.LUT R21, R21, 0x1, RZ, 0x3c, !PT ;  /* 0x0000000115157812 */ /* 0x000fe200078e3cff */
[----:B------:R-:W-:Y:S02]  /*9130*/  UISETP.NE.AND UP1, UPT, UR37, 0x8, UPT ;  /* 0x000000082500788c */ /* 0x000fe4000bf25270 */
[----:B------:R-:W-:Y:S09]  /*9140*/  UPRMT UR4, UR24, 0x654, UR4 ;  /* 0x0000065418047896 */ /* 0x000ff20008000004 */
[----:B------:R-:W-:Y:S01]  /*9150*/  SYNCS.ARRIVE.TRANS64.RED.A1T0 RZ, [UR4], RZ ;  /* 0x000000ffffff79a7 */ /* 0x000fe20008100404 */
[----:B------:R-:W-:Y:S05]  /*9160*/  BRA.U UP1, `(.L_x_114) ;  /* 0x0000000101047547 */ /* 0x000fea000b800000 */
[----:B------:R-:W-:Y:S05]  /*9170*/  BPT.TRAP 0x1 ;  /* 0x000000040000795c */ /* 0x000fea0000300000 */
.L_x_114:
[----:B------:R-:W-:Y:S01]  /*9180*/  ULEA UR8, UR5, UR21, 0x3 ;  /* 0x0000001505087291 */ /* 0x000fe2000f8e18ff */
[----:B-1----:R-:W-:Y:S08]  /*9190*/  SHF.L.U32 R5, R20, 0x1f, RZ ;  /* 0x0000001f14057819 */ /* 0x002ff000000006ff */
[----:B------:R-:W1:Y:S02]  /*91a0*/  SYNCS.PHASECHK.TRANS64.TRYWAIT P0, [UR8+0x150], R5 ;  /* 0x00015005ff0075a7 */ /* 0x000e640008001108 */
[----:B-1----:R-:W-:Y:S05]  /*91b0*/  @!P0 BRA `(.L_x_115) ;  /* 0x0000008000d08947 */ /* 0x002fea0003800000 */
.L_x_243:
[----:B------:R-:W-:Y:S09]  /*91c0*/  UIMAD UR4, UR5, 0x14, UR36 ;  /* 0x00000014050478a4 */ /* 0x000ff2000f8e0224 */
[----:B------:R-:W2:Y:S04]  /*91d0*/  LDS.U16 R4, [UR4+0x12] ;  /* 0x00001204ff047984 */ /* 0x000ea80008000400 */
[----:B------:R-:W2:Y:S04]  /*91e0*/  LDS R15, [UR4] ;  /* 0x00000004ff0f7984 */ /* 0x000ea80008000800 */
[----:B------:R-:W2:Y:S04]  /*91f0*/  LDS R14, [UR4+0x4] ;  /* 0x00000404ff0e7984 */ /* 0x000ea80008000800 */
[----:B------:R-:W2:Y:S04]  /*9200*/  LDS R17, [UR4+0x8] ;  /* 0x00000804ff117984 */ /* 0x000ea80008000800 */
[----:B-1--4-:R-:W1:Y:S01]  /*9210*/  LDS R0, [UR4+0xc] ;  /* 0x00000c04ff007984 */ /* 0x012e620008000800 */
[----:B------:R-:W-:Y:S01]  /*9220*/  @!PT LDS RZ, [RZ] ;  /* 0x00000000fffff984 */ /* 0x000fe20000000800 */
[----:B------:R-:W-:Y:S01]  /*9230*/  @!PT LDS RZ, [RZ] ;  /* 0x00000000fffff984 */ /* 0x000fe20000000800 */
[----:B------:R-:W-:Y:S01]  /*9240*/  @!PT LDS RZ, [RZ] ;  /* 0x00000000fffff984 */ /* 0x000fe20000000800 */
[----:B------:R-:W-:Y:S01]  /*9250*/  @!PT LDS RZ, [RZ] ;  /* 0x00000000fffff984 */ /* 0x000fe20000000800 */
[----:B------:R4:W-:Y:S06]  /*9260*/  MEMBAR.ALL.CTA ;  /* 0x0000000000007992 */ /* 0x0009ec0000008000 */
[----:B----4-:R-:W4:Y:S01]  /*9270*/  FENCE.VIEW.ASYNC.S ;  /* 0x00000000000073c6 */ /* 0x010f220000000000 */
[----:B------:R-:W-:Y:S05]  /*9280*/  BRA.U UP1, `(.L_x_116) ;  /* 0x0000000101047547 */ /* 0x000fea000b800000 */
[----:B------:R-:W-:Y:S05]  /*9290*/  BPT.TRAP 0x1 ;  /* 0x000000040000795c */ /* 0x000fea0000300000 */
.L_x_116:
[----:B------:R-:W-:Y:S01]  /*92a0*/  UIADD3 UR8, UPT, UPT, UR8, 0x190, URZ ;  /* 0x0000019008087890 */ /* 0x000fe2000fffe0ff */
[----:B-1----:R-:W-:Y:S03]  /*92b0*/  ISETP.NE.AND P0, PT, R0, RZ, PT ;  /* 0x000000ff0000720c */ /* 0x002fe60003f05270 */
[----:B------:R-:W-:Y:S09]  /*92c0*/  UPRMT UR8, UR24, 0x654, UR8 ;  /* 0x0000065418087896 */ /* 0x000ff20008000008 */
[----:B----4-:R-:W-:Y:S01]  /*92d0*/  SYNCS.ARRIVE.TRANS64.RED.A1T0 RZ, [UR8], RZ ;  /* 0x000000ffffff79a7 */ /* 0x010fe20008100408 */
[----:B------:R-:W-:Y:S04]  /*92e0*/  UIADD3 UR8, UPT, UPT, UR5, 0x1, URZ ;  /* 0x0000000105087890 */ /* 0x000fe8000fffe0ff */
[----:B------:R-:W-:Y:S04]  /*92f0*/  UISETP.NE.AND UP1, UPT, UR8, 0x8, UPT ;  /* 0x000000080800788c */ /* 0x000fe8000bf25270 */
[----:B------:R-:W-:Y:S02]  /*9300*/  USEL UR4, URZ, 0x1, UP1 ;  /* 0x00000001ff047887 */ /* 0x000fe40008800000 */
[----:B------:R-:W-:Y:S02]  /*9310*/  USEL UR5, UR8, URZ, UP1 ;  /* 0x000000ff08057287 */ /* 0x000fe40008800000 */
[----:B------:R-:W-:Y:S02]  /*9320*/  UPLOP3.LUT UP1, UPT, UPT, UPT, UPT, 0x80, 0x8 ;  /* 0x000000000008789c */ /* 0x000fe40003f2f070 */
[----:B------:R-:W-:Y:S01]  /*9330*/  LOP3.LUT R20, R20, UR4, RZ, 0x3c, !PT ;  /* 0x0000000414147c12 */ /* 0x000fe2000f8e3cff */
[----:B------:R-:W-:Y:S08]  /*9340*/  @P0 BRA `(.L_x_117) ;  /* 0xffffffec00c40947 */ /* 0x000ff0000383ffff */
[----:B------:R-:W-:Y:S05]  /*9350*/  BRA.U UP0, `(.L_x_118) ;  /* 0x0000000100047547 */ /* 0x000fea000b800000 */
[----:B------:R-:W-:Y:S05]  /*9360*/  BPT.TRAP 0x1 ;  /* 0x000000040000795c */ /* 0x000fea0000300000 */
.L_x_118:
[----:B------:R-:W-:-:S04]  /*9370*/  SHF.L.U32 R3, R21, 0x1f, RZ ;  /* 0x0000001f15037819 */ /* 0x000fc800000006ff */
[----:B------:R-:W1:Y:S02]  /*9380*/  SYNCS.PHASECHK.TRANS64.TRYWAIT P0, [UR21+0x40], R3 ;  /* 0x00004003ff0075a7 */ /* 0x000e640008001115 */
[----:B-1----:R-:W-:Y:S05]  /*9390*/  @!P0 BRA `(.L_x_119) ;  /* 0x0000008000708947 */ /* 0x002fea0003800000 */
.L_x_245:
[----:B------:R-:W-:Y:S05]  /*93a0*/  BRA.U UP0, `(.L_x_120) ;  /* 0x0000000100047547 */ /* 0x000fea000b800000 */
[----:B------:R-:W-:Y:S05]  /*93b0*/  BPT.TRAP 0x1 ;  /* 0x000000040000795c */ /* 0x000fea0000300000 */
.L_x_120:
[----:B------:R-:W4:Y:S02]  /*93c0*/  SYNCS.PHASECHK.TRANS64.TRYWAIT P0, [UR21+0x48], R3 ;  /* 0x00004803ff0075a7 */ /* 0x000f240008001115 */
[----:B----4-:R-:W-:Y:S05]  /*93d0*/  @!P0 BRA `(.L_x_121) ;  /* 0x0000008000788947 */ /* 0x010fea0003800000 */
.L_x_247:
[----:B------:R-:W-:Y:S05]  /*93e0*/  BRA.U UP0, `(.L_x_122) ;  /* 0x0000000100047547 */ /* 0x000fea000b800000 */
[----:B------:R-:W-:Y:S05]  /*93f0*/  BPT.TRAP 0x1 ;  /* 0x000000040000795c */ /* 0x000fea0000300000 */
.L_x_122:
[----:B------:R-:W4:Y:S02]  /*9400*/  SYNCS.PHASECHK.TRANS64.TRYWAIT P0, [UR21+0x50], R3 ;  /* 0x00005003ff0075a7 */ /* 0x000f240008001115 */
[----:B----4-:R-:W-:Y:S05]  /*9410*/  @!P0 BRA `(.L_x_123) ;  /* 0x0000008000808947 */ /* 0x010fea0003800000 */
.L_x_249:
[----:B------:R-:W-:Y:S05]  /*9420*/  BRA.U UP0, `(.L_x_124) ;  /* 0x0000000100047547 */ /* 0x000fea000b800000 */
[----:B------:R-:W-:Y:S05]  /*9430*/  BPT.TRAP 0x1 ;  /* 0x000000040000795c */ /* 0x000fea0000300000 */
.L_x_124:
[----:B-1----:R-:W-:Y:S02]  /*9440*/  SHF.L.U32 R3, R21, 0x1f, RZ ;  /* 0x0000001f15037819 */ /* 0x002fe400000006ff */
[----:B------:R-:W-:-:S04]  /*9450*/  MOV R0, UR21 ;  /* 0x0000001500007c02 */ /* 0x000fc80008000f00 */
[----:B------:R1:W4:Y:S03]  /*9460*/  SYNCS.PHASECHK.TRANS64.TRYWAIT P0, [R0+URZ+0x58], R3 ;  /* 0x00005803000075a7 */ /* 0x00032600080011ff */
[----:B----4-:R-:W-:Y:S05]  /*9470*/  @!P0 NANOSLEEP.SYNCS 0x989680 ;  /* 0x009896800000895d */ /* 0x010fea0003900000 */
[----:B------:R-:W4:Y:S02]  /*9480*/  @!P0 SYNCS.PHASECHK.TRANS64 P0, [R0+URZ+0x58], R3 ;  /* 0x00005803000085a7 */ /* 0x000f2400080010ff */
[----:B----4-:R-:W-:Y:S05]  /*9490*/  @P0 EXIT ;  /* 0x000000000000094d */ /* 0x010fea0003800000 */
[----:B------:R-:W-:Y:S05]  /*94a0*/  BRA `(.L_x_124) ;  /* 0xfffffffc00e47947 */ /* 0x000fea000383ffff */
.L_x_83:
[----:B------:R-:W-:-:S09]  /*94b0*/  UISETP.NE.AND UP0, UPT, UR20, 0x4, UPT ;  /* 0x000000041400788c */ /* 0x000fd2000bf05270 */
[----:B------:R-:W-:Y:S05]  /*94c0*/  BRA.U UP0, `(.L_x_125) ;  /* 0x0000004d00587547 */ /* 0x000fea000b800000 */
.L_x_126:
[----:B------:R-:W-:-:S08]  /*94d0*/  NOP ;  /* 0x0000000000007918 */ /* 0x000fd00000000000 */
[----:B------:R-:W3:Y:S02]  /*94e0*/  USETMAXREG.TRY_ALLOC.CTAPOOL UP0, 0xe8 ;  /* 0x000000e8000079c8 */ /* 0x000ee40008000600 */
[----:B---3--:R-:W-:Y:S05]  /*94f0*/  BRA.U !UP0, `(.L_x_126) ;  /* 0xfffffffd08f47547 */ /* 0x008fea000b83ffff */
[----:B------:R-:W3:Y:S08]  /*9500*/  S2UR UR52, SR_CgaCtaId ;  /* 0x00000000003479c3 */ /* 0x000ef00000008800 */
[----:B------:R-:W-:Y:S01]  /*9510*/  BAR.SYNC.DEFER_BLOCKING 0x6, 0xa0 ;  /* 0x0182800000007b1d */ /* 0x000fe20000010000 */
[C---:B------:R-:W-:Y:S01]  /*9520*/  IMAD.SHL.U32 R3, R0.reuse, 0x40, RZ ;  /* 0x0000004000037824 */ /* 0x040fe200078e00ff */
[C---:B------:R-:W-:Y:S01]  /*9530*/  LOP3.LUT P1, RZ, R0.reuse, 0x2, RZ, 0xc0, !PT ;  /* 0x0000000200ff7812 */ /* 0x040fe2000782c0ff */
[C---:B------:R-:W-:Y:S01]  /*9540*/  IMAD.SHL.U32 R92, R0.reuse, 0x8, RZ ;  /* 0x00000008005c7824 */ /* 0x040fe200078e00ff */
[C---:B------:R-:W-:Y:S01]  /*9550*/  LOP3.LUT R94, R0.reuse, 0x60, RZ, 0xc0, !PT ;  /* 0x00000060005e7812 */ /* 0x040fe200078ec0ff */
[----:B------:R-:W-:Y:S01]  /*9560*/  IMAD.U32 R93, R0, 0x10000, RZ ;  /* 0x00010000005d7824 */ /* 0x000fe200078e00ff */
[----:B------:R-:W-:-:S02]  /*9570*/  UMOV UR43, 0x400 ;  /* 0x00000400002b7882 */ /* 0x000fc40000000000 */
[----:B------:R-:W4:Y:S01]  /*9580*/  LDC.64 R98, c[0x0][0x390] ;  /* 0x0000e400ff627b82 */ /* 0x000f220000000a00 */
[----:B------:R-:W1:Y:S01]  /*9590*/  SHFL.IDX PT, R96, R80, RZ, 0x1f ;  /* 0x00001fff50607589 */ /* 0x000e6200000e0000 */
[----:B------:R-:W-:Y:S01]  /*95a0*/  LOP3.LUT R3, R3, 0x1c0, RZ, 0xc0, !PT ;  /* 0x000001c003037812 */ /* 0x000fe200078ec0ff */
[----:B------:R-:W-:Y:S01]  /*95b0*/  IMAD.MOV.U32 R95, RZ, RZ, 0x10 ;  /* 0x00000010ff5f7424 */ /* 0x000fe200078e00ff */
[----:B------:R-:W-:Y:S01]  /*95c0*/  LOP3.LUT R93, R93, 0x600000, RZ, 0xc0, !PT ;  /* 0x006000005d5d7812 */ /* 0x000fe200078ec0ff */
[----:B------:R-:W-:Y:S01]  /*95d0*/  UMOV UR58, URZ ;  /* 0x000000ff003a7c82 */ /* 0x000fe20008000000 */
[----:B------:R-:W-:Y:S01]  /*95e0*/  LOP3.LUT R3, R3, 0x28, R0, 0xf8, !PT ;  /* 0x0000002803037812 */ /* 0x000fe200078ef800 */
[----:B------:R-:W-:Y:S01]  /*95f0*/  UMOV UR59, URZ ;  /* 0x000000ff003b7c82 */ /* 0x000fe20008000000 */
[----:B------:R-:W4:Y:S01]  /*9600*/  LDC.64 R76, c[0x0][0x890] ;  /* 0x00022400ff4c7b82 */ /* 0x000f220000000a00 */
[----:B------:R-:W4:Y:S01]  /*9610*/  LDCU.64 UR38, c[0x0][0x888] ;  /* 0x00011100ff2677ac */ /* 0x000f220008000a00 */
[----:B------:R-:W-:Y:S01]  /*9620*/  LOP3.LUT R92, R3, 0x38, R92, 0x78, !PT ;  /* 0x00000038035c7812 */ /* 0x000fe200078e785c */
[----:B------:R-:W-:Y:S01]  /*9630*/  IMAD.SHL.U32 R3, R0, 0x20, RZ ;  /* 0x0000002000037824 */ /* 0x000fe200078e00ff */
[----:B------:R-:W-:Y:S01]  /*9640*/  PLOP3.LUT P2, PT, PT, PT, PT, 0x80, 0x8 ;  /* 0x000000000008781c */ /* 0x000fe20003f4f070 */
[----:B------:R-:W4:Y:S01]  /*9650*/  LDCU.64 UR48, c[0x0][0xb18] ;  /* 0x00016300ff3077ac */ /* 0x000f220008000a00 */
[----:B------:R-:W-:Y:S01]  /*9660*/  IMAD.MOV.U32 R91, RZ, RZ, 0x1 ;  /* 0x00000001ff5b7424 */ /* 0x000fe200078e00ff */
[----:B------:R-:W-:Y:S01]  /*9670*/  PRMT R89, RZ, 0x7610, R89 ;  /* 0x00007610ff597816 */ /* 0x000fe20000000059 */
[----:B------:R-:W4:Y:S01]  /*9680*/  LDC.64 R78, c[0x0][0x8b8] ;  /* 0x00022e00ff4e7b82 */ /* 0x000f220000000a00 */
[----:B---3--:R-:W-:Y:S01]  /*9690*/  ULEA UR43, UR52, UR43, 0x18 ;  /* 0x0000002b342b7291 */ /* 0x008fe2000f8ec0ff */
[----:B------:R-:W-:Y:S01]  /*96a0*/  LOP3.LUT R92, R92, 0xa00, R3, 0xf8, !PT ;  /* 0x00000a005c5c7812 */ /* 0x000fe200078ef803 */
[----:B------:R-:W3:Y:S01]  /*96b0*/  LDCU.64 UR46, c[0x0][0xb20] ;  /* 0x00016400ff2e77ac */ /* 0x000ee20008000a00 */
[----:B------:R-:W-:Y:S01]  /*96c0*/  IMAD.MOV.U32 R90, RZ, RZ, RZ ;  /* 0x000000ffff5a7224 */ /* 0x000fe200078e00ff */
[----:B------:R-:W-:Y:S01]  /*96d0*/  SEL R95, R95, 0xfffffff0, !P1 ;  /* 0xfffffff05f5f7807 */ /* 0x000fe20004800000 */
[----:B------:R-:W-:Y:S01]  /*96e0*/  IMAD.MOV.U32 R88, RZ, RZ, RZ ;  /* 0x000000ffff587224 */ /* 0x000fe200078e00ff */
[----:B------:R-:W3:Y:S01]  /*96f0*/  LDCU.64 UR44, c[0x0][0x8b0] ;  /* 0x00011600ff2c77ac */ /* 0x000ee20008000a00 */
[----:B------:R-:W-:Y:S01]  /*9700*/  IMAD.MOV.U32 R87, RZ, RZ, RZ ;  /* 0x000000ffff577224 */ /* 0x000fe200078e00ff */
[----:B-1----:R-:W-:Y:S01]  /*9710*/  ISETP.NE.AND P0, PT, R96, 0x4, PT ;  /* 0x000000046000780c */ /* 0x002fe20003f05270 */
[----:B--2---:R-:W1:Y:S01]  /*9720*/  LDS R2, [UR43+0x310] ;  /* 0x0003102bff027984 */ /* 0x004e620008000800 */
[----:B------:R-:W-:Y:S01]  /*9730*/  UIADD3 UR4, UPT, UPT, UR43, 0x1000, URZ ;  /* 0x000010002b047890 */ /* 0x000fe2000fffe0ff */
[----:B------:R-:W-:Y:S01]  /*9740*/  UMOV UR5, URZ ;  /* 0x000000ff00057c82 */ /* 0x000fe20008000000 */
[----:B-1----:R-:W-:-:S09]  /*9750*/  IMAD.IADD R93, R2, 0x1, R93 ;  /* 0x00000001025d7824 */ /* 0x002fd200078e025d */
[----:B---34-:R-:W-:Y:S05]  /*9760*/  @P0 BRA `(.L_x_127) ;  /* 0x00000000007c0947 */ /* 0x018fea0003800000 */
[----:B------:R-:W1:Y:S01]  /*9770*/  LDC.64 R40, c[0x0][0xa00] ;  /* 0x00028000ff287b82 */ /* 0x000e620000000a00 */
[----:B------:R-:W2:Y:S01]  /*9780*/  LDCU UR6, c[0x0][0xc1c] ;  /* 0x00018380ff0677ac */ /* 0x000ea20008000800 */
[----:B------:R-:W3:Y:S06]  /*9790*/  LDCU.64 UR58, c[0x0][0xb00] ;  /* 0x00016000ff3a77ac */ /* 0x000eec0008000a00 */
[----:B------:R-:W1:Y:S01]  /*97a0*/  LDC.64 R42, c[0x0][0xa08] ;  /* 0x00028200ff2a7b82 */ /* 0x000e620000000a00 */
[----:B------:R-:W-:-:S07]  /*97b0*/  ELECT P0, URZ, PT ;  /* 0x0000000000ff782f */ /* 0x000fce0003800000 */
[----:B------:R-:W4:Y:S01]  /*97c0*/  LDC.64 R36, c[0x0][0xa10] ;  /* 0x00028400ff247b82 */ /* 0x000f220000000a00 */
[----:B--2---:R-:W-:-:S04]  /*97d0*/  UIADD3 UR6, UPT, UPT, UR30, UR6, URZ ;  /* 0x000000061e067290 */ /* 0x004fc8000fffe0ff */
[----:B------:R-:W-:-:S03]  /*97e0*/  UIMAD UR6, UR6, 0xe, URZ ;  /* 0x0000000e060678a4 */ /* 0x000fc6000f8e02ff */
[----:B------:R-:W4:Y:S01]  /*97f0*/  LDC.64 R38, c[0x0][0xa18] ;  /* 0x00028600ff267b82 */ /* 0x000f220000000a00 */
[----:B---3--:R-:W-:-:S07]  /*9800*/  UIMAD.WIDE.U32 UR58, UR6, 0x80, UR58 ;  /* 0x00000080063a78a5 */ /* 0x008fce000f8e003a */
[----:B------:R-:W2:Y:S01]  /*9810*/  LDC.64 R32, c[0x0][0xa20] ;  /* 0x00028800ff207b82 */ /* 0x000ea20000000a00 */
[----:B-1----:R1:W-:Y:S07]  /*9820*/  @P0 STS.128 [UR43+0x400], R40 ;  /* 0x00040028ff000988 */ /* 0x0023ee0008000c2b */
[----:B------:R-:W2:Y:S08]  /*9830*/  LDC.64 R34, c[0x0][0xa28] ;  /* 0x00028a00ff227b82 */ /* 0x000eb00000000a00 */
[----:B------:R-:W3:Y:S01]  /*9840*/  LDC.64 R28, c[0x0][0xa30] ;  /* 0x00028c00ff1c7b82 */ /* 0x000ee20000000a00 */
[----:B----4-:R1:W-:Y:S07]  /*9850*/  @P0 STS.128 [UR43+0x410], R36 ;  /* 0x00041024ff000988 */ /* 0x0103ee0008000c2b */
[----:B------:R-:W3:Y:S08]  /*9860*/  LDC.64 R30, c[0x0][0xa38] ;  /* 0x00028e00ff1e7b82 */ /* 0x000ef00000000a00 */
[----:B------:R-:W4:Y:S01]  /*9870*/  LDC.64 R24, c[0x0][0xa40] ;  /* 0x00029000ff187b82 */ /* 0x000f220000000a00 */
[----:B--2---:R1:W-:Y:S07]  /*9880*/  @P0 STS.128 [UR43+0x420], R32 ;  /* 0x00042020ff000988 */ /* 0x0043ee0008000c2b */
[----:B------:R-:W4:Y:S08]  /*9890*/  LDC.64 R26, c[0x0][0xa48] ;  /* 0x00029200ff1a7b82 */ /* 0x000f300000000a00 */
[----:B------:R-:W2:Y:S01]  /*98a0*/  LDC.64 R20, c[0x0][0xa50] ;  /* 0x00029400ff147b82 */ /* 0x000ea20000000a00 */
[----:B---3--:R1:W-:Y:S07]  /*98b0*/  @P0 STS.128 [UR43+0x430], R28 ;  /* 0x0004301cff000988 */ /* 0x0083ee0008000c2b */
[----:B------:R-:W2:Y:S08]  /*98c0*/  LDC.64 R22, c[0x0][0xa58] ;  /* 0x00029600ff167b82 */ /* 0x000eb00000000a00 */
[----:B------:R-:W3:Y:S01]  /*98d0*/  LDC.64 R8, c[0x0][0xa60] ;  /* 0x00029800ff087b82 */ /* 0x000ee20000000a00 */
[----:B----4-:R1:W-:Y:S07]  /*98e0*/  @P0 STS.128 [UR43+0x440], R24 ;  /* 0x00044018ff000988 */ /* 0x0103ee0008000c2b */
[----:B------:R-:W3:Y:S08]  /*98f0*/  LDC.64 R10, c[0x0][0xa68] ;  /* 0x00029a00ff0a7b82 */ /* 0x000ef00000000a00 */
[----:B------:R-:W4:Y:S01]  /*9900*/  LDC.64 R4, c[0x0][0xa70] ;  /* 0x00029c00ff047b82 */ /* 0x000f220000000a00 */
[----:B--2---:R1:W-:Y:S07]  /*9910*/  @P0 STS.128 [UR43+0x450], R20 ;  /* 0x00045014ff000988 */ /* 0x0043ee0008000c2b */
[----:B-----5:R-:W4:Y:S01]  /*9920*/  LDC.64 R6, c[0x0][0xa78] ;  /* 0x00029e00ff067b82 */ /* 0x020f220000000a00 */
[----:B---3--:R1:W-:Y:S04]  /*9930*/  @P0 STS.128 [UR43+0x460], R8 ;  /* 0x00046008ff000988 */ /* 0x0083e80008000c2b */
[----:B----4-:R1:W-:Y:S01]  /*9940*/  @P0 STS.128 [UR43+0x470], R4 ;  /* 0x00047004ff000988 */ /* 0x0103e20008000c2b */
[----:B------:R-:W-:Y:S01]  /*9950*/  NOP ;  /* 0x0000000000007918 */ /* 0x000fe20000000000 */
.L_x_127:
[----:B------:R-:W-:Y:S01]  /*9960*/  MOV R81, UR4 ;  /* 0x0000000400517c02 */ /* 0x000fe20008000f00 */
[----:B------:R-:W-:Y:S01]  /*9970*/  UMOV UR54, URZ ;  /* 0x000000ff00367c82 */ /* 0x000fe20008000000 */
[----:B------:R-:W-:Y:S01]  /*9980*/  SHF.L.U32 R92, R92, 0x1, RZ ;  /* 0x000000015c5c7819 */ /* 0x000fe200000006ff */
[----:B------:R-:W-:-:S06]  /*9990*/  UMOV UR53, URZ ;  /* 0x000000ff00357c82 */ /* 0x000fcc0008000000 */
.L_x_181:
[----:B----4-:R-:W-:Y:S04]  /*99a0*/  LOP3.LUT R0, R89, 0xffff, RZ, 0xc0, !PT ;  /* 0x0000ffff59007812 */ /* 0x010fe800078ec0ff */
        /* <DEDUP_REMOVED lines=16> */
[----:B------:R-:W-:Y:S02]  /*9ab0*/  ISETP.NE.OR P0, PT, R96, 0x4, !P2 ;  /* 0x000000046000780c */ /* 0x000fe40005705670 */
[----:B------:R-:W-:Y:S02]  /*9ac0*/  R2UR UR56, R2 ;  /* 0x00000000023872ca */ /* 0x000fe400000e0000 */
[----:B------:R-:W-:Y:S09]  /*9ad0*/  R2UR UR57, R3 ;  /* 0x00000000033972ca */ /* 0x000ff200000e0000 */
[----:B-123--:R-:W-:Y:S06]  /*9ae0*/  @P0 BRA `(.L_x_128) ;  /* 0x0000000000ec0947 */ /* 0x00efec0003800000 */
[----:B-1----:R-:W-:Y:S01]  /*9af0*/  IMAD.U32 R9, RZ, RZ, UR43 ;  /* 0x0000002bff097e24 */ /* 0x002fe2000f8e00ff */
[----:B------:R-:W1:Y:S01]  /*9b00*/  S2R R0, SR_LANEID ;  /* 0x0000000000007919 */ /* 0x000e620000000000 */
[----:B------:R-:W-:Y:S01]  /*9b10*/  ELECT P0, URZ, PT ;  /* 0x0000000000ff782f */ /* 0x000fe20003800000 */
[----:B------:R-:W-:Y:S01]  /*9b20*/  BSSY.RECONVERGENT B0, `(.L_x_129) ;  /* 0x0000032000007945 */ /* 0x000fe20003800200 */
[----:B-1----:R-:W-:Y:S05]  /*9b30*/  IMAD.SHL.U32 R0, R0, 0x4, RZ ;  /* 0x0000000400007824 */ /* 0x002fea00078e00ff */
[----:B------:R-:W-:Y:S06]  /*9b40*/  IADD3 R9, PT, PT, R0, 0x400, R9 ;  /* 0x0000040000097810 */ /* 0x000fec0007ffe009 */
[----:B------:R-:W-:Y:S05]  /*9b50*/  @!P0 BRA `(.L_x_130) ;  /* 0x0000000000b88947 */ /* 0x000fea0003800000 */
[----:B------:R-:W-:Y:S01]  /*9b60*/  STS [UR43+0x430], RZ ;  /* 0x000430ffff007988 */ /* 0x000fe2000800082b */
[----:B------:R-:W-:Y:S01]  /*9b70*/  ISETP.NE.U32.AND P0, PT, RZ, UR46, PT ;  /* 0x0000002eff007c0c */ /* 0x000fe2000bf05070 */
[C---:B-----5:R-:W-:Y:S01]  /*9b80*/  IMAD.WIDE R6, R17.reuse, 0xc, R98 ;  /* 0x0000000c11067825 */ /* 0x060fe200078e0262 */
[----:B------:R-:W-:Y:S02]  /*9b90*/  UIADD3 UR4, UPT, UPT, UR43, 0x400, URZ ;  /* 0x000004002b047890 */ /* 0x000fe4000fffe0ff */
[----:B------:R-:W-:Y:S02]  /*9ba0*/  ISETP.NE.AND.EX P1, PT, RZ, UR47, PT, P0 ;  /* 0x0000002fff007c0c */ /* 0x000fe4000bf25300 */
[----:B------:R-:W2:Y:S01]  /*9bb0*/  LDG.E R18, desc[UR50][R6.64] ;  /* 0x0000003206127981 */ /* 0x000ea2000c1e1900 */
[C---:B------:R-:W-:Y:S03]  /*9bc0*/  LEA R2, P0, R17.reuse, RZ, 0x3 ;  /* 0x000000ff11027211 */ /* 0x040fe600078018ff */
[----:B------:R1:W3:Y:S01]  /*9bd0*/  LDG.E R5, desc[UR50][R6.64+0x4] ;  /* 0x0000043206057981 */ /* 0x0002e2000c1e1900 */
[----:B------:R-:W-:Y:S06]  /*9be0*/  LEA.HI.X.SX32 R3, R17, RZ, 0x3, P0 ;  /* 0x000000ff11037211 */ /* 0x000fec00000f1eff */
[C---:B------:R-:W-:Y:S04]  /*9bf0*/  @P1 IADD3 R10, P0, PT, R2.reuse, UR46, RZ ;  /* 0x0000002e020a1c10 */ /* 0x040fe8000ff1e0ff */
[C---:B------:R-:W-:Y:S02]  /*9c00*/  @P1 IADD3.X R11, PT, PT, R3.reuse, UR47, RZ, P0, !PT ;  /* 0x0000002f030b1c10 */ /* 0x040fe400087fe4ff */
[----:B------:R-:W-:Y:S03]  /*9c10*/  IADD3 R12, P0, PT, R2, UR48, RZ ;  /* 0x00000030020c7c10 */ /* 0x000fe6000ff1e0ff */
[----:B------:R-:W4:Y:S01]  /*9c20*/  @P1 LDG.E.64 R20, desc[UR50][R10.64] ;  /* 0x000000320a141981 */ /* 0x000f22000c1e1b00 */
[----:B------:R-:W-:Y:S03]  /*9c30*/  IADD3.X R13, PT, PT, R3, UR49, RZ, P0, !PT ;  /* 0x00000031030d7c10 */ /* 0x000fe600087fe4ff */
[----:B------:R-:W4:Y:S04]  /*9c40*/  LDS R3, [UR43+0x41c] ;  /* 0x00041c2bff037984 */ /* 0x000f280008000800 */
[----:B------:R-:W2:Y:S01]  /*9c50*/  LDG.E.64 R12, desc[UR50][R12.64] ;  /* 0x000000320c0c7981 */ /* 0x000ea2000c1e1b00 */
[----:B-1----:R-:W-:Y:S03]  /*9c60*/  IMAD.U32 R6, RZ, RZ, UR4 ;  /* 0x00000004ff067e24 */ /* 0x002fe6000f8e00ff */
[----:B--2---:R-:W-:Y:S01]  /*9c70*/  STS.64 [UR43+0x400], R12 ;  /* 0x0004000cff007988 */ /* 0x004fe20008000a2b */
[--C-:B------:R-:W-:Y:S01]  /*9c80*/  SHF.R.S32.HI R19, RZ, 0x1f, R18.reuse ;  /* 0x0000001fff137819 */ /* 0x100fe20000011412 */
[----:B------:R-:W-:Y:S02]  /*9c90*/  @!P1 IMAD.MOV.U32 R20, RZ, RZ, R18 ;  /* 0x000000ffff149224 */ /* 0x000fe400078e0012 */
[----:B---3--:R-:W-:Y:S02]  /*9ca0*/  VIADD R5, R5, 0xffffffff ;  /* 0xffffffff05057836 */ /* 0x008fe40000000000 */
[----:B------:R-:W-:Y:S05]  /*9cb0*/  @!P1 IMAD.MOV.U32 R21, RZ, RZ, R19 ;  /* 0x000000ffff159224 */ /* 0x000fea00078e0013 */
[----:B----4-:R-:W-:Y:S04]  /*9cc0*/  SHF.L.U64.HI R8, R20, 0x1, R21 ;  /* 0x0000000114087819 */ /* 0x010fe80000010215 */
[----:B------:R-:W-:Y:S04]  /*9cd0*/  LOP3.LUT R8, R8, 0x1fffffff, RZ, 0xc0, !PT ;  /* 0x1fffffff08087812 */ /* 0x000fe800078ec0ff */
[----:B------:R-:W-:Y:S04]  /*9ce0*/  SHF.R.U32.HI R2, RZ, 0x4, R8 ;  /* 0x00000004ff027819 */ /* 0x000fe80000011608 */
[----:B------:R-:W-:Y:S02]  /*9cf0*/  LOP3.LUT R11, R3, 0xf, R2, 0xb8, !PT ;  /* 0x0000000f030b7812 */ /* 0x000fe400078eb802 */
[----:B------:R-:W-:Y:S03]  /*9d00*/  SHF.R.U64 R2, R6, 0x4, RZ ;  /* 0x0000000406027819 */ /* 0x000fe600000012ff */
[----:B------:R1:W-:Y:S04]  /*9d10*/  STS [UR43+0x41c], R11 ;  /* 0x00041c0bff007988 */ /* 0x0003e8000800082b */
[----:B------:R-:W2:Y:S04]  /*9d20*/  LDS R4, [UR43+0x41c] ;  /* 0x00041c2bff047984 */ /* 0x000ea80008000800 */
[----:B------:R-:W-:Y:S04]  /*9d30*/  STS [UR43+0x410], R2 ;  /* 0x00041002ff007988 */ /* 0x000fe8000800082b */
[----:B------:R-:W-:Y:S01]  /*9d40*/  STS [UR43+0x414], R2 ;  /* 0x00041402ff007988 */ /* 0x000fe2000800082b */
[----:B-1----:R-:W-:Y:S05]  /*9d50*/  IMAD.SHL.U32 R11, R20, 0x2, RZ ;  /* 0x00000002140b7824 */ /* 0x002fea00078e00ff */
[----:B------:R-:W-:Y:S04]  /*9d60*/  LOP3.LUT R11, R11, 0xfffffffe, RZ, 0xc0, !PT ;  /* 0xfffffffe0b0b7812 */ /* 0x000fe800078ec0ff */
[----:B------:R-:W-:Y:S05]  /*9d70*/  SHF.R.U64 R8, R11, 0x4, R8 ;  /* 0x000000040b087819 */ /* 0x000fea0000001208 */
[----:B------:R-:W-:Y:S01]  /*9d80*/  STS [UR43+0x40c], R8 ;  /* 0x00040c08ff007988 */ /* 0x000fe2000800082b */
[----:B--2---:R-:W-:Y:S05]  /*9d90*/  LOP3.LUT R7, R4, 0xf0, RZ, 0xb8, !PT ;  /* 0x000000f004077812 */ /* 0x004fea00078eb8ff */
[----:B------:R1:W-:Y:S04]  /*9da0*/  STS [UR43+0x41c], R7 ;  /* 0x00041c07ff007988 */ /* 0x0003e8000800082b */
[----:B------:R-:W2:Y:S01]  /*9db0*/  LDS R4, [UR43+0x41c] ;  /* 0x00041c2bff047984 */ /* 0x000ea20008000800 */
[----:B-1----:R-:W-:Y:S02]  /*9dc0*/  CS2R R6, SRZ ;  /* 0x0000000000067805 */ /* 0x002fe4000001ff00 */
[----:B--2---:R-:W-:Y:S01]  /*9dd0*/  LOP3.LUT R3, R4, 0xf00, RZ, 0xb8, !PT ;  /* 0x00000f0004037812 */ /* 0x004fe200078eb8ff */
[----:B------:R-:W-:Y:S04]  /*9de0*/  VIADD R4, R18, 0xffffffff ;  /* 0xffffffff12047836 */ /* 0x000fe80000000000 */
[----:B------:R-:W-:Y:S04]  /*9df0*/  STS.64 [UR43+0x418], R2 ;  /* 0x00041802ff007988 */ /* 0x000fe80008000a2b */
[----:B------:R-:W1:Y:S04]  /*9e00*/  LDS R10, [UR43+0x41c] ;  /* 0x00041c2bff0a7984 */ /* 0x000e680008000800 */
[----:B------:R2:W-:Y:S01]  /*9e10*/  STS.128 [UR43+0x420], R4 ;  /* 0x00042004ff007988 */ /* 0x0005e20008000c2b */
[----:B-1----:R-:W-:Y:S05]  /*9e20*/  LOP3.LUT R10, R10, 0xf000, RZ, 0xb8, !PT ;  /* 0x0000f0000a0a7812 */ /* 0x002fea00078eb8ff */
[----:B------:R2:W-:Y:S02]  /*9e30*/  STS [UR43+0x41c], R10 ;  /* 0x00041c0aff007988 */ /* 0x0005e4000800082b */
.L_x_130:
[----:B------:R-:W-:Y:S05]  /*9e40*/  BSYNC.RECONVERGENT B0 ;  /* 0x0000000000007941 */ /* 0x000fea0003800200 */
.L_x_129:
[----:B------:R-:W-:Y:S01]  /*9e50*/  NOP ;  /* 0x0000000000007918 */ /* 0x000fe20000000000 */
[----:B------:R-:W1:Y:S01]  /*9e60*/  LDS R9, [R9] ;  /* 0x0000000009097984 */ /* 0x000e620000000800 */
[----:B------:R-:W-:Y:S04]  /*9e70*/  IADD3 R2, P0, PT, R0, UR56, RZ ;  /* 0x0000003800027c10 */ /* 0x000fe8000ff1e0ff */
[----:B------:R-:W-:Y:S05]  /*9e80*/  IADD3.X R3, PT, PT, RZ, UR57, RZ, P0, !PT ;  /* 0x00000039ff037c10 */ /* 0x000fea00087fe4ff */
[----:B-1----:R3:W5:Y:S04]  /*9e90*/  ATOMG.E.EXCH.STRONG.GPU PT, RZ, [R2], R9 ;  /* 0x0000000902ff73a8 */ /* 0x00276800041ee100 */
.L_x_128:
[----:B------:R-:W-:Y:S09]  /*9ea0*/  UISETP.NE.AND UP0, UPT, UR37, 0x8, UPT ;  /* 0x000000082500788c */ /* 0x000ff2000bf05270 */
[----:B------:R-:W-:Y:S05]  /*9eb0*/  BRA.U UP0, `(.L_x_131) ;  /* 0x0000000100047547 */ /* 0x000fea000b800000 */
[----:B------:R-:W-:Y:S05]  /*9ec0*/  BPT.TRAP 0x1 ;  /* 0x000000040000795c */ /* 0x000fea0000300000 */
.L_x_131:
[----:B------:R-:W-:Y:S01]  /*9ed0*/  ULEA UR6, UR5, UR43, 0x3 ;  /* 0x0000002b05067291 */ /* 0x000fe2000f8e18ff */
[----:B---3--:R-:W-:Y:S08]  /*9ee0*/  SHF.L.U32 R3, R87, 0x1f, RZ ;  /* 0x0000001f57037819 */ /* 0x008ff000000006ff */
[----:B-----5:R-:W3:Y:S02]  /*9ef0*/  SYNCS.PHASECHK.TRANS64.TRYWAIT P0, [UR6+0x150], R3 ;  /* 0x00015003ff0075a7 */ /* 0x020ee40008001106 */
[----:B---3--:R-:W-:Y:S05]  /*9f00*/  @!P0 BRA `(.L_x_132) ;  /* 0x0000007400dc8947 */ /* 0x008fea0003800000 */
.L_x_251:
[----:B------:R-:W-:Y:S09]  /*9f10*/  UIMAD UR4, UR5, 0x14, UR36 ;  /* 0x00000014050478a4 */ /* 0x000ff2000f8e0224 */
[----:B------:R-:W4:Y:S04]  /*9f20*/  LDS.U16 R89, [UR4+0x12] ;  /* 0x00001204ff597984 */ /* 0x000f280008000400 */
[----:B------:R-:W1:Y:S04]  /*9f30*/  LDS R85, [UR4] ;  /* 0x00000004ff557984 */ /* 0x000e680008000800 */
[----:B------:R-:W1:Y:S04]  /*9f40*/  LDS R84, [UR4+0x4] ;  /* 0x00000404ff547984 */ /* 0x000e680008000800 */
[----:B------:R-:W1:Y:S04]  /*9f50*/  LDS R83, [UR4+0x8] ;  /* 0x00000804ff537984 */ /* 0x000e680008000800 */
[----:B------:R-:W1:Y:S01]  /*9f60*/  LDS R82, [UR4+0xc] ;  /* 0x00000c04ff527984 */ /* 0x000e620008000800 */
[----:B------:R-:W-:Y:S01]  /*9f70*/  @!PT LDS RZ, [RZ] ;  /* 0x00000000fffff984 */ /* 0x000fe20000000800 */
[----:B------:R-:W-:Y:S01]  /*9f80*/  @!PT LDS RZ, [RZ] ;  /* 0x00000000fffff984 */ /* 0x000fe20000000800 */
[----:B------:R-:W-:Y:S01]  /*9f90*/  @!PT LDS RZ, [RZ] ;  /* 0x00000000fffff984 */ /* 0x000fe20000000800 */
[----:B------:R-:W-:Y:S01]  /*9fa0*/  @!PT LDS RZ, [RZ] ;  /* 0x00000000fffff984 */ /* 0x000fe20000000800 */
[----:B------:R5:W-:Y:S06]  /*9fb0*/  MEMBAR.ALL.CTA ;  /* 0x0000000000007992 */ /* 0x000bec0000008000 */
[----:B-----5:R-:W1:Y:S01]  /*9fc0*/  FENCE.VIEW.ASYNC.S ;  /* 0x00000000000073c6 */ /* 0x020e620000000000 */
[----:B------:R-:W-:Y:S05]  /*9fd0*/  BRA.U UP0, `(.L_x_133) ;  /* 0x0000000100047547 */ /* 0x000fea000b800000 */
[----:B------:R-:W-:Y:S05]  /*9fe0*/  BPT.TRAP 0x1 ;  /* 0x000000040000795c */ /* 0x000fea0000300000 */
.L_x_133:
[----:B------:R-:W-:Y:S01]  /*9ff0*/  UIADD3 UR4, UPT, UPT, UR6, 0x190, URZ ;  /* 0x0000019006047890 */ /* 0x000fe2000fffe0ff */
[----:B------:R-:W-:Y:S01]  /*a000*/  IMAD.WIDE R100, R17, 0xc, R98 ;  /* 0x0000000c11647825 */ /* 0x000fe200078e0262 */
[----:B------:R-:W-:Y:S01]  /*a010*/  ISETP.NE.OR P0, PT, R94, RZ, !P2 ;  /* 0x000000ff5e00720c */ /* 0x000fe20005705670 */
[----:B------:R-:W-:Y:S01]  /*a020*/  UIADD3 UR55, UPT, UPT, UR5, 0x1, URZ ;  /* 0x0000000105377890 */ /* 0x000fe2000fffe0ff */
[----:B------:R-:W-:Y:S01]  /*a030*/  BSSY.RECONVERGENT B0, `(.L_x_134) ;  /* 0x0000009000007945 */ /* 0x000fe20003800200 */
[----:B------:R-:W-:Y:S09]  /*a040*/  UPRMT UR4, UR52, 0x654, UR4 ;  /* 0x0000065434047896 */ /* 0x000ff20008000004 */
[----:B-1----:R-:W-:Y:S01]  /*a050*/  SYNCS.ARRIVE.TRANS64.RED.A1T0 RZ, [UR4], RZ ;  /* 0x000000ffffff79a7 */ /* 0x002fe20008100404 */
[----:B------:R1:W5:Y:S01]  /*a060*/  LDG.E R100, desc[UR50][R100.64+0x8] ;  /* 0x0000083264647981 */ /* 0x000362000c1e1900 */
[----:B------:R-:W-:Y:S05]  /*a070*/  @P0 BRA `(.L_x_135) ;  /* 0x0000000000100947 */ /* 0x000fea0003800000 */
[----:B------:R-:W-:Y:S04]  /*a080*/  DEPBAR {5,4,3,2,1,0} ;  /* 0x0000003f0000791a */ /* 0x000fe80000000000 */
[----:B------:R-:W2:Y:S02]  /*a090*/  CCTL.E.C.LDCU.IV.DEEP [UR56] ;  /* 0x0000000038007540 */ /* 0x000ea40009c08000 */
[----:B--2---:R2:W-:Y:S01]  /*a0a0*/  UTMACCTL.IV [UR56] ;  /* 0x00000000380079b9 */ /* 0x0045e20008000000 */
[----:B------:R-:W-:Y:S01]  /*a0b0*/  NOP ;  /* 0x0000000000007918 */ /* 0x000fe20000000000 */
.L_x_135:
[----:B--2---:R-:W-:Y:S05]  /*a0c0*/  BSYNC.RECONVERGENT B0 ;  /* 0x0000000000007941 */ /* 0x004fea0003800200 */
.L_x_134:
[----:B------:R-:W-:Y:S01]  /*a0d0*/  R2UR UR41, R15 ;  /* 0x000000000f2972ca */ /* 0x000fe200000e0000 */
[----:B------:R-:W-:Y:S01]  /*a0e0*/  BSSY.RECONVERGENT B6, `(.L_x_136) ;  /* 0x0000025000067945 */ /* 0x000fe20003800200 */
[----:B------:R-:W-:Y:S02]  /*a0f0*/  R2UR UR42, R14 ;  /* 0x000000000e2a72ca */ /* 0x000fe400000e0000 */
[----:B------:R-:W-:Y:S09]  /*a100*/  LOP3.LUT P0, RZ, R81, 0x3f0, RZ, 0xc0, !PT ;  /* 0x000003f051ff7812 */ /* 0x000ff2000780c0ff */
[----:B------:R-:W-:Y:S02]  /*a110*/  USHF.L.U32 UR41, UR41, 0x7, URZ ;  /* 0x0000000729297899 */ /* 0x000fe400080006ff */
[----:B------:R-:W-:Y:S02]  /*a120*/  USHF.L.U32 UR42, UR42, 0x7, URZ ;  /* 0x000000072a2a7899 */ /* 0x000fe400080006ff */
[----:B------:R-:W-:Y:S10]  /*a130*/  @!P0 BRA `(.L_x_137) ;  /* 0x00000000007c8947 */ /* 0x000ff40003800000 */
[----:B------:R-:W2:Y:S01]  /*a140*/  LDCU.64 UR8, c[0x4][0x80] ;  /* 0x01001000ff0877ac */ /* 0x000ea20008000a00 */
[----:B------:R-:W-:Y:S01]  /*a150*/  MOV R2, 0x0 ;  /* 0x0000000000027802 */ /* 0x000fe20000000f00 */
[----:B------:R-:W-:Y:S02]  /*a160*/  HFMA2 R12, -RZ, RZ, 0, 5.9604644775390625e-08 ;  /* 0x00000001ff0c7431 */ /* 0x000fe400000001ff */
[----:B------:R-:W-:Y:S01]  /*a170*/  IMAD.MOV.U32 R8, RZ, RZ, 0x70 ;  /* 0x00000070ff087424 */ /* 0x000fe200078e00ff */
[----:B------:R1:W1:Y:S01]  /*a180*/  LDC.64 R14, c[0x4][R2] ;  /* 0x01000000020e7b82 */ /* 0x0002620000000a00 */
[----:B------:R-:W3:Y:S01]  /*a190*/  LDCU.64 UR6, c[0x4][0x88] ;  /* 0x01001100ff0677ac */ /* 0x000ee20008000a00 */
[----:B------:R-:W-:Y:S01]  /*a1a0*/  IMAD.MOV.U32 R13, RZ, RZ, RZ ;  /* 0x000000ffff0d7224 */ /* 0x000fe200078e00ff */
[----:B------:R-:W4:Y:S01]  /*a1b0*/  LDCU.64 UR4, c[0x4][0x8] ;  /* 0x01000100ff0477ac */ /* 0x000f220008000a00 */
[----:B--2---:R-:W-:Y:S01]  /*a1c0*/  MOV R5, UR9 ;  /* 0x0000000900057c02 */ /* 0x004fe20008000f00 */
[----:B------:R-:W-:Y:S01]  /*a1d0*/  IMAD.U32 R4, RZ, RZ, UR8 ;  /* 0x00000008ff047e24 */ /* 0x000fe2000f8e00ff */
[----:B---3--:R-:W-:Y:S01]  /*a1e0*/  MOV R7, UR7 ;  /* 0x0000000700077c02 */ /* 0x008fe20008000f00 */
[----:B------:R-:W-:Y:S01]  /*a1f0*/  IMAD.U32 R6, RZ, RZ, UR6 ;  /* 0x00000006ff067e24 */ /* 0x000fe2000f8e00ff */
[----:B----4-:R-:W-:Y:S01]  /*a200*/  MOV R11, UR5 ;  /* 0x00000005000b7c02 */ /* 0x010fe20008000f00 */
[----:B------:R-:W-:Y:S02]  /*a210*/  IMAD.U32 R10, RZ, RZ, UR4 ;  /* 0x00000004ff0a7e24 */ /* 0x000fe4000f8e00ff */
[----:B------:R-:W-:Y:S07]  /*a220*/  LEPC R20, `(.L_x_138) ;  /* 0x000000001014794e */ /* 0x000fee0000000000 */
[----:B-1---5:R-:W-:Y:S05]  /*a230*/  CALL.ABS.NOINC R14 ;  /* 0x000000000e007343 */ /* 0x022fea0003c00000 */
.L_x_138:
[----:B------:R-:W1:Y:S01]  /*a240*/  LDCU.64 UR8, c[0x4][0x80] ;  /* 0x01001000ff0877ac */ /* 0x000e620008000a00 */
[----:B------:R-:W2:Y:S01]  /*a250*/  LDC.64 R2, c[0x4][R2] ;  /* 0x0100000002027b82 */ /* 0x000ea20000000a00 */
[----:B------:R-:W-:Y:S02]  /*a260*/  HFMA2 R12, -RZ, RZ, 0, 5.9604644775390625e-08 ;  /* 0x00000001ff0c7431 */ /* 0x000fe400000001ff */
[----:B------:R-:W-:Y:S02]  /*a270*/  IMAD.MOV.U32 R8, RZ, RZ, 0x70 ;  /* 0x00000070ff087424 */ /* 0x000fe400078e00ff */
[----:B------:R-:W-:Y:S01]  /*a280*/  IMAD.MOV.U32 R13, RZ, RZ, RZ ;  /* 0x000000ffff0d7224 */ /* 0x000fe200078e00ff */
[----:B------:R-:W3:Y:S01]  /*a290*/  LDCU.64 UR6, c[0x4][0x88] ;  /* 0x01001100ff0677ac */ /* 0x000ee20008000a00 */
[----:B------:R-:W4:Y:S01]  /*a2a0*/  LDCU.64 UR4, c[0x4][0x8] ;  /* 0x01000100ff0477ac */ /* 0x000f220008000a00 */
[----:B-1----:R-:W-:Y:S02]  /*a2b0*/  MOV R4, UR8 ;  /* 0x0000000800047c02 */ /* 0x002fe40008000f00 */
[----:B------:R-:W-:Y:S02]  /*a2c0*/  MOV R5, UR9 ;  /* 0x0000000900057c02 */ /* 0x000fe40008000f00 */
[----:B---3--:R-:W-:Y:S01]  /*a2d0*/  MOV R7, UR7 ;  /* 0x0000000700077c02 */ /* 0x008fe20008000f00 */
[----:B------:R-:W-:Y:S01]  /*a2e0*/  IMAD.U32 R6, RZ, RZ, UR6 ;  /* 0x00000006ff067e24 */ /* 0x000fe2000f8e00ff */
[----:B----4-:R-:W-:Y:S01]  /*a2f0*/  MOV R11, UR5 ;  /* 0x00000005000b7c02 */ /* 0x010fe20008000f00 */
[----:B------:R-:W-:Y:S02]  /*a300*/  IMAD.U32 R10, RZ, RZ, UR4 ;  /* 0x00000004ff0a7e24 */ /* 0x000fe4000f8e00ff */
[----:B------:R-:W-:Y:S07]  /*a310*/  LEPC R20, `(.L_x_137) ;  /* 0x000000001014794e */ /* 0x000fee0000000000 */
[----:B--2---:R-:W-:Y:S05]  /*a320*/  CALL.ABS.NOINC R2 ;  /* 0x0000000002007343 */ /* 0x004fea0003c00000 */
.L_x_137:
[----:B------:R-:W-:Y:S05]  /*a330*/  BSYNC.RECONVERGENT B6 ;  /* 0x0000000000067941 */ /* 0x000fea0003800200 */
.L_x_136:
[----:B------:R-:W-:Y:S01]  /*a340*/  ISETP.NE.AND P0, PT, R94, RZ, PT ;  /* 0x000000ff5e00720c */ /* 0x000fe20003f05270 */
[----:B------:R-:W-:Y:S01]  /*a350*/  BSSY B0, `(.L_x_139) ;  /* 0x0000009000007945 */ /* 0x000fe20003800000 */
[----:B------:R-:W-:Y:S04]  /*a360*/  PLOP3.LUT P1, PT, PT, PT, PT, 0x8, 0x80 ;  /* 0x000000000080781c */ /* 0x000fe80003f2e170 */
[----:B-1----:R-:W-:Y:S07]  /*a370*/  P2R R101, PR, RZ, 0x2 ;  /* 0x00000002ff657803 */ /* 0x002fee0000000000 */
[----:B------:R-:W-:Y:S05]  /*a380*/  @P0 BRA `(.L_x_140) ;  /* 0x0000000000140947 */ /* 0x000fea0003800000 */
[----:B------:R-:W-:Y:S03]  /*a390*/  UMOV UR4, 0xffffffff ;  /* 0xffffffff00047882 */ /* 0x000fe60000000000 */
[----:B------:R-:W-:Y:S05]  /*a3a0*/  BRA.DIV UR4, `(.L_x_141) ;  /* 0x0000007204cc7947 */ /* 0x000fea000b800000 */
[----:B------:R-:W-:Y:S11]  /*a3b0*/  ELECT P6, URZ, PT ;  /* 0x0000000000ff782f */ /* 0x000ff600038c0000 */
[----:B------:R-:W-:Y:S02]  /*a3c0*/  @!UPT UIADD3 URZ, UPT, UPT, URZ, URZ, URZ ;  /* 0x000000fffffff290 */ /* 0x000fe4000fffe0ff */
.L_x_253:
[----:B------:R-:W-:Y:S07]  /*a3d0*/  P2R R101, PR, RZ, 0x40 ;  /* 0x00000040ff657803 */ /* 0x000fee0000000000 */
.L_x_140:
[----:B------:R-:W-:Y:S05]  /*a3e0*/  BSYNC B0 ;  /* 0x0000000000007941 */ /* 0x000fea0003800000 */
.L_x_139:
[----:B------:R-:W-:Y:S02]  /*a3f0*/  ISETP.NE.U32.AND P0, PT, R78, RZ, PT ;  /* 0x000000ff4e00720c */ /* 0x000fe40003f05070 */
[----:B------:R-:W-:Y:S02]  /*a400*/  LOP3.LUT R91, R91, 0x1, RZ, 0x3c, !PT ;  /* 0x000000015b5b7812 */ /* 0x000fe400078e3cff */
[----:B------:R-:W-:Y:S02]  /*a410*/  ISETP.NE.AND.EX P1, PT, R79, RZ, PT, P0 ;  /* 0x000000ff4f00720c */ /* 0x000fe40003f25300 */
[----:B------:R-:W-:Y:S04]  /*a420*/  ISETP.NE.U32.AND P0, PT, R76, RZ, PT ;  /* 0x000000ff4c00720c */ /* 0x000fe80003f05070 */
[----:B------:R-:W-:Y:S07]  /*a430*/  ISETP.NE.AND.EX P0, PT, R77, RZ, PT, P0 ;  /* 0x000000ff4d00720c */ /* 0x000fee0003f05300 */
[----:B------:R-:W1:Y:S08]  /*a440*/  @P1 LDC.64 R8, c[0x0][0x8b8] ;  /* 0x00022e00ff081b82 */ /* 0x000e700000000a00 */
[----:B---3--:R-:W2:Y:S02]  /*a450*/  @P0 LDC.64 R2, c[0x0][0x890] ;  /* 0x00022400ff020b82 */ /* 0x008ea40000000a00 */
[C---:B--2---:R-:W-:Y:S04]  /*a460*/  @P0 IMAD.WIDE R2, R17.reuse, 0x8, R2 ;  /* 0x0000000811020825 */ /* 0x044fe800078e0202 */
[----:B-1----:R-:W-:Y:S01]  /*a470*/  @P1 IMAD.WIDE R8, R17, 0x8, R8 ;  /* 0x0000000811081825 */ /* 0x002fe200078e0208 */
[----:B------:R1:W2:Y:S04]  /*a480*/  @P0 LDG.E.64 R4, desc[UR50][R2.64] ;  /* 0x0000003202040981 */ /* 0x0002a8000c1e1b00 */
[----:B------:R-:W3:Y:S01]  /*a490*/  @P1 LDG.E.64 R6, desc[UR50][R8.64] ;  /* 0x0000003208061981 */ /* 0x000ee2000c1e1b00 */
[----:B-1----:R-:W-:Y:S03]  /*a4a0*/  SHF.L.U32 R2, R91, 0x1f, RZ ;  /* 0x0000001f5b027819 */ /* 0x002fe600000006ff */
[----:B--2---:R1:W5:Y:S04]  /*a4b0*/  @P0 LD.E R48, desc[UR50][R4.64] ;  /* 0x0000003204300980 */ /* 0x004368000c101900 */
[----:B---3--:R1:W5:Y:S01]  /*a4c0*/  @P1 LD.E R47, desc[UR50][R6.64] ;  /* 0x00000032062f1980 */ /* 0x008362000c101900 */
[----:B------:R-:W-:Y:S05]  /*a4d0*/  @P0 BRA `(.L_x_142) ;  /* 0x0000000000240947 */ /* 0x000fea0003800000 */
[----:B------:R-:W-:Y:S04]  /*a4e0*/  ISETP.NE.U32.AND P0, PT, RZ, UR38, PT ;  /* 0x00000026ff007c0c */ /* 0x000fe8000bf05070 */
[----:B------:R-:W-:Y:S11]  /*a4f0*/  ISETP.NE.AND.EX P0, PT, RZ, UR39, PT, P0 ;  /* 0x00000027ff007c0c */ /* 0x000ff6000bf05300 */
[----:B------:R-:W-:Y:S02]  /*a500*/  @!UPT UIADD3 URZ, UPT, UPT, URZ, URZ, URZ ;  /* 0x000000fffffff290 */ /* 0x000fe4000fffe0ff */
[----:B------:R-:W2:Y:S08]  /*a510*/  @P0 LDC R0, c[0x0][0x898] ;  /* 0x00022600ff000b82 */ /* 0x000eb00000000800 */
[----:B-1----:R-:W1:Y:S01]  /*a520*/  @P0 LDC.64 R4, c[0x0][0x888] ;  /* 0x00022200ff040b82 */ /* 0x002e620000000a00 */
[----:B--2---:R-:W-:Y:S04]  /*a530*/  @P0 IMAD R0, R17, R0, RZ ;  /* 0x0000000011000224 */ /* 0x004fe800078e02ff */
[----:B-1----:R-:W-:Y:S05]  /*a540*/  @P0 IMAD.WIDE R4, R0, 0x4, R4 ;  /* 0x0000000400040825 */ /* 0x002fea00078e0204 */
[----:B-----5:R2:W5:Y:S02]  /*a550*/  @P0 LDG.E R48, desc[UR50][R4.64] ;  /* 0x0000003204300981 */ /* 0x020564000c1e1900 */
[----:B--2---:R-:W3:Y:S02]  /*a560*/  @!P0 LDC R48, c[0x0][0x880] ;  /* 0x00022000ff308b82 */ /* 0x004ee40000000800 */
.L_x_142:
        /* <DEDUP_REMOVED lines=9> */
[----:B--2---:R-:W1:Y:S02]  /*a600*/  @!P0 LDC R47, c[0x0][0x8a8] ;  /* 0x00022a00ff2f8b82 */ /* 0x004e640000000800 */
.L_x_143:
[----:B------:R-:W2:Y:S01]  /*a610*/  SYNCS.PHASECHK.TRANS64.TRYWAIT P0, [UR43+0x20], R2 ;  /* 0x00002002ff0075a7 */ /* 0x000ea2000800112b */
[----:B------:R-:W-:Y:S01]  /*a620*/  LEA R97, R90, UR43, 0x3 ;  /* 0x0000002b5a617c11 */ /* 0x000fe2000f8e18ff */
[----:B------:R-:W-:Y:S01]  /*a630*/  BSSY B0, `(.L_x_144) ;  /* 0x0000008000007945 */ /* 0x000fe20003800000 */
[----:B------:R-:W-:Y:S01]  /*a640*/  SHF.L.U32 R0, R88, 0x1f, RZ ;  /* 0x0000001f58007819 */ /* 0x000fe200000006ff */
[----:B------:R-:W-:Y:S02]  /*a650*/  VIADD R86, R92, UR43 ;  /* 0x0000002b5c567c36 */ /* 0x000fe40008000000 */
[----:B------:R-:W-:Y:S01]  /*a660*/  IMAD.MOV.U32 R71, RZ, RZ, RZ ;  /* 0x000000ffff477224 */ /* 0x000fe200078e00ff */
[----:B------:R1:W1:Y:S01]  /*a670*/  SYNCS.PHASECHK.TRANS64.TRYWAIT P2, [R97+URZ+0xf0], R0 ;  /* 0x0000f000610075a7 */ /* 0x00026200080411ff */
[----:B--2---:R-:W-:Y:S05]  /*a680*/  @P0 BRA `(.L_x_145) ;  /* 0x0000000000080947 */ /* 0x004fea0003800000 */
[----:B------:R-:W2:Y:S02]  /*a690*/  SYNCS.PHASECHK.TRANS64.TRYWAIT P0, [UR43+0x20], R2 ;  /* 0x00002002ff0075a7 */ /* 0x000ea4000800112b */
[----:B--2---:R-:W-:Y:S05]  /*a6a0*/  @!P0 BRA `(.L_x_146) ;  /* 0x0000007000248947 */ /* 0x004fea0003800000 */
.L_x_145:
[----:B------:R-:W-:Y:S05]  /*a6b0*/  BSYNC B0 ;  /* 0x0000000000007941 */ /* 0x000fea0003800000 */
.L_x_144:
[----:B---3-5:R-:W-:Y:S01]  /*a6c0*/  FSETP.NEU.AND P0, PT, R48, RZ, PT ;  /* 0x000000ff3000720b */ /* 0x028fe20003f0d000 */
[----:B------:R-:W-:Y:S01]  /*a6d0*/  IMAD.MOV.U32 R70, RZ, RZ, RZ ;  /* 0x000000ffff467224 */ /* 0x000fe200078e00ff */
[----:B------:R-:W-:Y:S02]  /*a6e0*/  CS2R R68, SRZ ;  /* 0x0000000000447805 */ /* 0x000fe4000001ff00 */
[----:B------:R-:W-:Y:S02]  /*a6f0*/  CS2R R74, SRZ ;  /* 0x00000000004a7805 */ /* 0x000fe4000001ff00 */
[----:B------:R-:W-:Y:S02]  /*a700*/  CS2R R72, SRZ ;  /* 0x0000000000487805 */ /* 0x000fe4000001ff00 */
[----:B------:R-:W-:Y:S02]  /*a710*/  CS2R R62, SRZ ;  /* 0x00000000003e7805 */ /* 0x000fe4000001ff00 */
[----:B------:R-:W-:Y:S02]  /*a720*/  CS2R R60, SRZ ;  /* 0x00000000003c7805 */ /* 0x000fe4000001ff00 */
[----:B------:R-:W-:Y:S02]  /*a730*/  CS2R R58, SRZ ;  /* 0x00000000003a7805 */ /* 0x000fe4000001ff00 */
[----:B------:R-:W-:Y:S02]  /*a740*/  CS2R R56, SRZ ;  /* 0x0000000000387805 */ /* 0x000fe4000001ff00 */
[----:B------:R-:W-:Y:S01]  /*a750*/  ISETP.GE.AND P1, PT, R100, 0x1, PT ;  /* 0x000000016400780c */ /* 0x000fe20003f26270 */
[----:B------:R-:W-:Y:S01]  /*a760*/  IMAD R54, R90, 0x80, R93 ;  /* 0x000000805a367824 */ /* 0x000fe200078e025d */
[----:B------:R-:W-:Y:S02]  /*a770*/  CS2R R38, SRZ ;  /* 0x0000000000267805 */ /* 0x000fe4000001ff00 */
[----:B------:R-:W-:Y:S01]  /*a780*/  CS2R R36, SRZ ;  /* 0x0000000000247805 */ /* 0x000fe2000001ff00 */
[----:B--2---:R-:W-:Y:S01]  /*a790*/  @P0 IMAD R2, R95, 0x2, R86 ;  /* 0x000000025f020824 */ /* 0x004fe200078e0256 */
[----:B------:R-:W-:Y:S05]  /*a7a0*/  @P0 WARPSYNC.ALL ;  /* 0x0000000000000948 */ /* 0x000fea0003800000 */
[----:B------:R2:W3:Y:S01]  /*a7b0*/  @P0 LDSM.16.MT88.4 R68, [R2+0x1000] ;  /* 0x001000000244083b */ /* 0x0004e20000004200 */
[----:B------:R-:W-:Y:S02]  /*a7c0*/  CS2R R34, SRZ ;  /* 0x0000000000227805 */ /* 0x000fe4000001ff00 */
[----:B------:R-:W-:Y:S02]  /*a7d0*/  CS2R R32, SRZ ;  /* 0x0000000000207805 */ /* 0x000fe4000001ff00 */
[----:B------:R-:W-:Y:S02]  /*a7e0*/  CS2R R30, SRZ ;  /* 0x00000000001e7805 */ /* 0x000fe4000001ff00 */
[----:B------:R-:W-:Y:S02]  /*a7f0*/  CS2R R28, SRZ ;  /* 0x00000000001c7805 */ /* 0x000fe4000001ff00 */
[----:B------:R-:W-:Y:S01]  /*a800*/  CS2R R26, SRZ ;  /* 0x00000000001a7805 */ /* 0x000fe2000001ff00 */
[----:B------:R2:W2:Y:S01]  /*a810*/  @P0 LDSM.16.MT88.4 R72, [R2+0x1800] ;  /* 0x001800000248083b */ /* 0x0004a20000004200 */
[----:B------:R-:W-:Y:S02]  /*a820*/  CS2R R24, SRZ ;  /* 0x0000000000187805 */ /* 0x000fe4000001ff00 */
[----:B------:R-:W-:Y:S02]  /*a830*/  CS2R R18, SRZ ;  /* 0x0000000000127805 */ /* 0x000fe4000001ff00 */
[----:B------:R-:W-:Y:S02]  /*a840*/  CS2R R16, SRZ ;  /* 0x0000000000107805 */ /* 0x000fe4000001ff00 */
[----:B------:R-:W-:Y:S02]  /*a850*/  CS2R R14, SRZ ;  /* 0x00000000000e7805 */ /* 0x000fe4000001ff00 */
[----:B------:R-:W-:Y:S01]  /*a860*/  CS2R R12, SRZ ;  /* 0x00000000000c7805 */ /* 0x000fe2000001ff00 */
[----:B------:R2:W2:Y:S01]  /*a870*/  @P0 LDSM.16.MT88.4 R60, [R92+UR43+0x1000] ;  /* 0x0010002b5c3c083b */ /* 0x0004a20008004200 */
[----:B------:R-:W-:Y:S02]  /*a880*/  CS2R R10, SRZ ;  /* 0x00000000000a7805 */ /* 0x000fe4000001ff00 */
[----:B------:R-:W-:Y:S02]  /*a890*/  CS2R R8, SRZ ;  /* 0x0000000000087805 */ /* 0x000fe4000001ff00 */
[----:B-1----:R-:W-:Y:S02]  /*a8a0*/  CS2R R6, SRZ ;  /* 0x0000000000067805 */ /* 0x002fe4000001ff00 */
[----:B------:R-:W-:Y:S01]  /*a8b0*/  CS2R R4, SRZ ;  /* 0x0000000000047805 */ /* 0x000fe2000001ff00 */
[----:B------:R-:W-:Y:S01]  /*a8c0*/  VIADD R102, R86, 0x1000 ;  /* 0x0000100056667836 */ /* 0x000fe20000000000 */
[----:B------:R1:W1:Y:S01]  /*a8d0*/  @P0 LDSM.16.MT88.4 R56, [R92+UR43+0x1800] ;  /* 0x0018002b5c38083b */ /* 0x0002620008004200 */
[----:B------:R-:W-:Y:S05]  /*a8e0*/  @!P1 BRA `(.L_x_147) ;  /* 0x0000000000d49947 */ /* 0x000fea0003800000 */
[----:B------:R-:W-:Y:S01]  /*a8f0*/  SHF.R.U32.HI R3, RZ, 0x15, R54 ;  /* 0x00000015ff037819 */ /* 0x000fe20000011636 */
[----:B------:R-:W-:Y:S03]  /*a900*/  BSSY B0, `(.L_x_148) ;  /* 0x0000006000007945 */ /* 0x000fe60003800000 */
[----:B------:R-:W-:Y:S01]  /*a910*/  LOP3.LUT P0, RZ, R3, 0x3, R80, 0x48, !PT ;  /* 0x0000000303ff7812 */ /* 0x000fe20007804850 */
[----:B------:R-:W-:Y:S01]  /*a920*/  @!UPT UIADD3 URZ, UPT, UPT, URZ, URZ, URZ ;  /* 0x000000fffffff290 */ /* 0x000fe2000fffe0ff */
[----:B------:R-:W-:Y:S11]  /*a930*/  @P2 BRA `(.L_x_149) ;  /* 0x0000000000082947 */ /* 0x000ff60003800000 */
[----:B------:R-:W5:Y:S02]  /*a940*/  SYNCS.PHASECHK.TRANS64.TRYWAIT P1, [R97+URZ+0xf0], R0 ;  /* 0x0000f000610075a7 */ /* 0x000f6400080211ff */
[----:B-----5:R-:W-:Y:S05]  /*a950*/  @!P1 BRA `(.L_x_150) ;  /* 0x0000006c00909947 */ /* 0x020fea0003800000 */
.L_x_149:
[----:B------:R-:W-:Y:S05]  /*a960*/  BSYNC B0 ;  /* 0x0000000000007941 */ /* 0x000fea0003800000 */
.L_x_148:
[----:B------:R-:W-:Y:S05]  /*a970*/  @!P0 BRA `(.L_x_151) ;  /* 0x0000000000408947 */ /* 0x000fea0003800000 */
[----:B------:R-:W5:Y:S01]  /*a980*/  LDCU.64 UR8, c[0x4][0x70] ;  /* 0x01000e00ff0877ac */ /* 0x000f620008000a00 */
[----:B------:R-:W-:Y:S01]  /*a990*/  MOV R3, 0x0 ;  /* 0x0000000000037802 */ /* 0x000fe20000000f00 */
[----:B------:R-:W-:Y:S02]  /*a9a0*/  HFMA2 R12, -RZ, RZ, 0, 5.9604644775390625e-08 ;  /* 0x00000001ff0c7431 */ /* 0x000fe400000001ff */
[----:B------:R-:W-:Y:S02]  /*a9b0*/  IMAD.MOV.U32 R8, RZ, RZ, 0x192 ;  /* 0x00000192ff087424 */ /* 0x000fe400078e00ff */
[----:B------:R-:W-:Y:S01]  /*a9c0*/  IMAD.MOV.U32 R13, RZ, RZ, RZ ;  /* 0x000000ffff0d7224 */ /* 0x000fe200078e00ff */
[----:B------:R-:W3:Y:S01]  /*a9d0*/  LDCU.64 UR6, c[0x4][0x78] ;  /* 0x01000f00ff0677ac */ /* 0x000ee20008000a00 */
[----:B--2---:R-:W2:Y:S01]  /*a9e0*/  LDC.64 R2, c[0x4][R3] ;  /* 0x0100000003027b82 */ /* 0x004ea20000000a00 */
[----:B------:R-:W4:Y:S01]  /*a9f0*/  LDCU.64 UR4, c[0x4][0x10] ;  /* 0x01000200ff0477ac */ /* 0x000f220008000a00 */
[----:B-----5:R-:W-:Y:S01]  /*aa00*/  MOV R5, UR9 ;  /* 0x0000000900057c02 */ /* 0x020fe20008000f00 */
[----:B------:R-:W-:Y:S01]  /*aa10*/  IMAD.U32 R4, RZ, RZ, UR8 ;  /* 0x00000008ff047e24 */ /* 0x000fe2000f8e00ff */
[----:B---3--:R-:W-:Y:S01]  /*aa20*/  MOV R7, UR7 ;  /* 0x0000000700077c02 */ /* 0x008fe20008000f00 */
[----:B------:R-:W-:Y:S01]  /*aa30*/  IMAD.U32 R6, RZ, RZ, UR6 ;  /* 0x00000006ff067e24 */ /* 0x000fe2000f8e00ff */
[----:B----4-:R-:W-:Y:S01]  /*aa40*/  MOV R11, UR5 ;  /* 0x00000005000b7c02 */ /* 0x010fe20008000f00 */
[----:B------:R-:W-:Y:S02]  /*aa50*/  IMAD.U32 R10, RZ, RZ, UR4 ;  /* 0x00000004ff0a7e24 */ /* 0x000fe4000f8e00ff */
[----:B------:R-:W-:Y:S07]  /*aa60*/  LEPC R20, `(.L_x_151) ;  /* 0x000000001014794e */ /* 0x000fee0000000000 */
[----:B-12---:R-:W-:Y:S05]  /*aa70*/  CALL.ABS.NOINC R2 ;  /* 0x0000000002007343 */ /* 0x006fea0003c00000 */
.L_x_151:
[----:B------:R-:W-:Y:S05]  /*aa80*/  WARPSYNC.ALL ;  /* 0x0000000000007948 */ /* 0x000fea0003800000 */
[C---:B------:R-:W-:Y:S01]  /*aa90*/  R2UR UR4, R54.reuse ;  /* 0x00000000360472ca */ /* 0x040fe200000e0000 */
[----:B------:R-:W-:Y:S05]  /*aaa0*/  VIADD R3, R54, 0x100000 ;  /* 0x0010000036037836 */ /* 0x000fea0000000000 */
[----:B------:R-:W-:Y:S04]  /*aab0*/  SHF.R.U32.HI R3, RZ, 0x15, R3 ;  /* 0x00000015ff037819 */ /* 0x000fe80000011603 */
[----:B------:R-:W-:Y:S03]  /*aac0*/  LOP3.LUT P0, RZ, R3, 0x3, R80, 0x48, !PT ;  /* 0x0000000303ff7812 */ /* 0x000fe60007804850 */
[----:B------:R-:W1:Y:S10]  /*aad0*/  LDTM.16dp256bit.x4 R24, tmem[UR4] ;  /* 0x00000004001879ee */ /* 0x000e740008120000 */
[----:B-1----:R-:W-:Y:S05]  /*aae0*/  @!P0 BRA `(.L_x_152) ;  /* 0x0000000000408947 */ /* 0x002fea0003800000 */
[----:B------:R-:W1:Y:S01]  /*aaf0*/  LDCU.64 UR8, c[0x4][0x70] ;  /* 0x01000e00ff0877ac */ /* 0x000e620008000a00 */
[----:B------:R-:W-:Y:S01]  /*ab00*/  MOV R3, 0x0 ;  /* 0x0000000000037802 */ /* 0x000fe20000000f00 */
[----:B------:R-:W-:Y:S02]  /*ab10*/  HFMA2 R12, -RZ, RZ, 0, 5.9604644775390625e-08 ;  /* 0x00000001ff0c7431 */ /* 0x000fe400000001ff */
[----:B------:R-:W-:Y:S02]  /*ab20*/  IMAD.MOV.U32 R8, RZ, RZ, 0x192 ;  /* 0x00000192ff087424 */ /* 0x000fe400078e00ff */
[----:B------:R-:W-:Y:S01]  /*ab30*/  IMAD.MOV.U32 R13, RZ, RZ, RZ ;  /* 0x000000ffff0d7224 */ /* 0x000fe200078e00ff */
[----:B------:R-:W5:Y:S01]  /*ab40*/  LDCU.64 UR6, c[0x4][0x78] ;  /* 0x01000f00ff0677ac */ /* 0x000f620008000a00 */
[----:B--2---:R-:W2:Y:S01]  /*ab50*/  LDC.64 R2, c[0x4][R3] ;  /* 0x0100000003027b82 */ /* 0x004ea20000000a00 */
[----:B------:R-:W3:Y:S01]  /*ab60*/  LDCU.64 UR4, c[0x4][0x10] ;  /* 0x01000200ff0477ac */ /* 0x000ee20008000a00 */
[----:B-1----:R-:W-:Y:S01]  /*ab70*/  MOV R5, UR9 ;  /* 0x0000000900057c02 */ /* 0x002fe20008000f00 */
[----:B------:R-:W-:Y:S01]  /*ab80*/  IMAD.U32 R4, RZ, RZ, UR8 ;  /* 0x00000008ff047e24 */ /* 0x000fe2000f8e00ff */
[----:B-----5:R-:W-:Y:S01]  /*ab90*/  MOV R7, UR7 ;  /* 0x0000000700077c02 */ /* 0x020fe20008000f00 */
[----:B------:R-:W-:Y:S01]  /*aba0*/  IMAD.U32 R6, RZ, RZ, UR6 ;  /* 0x00000006ff067e24 */ /* 0x000fe2000f8e00ff */
[----:B---3--:R-:W-:Y:S01]  /*abb0*/  MOV R11, UR5 ;  /* 0x00000005000b7c02 */ /* 0x008fe20008000f00 */
[----:B------:R-:W-:Y:S02]  /*abc0*/  IMAD.U32 R10, RZ, RZ, UR4 ;  /* 0x00000004ff0a7e24 */ /* 0x000fe4000f8e00ff */
[----:B------:R-:W-:Y:S07]  /*abd0*/  LEPC R20, `(.L_x_152) ;  /* 0x000000001014794e */ /* 0x000fee0000000000 */
[----:B--2-4-:R-:W-:Y:S05]  /*abe0*/  CALL.ABS.NOINC R2 ;  /* 0x0000000002007343 */ /* 0x014fea0003c00000 */
.L_x_152:
[----:B------:R-:W-:Y:S05]  /*abf0*/  WARPSYNC.ALL ;  /* 0x0000000000007948 */ /* 0x000fea0003800000 */
[----:B------:R-:W-:Y:S11]  /*ac00*/  R2UR UR4, R54 ;  /* 0x00000000360472ca */ /* 0x000ff600000e0000 */
[----:B------:R-:W-:Y:S02]  /*ac10*/  @!UPT UIADD3 URZ, UPT, UPT, URZ, URZ, URZ ;  /* 0x000000fffffff290 */ /* 0x000fe4000fffe0ff */
[----:B------:R-:W1:Y:S02]  /*ac20*/  LDTM.16dp256bit.x4 R4, tmem[UR4+0x100000] ;  /* 0x10000004000479ee */ /* 0x000e640008120000 */
[----:B-1----:R-:W-:Y:S01]  /*ac30*/  NOP ;  /* 0x0000000000007918 */ /* 0x002fe20000000000 */
.L_x_147:
[--C-:B--2---:R-:W-:Y:S01]  /*ac40*/  HADD2.F32 R49, -RZ, R60.reuse.H0_H0 ;  /* 0x2000003cff317230 */ /* 0x104fe20000004100 */
[----:B------:R-:W-:Y:S05]  /*ac50*/  WARPSYNC.ALL ;  /* 0x0000000000007948 */ /* 0x000fea0003800000 */
[----:B------:R-:W-:Y:S01]  /*ac60*/  LEA R55, R95, R86, 0x1 ;  /* 0x000000565f377211 */ /* 0x000fe200078e08ff */
[-C--:B------:R-:W-:Y:S01]  /*ac70*/  FMUL R0, R24, R47.reuse ;  /* 0x0000002f18007220 */ /* 0x080fe20000400000 */
[----:B------:R-:W-:Y:S02]  /*ac80*/  HADD2.F32 R51, -RZ, R60.H1_H1 ;  /* 0x3000003cff337230 */ /* 0x000fe40000004100 */
[-C--:B------:R-:W-:Y:S01]  /*ac90*/  FMUL R2, R25, R47.reuse ;  /* 0x0000002f19027220 */ /* 0x080fe20000400000 */
[----:B------:R-:W-:Y:S01]  /*aca0*/  FMUL R3, R26, R47 ;  /* 0x0000002f1a037220 */ /* 0x000fe20000400000 */
[C---:B------:R-:W-:Y:S01]  /*acb0*/  FFMA R0, R48.reuse, R49, R0 ;  /* 0x0000003130007223 */ /* 0x040fe20000000000 */
[--C-:B------:R-:W-:Y:S02]  /*acc0*/  HADD2.F32 R49, -RZ, R61.reuse.H0_H0 ;  /* 0x2000003dff317230 */ /* 0x100fe40000004100 */
[----:B------:R-:W-:Y:S01]  /*acd0*/  FFMA R2, R48, R51, R2 ;  /* 0x0000003330027223 */ /* 0x000fe20000000002 */
[-C--:B------:R-:W-:Y:S01]  /*ace0*/  FMUL R20, R4, R47.reuse ;  /* 0x0000002f04147220 */ /* 0x080fe20000400000 */
[----:B------:R-:W-:Y:S02]  /*acf0*/  HADD2.F32 R51, -RZ, R61.H1_H1 ;  /* 0x3000003dff337230 */ /* 0x000fe40000004100 */
[----:B------:R-:W-:Y:S01]  /*ad00*/  FMUL R21, R5, R47 ;  /* 0x0000002f05157220 */ /* 0x000fe20000400000 */
[----:B------:R-:W-:Y:S01]  /*ad10*/  FFMA R3, R48, R49, R3 ;  /* 0x0000003130037223 */ /* 0x000fe20000000003 */
[----:B------:R-:W-:Y:S01]  /*ad20*/  F2FP.F16.F32.PACK_AB R64, R2, R0 ;  /* 0x000000000240723e */ /* 0x000fe200000000ff */
[-C--:B------:R-:W-:Y:S01]  /*ad30*/  FMUL R4, R27, R47.reuse ;  /* 0x0000002f1b047220 */ /* 0x080fe20000400000 */
[--C-:B------:R-:W-:Y:S02]  /*ad40*/  HADD2.F32 R50, -RZ, R62.reuse.H0_H0 ;  /* 0x2000003eff327230 */ /* 0x100fe40000004100 */
[-C--:B------:R-:W-:Y:S01]  /*ad50*/  FMUL R5, R28, R47.reuse ;  /* 0x0000002f1c057220 */ /* 0x080fe20000400000 */
[----:B------:R-:W-:Y:S01]  /*ad60*/  FMUL R22, R6, R47 ;  /* 0x0000002f06167220 */ /* 0x000fe20000400000 */
[----:B------:R-:W-:Y:S02]  /*ad70*/  HADD2.F32 R49, -RZ, R62.H1_H1 ;  /* 0x3000003eff317230 */ /* 0x000fe40000004100 */
[C---:B------:R-:W-:Y:S01]  /*ad80*/  FFMA R4, R48.reuse, R51, R4 ;  /* 0x0000003330047223 */ /* 0x040fe20000000004 */
[----:B------:R-:W-:Y:S01]  /*ad90*/  FFMA R5, R48, R50, R5 ;  /* 0x0000003230057223 */ /* 0x000fe20000000005 */
[--C-:B------:R-:W-:Y:S02]  /*ada0*/  HADD2.F32 R50, -RZ, R63.reuse.H0_H0 ;  /* 0x2000003fff327230 */ /* 0x100fe40000004100 */
[-C--:B------:R-:W-:Y:S01]  /*adb0*/  FMUL R6, R29, R47.reuse ;  /* 0x0000002f1d067220 */ /* 0x080fe20000400000 */
[----:B------:R-:W-:Y:S01]  /*adc0*/  FMUL R23, R7, R47 ;  /* 0x0000002f07177220 */ /* 0x000fe20000400000 */
[----:B------:R-:W-:Y:S01]  /*add0*/  HADD2.F32 R51, -RZ, R63.H1_H1 ;  /* 0x3000003fff337230 */ /* 0x000fe20000004100 */
[----:B------:R-:W-:Y:S01]  /*ade0*/  F2FP.F16.F32.PACK_AB R65, R4, R3 ;  /* 0x000000030441723e */ /* 0x000fe200000000ff */
[----:B------:R-:W-:Y:S01]  /*adf0*/  FFMA R6, R48, R49, R6 ;  /* 0x0000003130067223 */ /* 0x000fe20000000006 */
[-C--:B------:R-:W-:Y:S01]  /*ae00*/  FMUL R24, R8, R47.reuse ;  /* 0x0000002f08187220 */ /* 0x080fe20000400000 */
[--C-:B-1----:R-:W-:Y:S02]  /*ae10*/  HADD2.F32 R49, -RZ, R56.reuse.H0_H0 ;  /* 0x20000038ff317230 */ /* 0x102fe40000004100 */
[-C--:B------:R-:W-:Y:S01]  /*ae20*/  FMUL R7, R30, R47.reuse ;  /* 0x0000002f1e077220 */ /* 0x080fe20000400000 */
[----:B------:R-:W-:Y:S01]  /*ae30*/  FMUL R8, R31, R47 ;  /* 0x0000002f1f087220 */ /* 0x000fe20000400000 */
[----:B---3--:R-:W-:Y:S01]  /*ae40*/  HADD2.F32 R52, -RZ, R69.H1_H1 ;  /* 0x30000045ff347230 */ /* 0x008fe20000004100 */
[----:B------:R-:W-:Y:S01]  /*ae50*/  F2FP.F16.F32.PACK_AB R66, R6, R5 ;  /* 0x000000050642723e */ /* 0x000fe200000000ff */
[C---:B------:R-:W-:Y:S01]  /*ae60*/  FFMA R7, R48.reuse, R50, R7 ;  /* 0x0000003230077223 */ /* 0x040fe20000000007 */
[----:B------:R-:W-:Y:S01]  /*ae70*/  FFMA R8, R48, R51, R8 ;  /* 0x0000003330087223 */ /* 0x000fe20000000008 */
[----:B------:R-:W-:Y:S02]  /*ae80*/  HADD2.F32 R51, -RZ, R56.H1_H1 ;  /* 0x30000038ff337230 */ /* 0x000fe40000004100 */
[-C--:B------:R-:W-:Y:S01]  /*ae90*/  FMUL R25, R9, R47.reuse ;  /* 0x0000002f09197220 */ /* 0x080fe20000400000 */
[----:B------:R-:W-:Y:S01]  /*aea0*/  FMUL R9, R32, R47 ;  /* 0x0000002f20097220 */ /* 0x000fe20000400000 */
[--C-:B------:R-:W-:Y:S01]  /*aeb0*/  HADD2.F32 R50, -RZ, R58.reuse.H0_H0 ;  /* 0x2000003aff327230 */ /* 0x100fe20000004100 */
[----:B------:R-:W-:Y:S01]  /*aec0*/  F2FP.F16.F32.PACK_AB R67, R8, R7 ;  /* 0x000000070843723e */ /* 0x000fe200000000ff */
[----:B------:R-:W-:Y:S01]  /*aed0*/  FMUL R40, R10, R47 ;  /* 0x0000002f0a287220 */ /* 0x000fe20000400000 */
[C---:B------:R-:W-:Y:S01]  /*aee0*/  FFMA R9, R48.reuse, R49, R9 ;  /* 0x0000003130097223 */ /* 0x040fe20000000009 */
[----:B------:R-:W-:Y:S02]  /*aef0*/  HADD2.F32 R49, -RZ, R57.H0_H0 ;  /* 0x20000039ff317230 */ /* 0x000fe40000004100 */
[-C--:B------:R-:W-:Y:S01]  /*af00*/  FMUL R10, R33, R47.reuse ;  /* 0x0000002f210a7220 */ /* 0x080fe20000400000 */
[----:B------:R1:W-:Y:S01]  /*af10*/  STSM.16.MT88.4 [R86+0x1000], R64 ;  /* 0x0010004056007844 */ /* 0x0003e20000004200 */
[----:B------:R-:W-:Y:S01]  /*af20*/  FMUL R41, R11, R47 ;  /* 0x0000002f0b297220 */ /* 0x000fe20000400000 */
[----:B------:R-:W-:Y:S02]  /*af30*/  HADD2.F32 R53, -RZ, R73.H0_H0 ;  /* 0x20000049ff357230 */ /* 0x000fe40000004100 */
[----:B------:R-:W-:Y:S01]  /*af40*/  FFMA R10, R48, R51, R10 ;  /* 0x00000033300a7223 */ /* 0x000fe2000000000a */
[-C--:B------:R-:W-:Y:S01]  /*af50*/  FMUL R11, R34, R47.reuse ;  /* 0x0000002f220b7220 */ /* 0x080fe20000400000 */
[----:B------:R-:W-:Y:S02]  /*af60*/  HADD2.F32 R51, -RZ, R57.H1_H1 ;  /* 0x30000039ff337230 */ /* 0x000fe40000004100 */
[-C--:B------:R-:W-:Y:S01]  /*af70*/  FMUL R42, R12, R47.reuse ;  /* 0x0000002f0c2a7220 */ /* 0x080fe20000400000 */
[----:B------:R-:W-:Y:S01]  /*af80*/  FMUL R43, R13, R47 ;  /* 0x0000002f0d2b7220 */ /* 0x000fe20000400000 */
[----:B------:R-:W-:Y:S01]  /*af90*/  FFMA R11, R48, R49, R11 ;  /* 0x00000031300b7223 */ /* 0x000fe2000000000b */
[----:B------:R-:W-:Y:S01]  /*afa0*/  HADD2.F32 R49, -RZ, R58.H1_H1 ;  /* 0x3000003aff317230 */ /* 0x000fe20000004100 */
[----:B------:R-:W-:Y:S01]  /*afb0*/  F2FP.F16.F32.PACK_AB R104, R10, R9 ;  /* 0x000000090a68723e */ /* 0x000fe200000000ff */
[-C--:B------:R-:W-:Y:S01]  /*afc0*/  FMUL R12, R35, R47.reuse ;  /* 0x0000002f230c7220 */ /* 0x080fe20000400000 */
[-C--:B------:R-:W-:Y:S01]  /*afd0*/  FMUL R44, R14, R47.reuse ;  /* 0x0000002f0e2c7220 */ /* 0x080fe20000400000 */
[-C--:B------:R-:W-:Y:S01]  /*afe0*/  FMUL R13, R36, R47.reuse ;  /* 0x0000002f240d7220 */ /* 0x080fe20000400000 */
[----:B------:R-:W-:Y:S01]  /*aff0*/  FMUL R14, R37, R47 ;  /* 0x0000002f250e7220 */ /* 0x000fe20000400000 */
[C---:B------:R-:W-:Y:S01]  /*b000*/  FFMA R12, R48.reuse, R51, R12 ;  /* 0x00000033300c7223 */ /* 0x040fe2000000000c */
[--C-:B------:R-:W-:Y:S02]  /*b010*/  HADD2.F32 R51, -RZ, R68.reuse.H0_H0 ;  /* 0x20000044ff337230 */ /* 0x100fe40000004100 */
[C---:B------:R-:W-:Y:S01]  /*b020*/  FFMA R13, R48.reuse, R50, R13 ;  /* 0x00000032300d7223 */ /* 0x040fe2000000000d */
[--C-:B------:R-:W-:Y:S02]  /*b030*/  HADD2.F32 R50, -RZ, R59.reuse.H0_H0 ;  /* 0x2000003bff327230 */ /* 0x100fe40000004100 */
[----:B------:R-:W-:Y:S01]  /*b040*/  FFMA R14, R48, R49, R14 ;  /* 0x00000031300e7223 */ /* 0x000fe2000000000e */
[----:B------:R-:W-:Y:S02]  /*b050*/  HADD2.F32 R49, -RZ, R59.H1_H1 ;  /* 0x3000003bff317230 */ /* 0x000fe40000004100 */
[-C--:B------:R-:W-:Y:S01]  /*b060*/  FMUL R45, R15, R47.reuse ;  /* 0x0000002f0f2d7220 */ /* 0x080fe20000400000 */
[-C--:B------:R-:W-:Y:S01]  /*b070*/  FMUL R46, R16, R47.reuse ;  /* 0x0000002f102e7220 */ /* 0x080fe20000400000 */
[-C--:B------:R-:W-:Y:S01]  /*b080*/  FMUL R15, R38, R47.reuse ;  /* 0x0000002f260f7220 */ /* 0x080fe20000400000 */
[-C--:B------:R-:W-:Y:S01]  /*b090*/  FMUL R16, R39, R47.reuse ;  /* 0x0000002f27107220 */ /* 0x080fe20000400000 */
[-C--:B------:R-:W-:Y:S01]  /*b0a0*/  FMUL R17, R17, R47.reuse ;  /* 0x0000002f11117220 */ /* 0x080fe20000400000 */
[----:B------:R-:W-:Y:S01]  /*b0b0*/  FMUL R18, R18, R47 ;  /* 0x0000002f12127220 */ /* 0x000fe20000400000 */
[C---:B------:R-:W-:Y:S01]  /*b0c0*/  FFMA R15, R48.reuse, R50, R15 ;  /* 0x00000032300f7223 */ /* 0x040fe2000000000f */
[----:B------:R-:W-:Y:S02]  /*b0d0*/  HADD2.F32 R50, -RZ, R68.H1_H1 ;  /* 0x30000044ff327230 */ /* 0x000fe40000004100 */
[C---:B------:R-:W-:Y:S01]  /*b0e0*/  FFMA R16, R48.reuse, R49, R16 ;  /* 0x0000003130107223 */ /* 0x040fe20000000010 */
[----:B------:R-:W-:Y:S02]  /*b0f0*/  HADD2.F32 R49, -RZ, R69.H0_H0 ;  /* 0x20000045ff317230 */ /* 0x000fe40000004100 */
[C---:B------:R-:W-:Y:S01]  /*b100*/  FFMA R20, R48.reuse, R51, R20 ;  /* 0x0000003330147223 */ /* 0x040fe20000000014 */
[----:B------:R-:W-:Y:S02]  /*b110*/  HADD2.F32 R51, -RZ, R71.H0_H0 ;  /* 0x20000047ff337230 */ /* 0x000fe40000004100 */
[C---:B------:R-:W-:Y:S01]  /*b120*/  FFMA R21, R48.reuse, R50, R21 ;  /* 0x0000003230157223 */ /* 0x040fe20000000015 */
[--C-:B------:R-:W-:Y:S02]  /*b130*/  HADD2.F32 R50, -RZ, R70.reuse.H1_H1 ;  /* 0x30000046ff327230 */ /* 0x100fe40000004100 */
[C---:B------:R-:W-:Y:S01]  /*b140*/  FFMA R22, R48.reuse, R49, R22 ;  /* 0x0000003130167223 */ /* 0x040fe20000000016 */
[----:B------:R-:W-:Y:S02]  /*b150*/  HADD2.F32 R49, -RZ, R70.H0_H0 ;  /* 0x20000046ff317230 */ /* 0x000fe40000004100 */
[----:B------:R-:W-:Y:S01]  /*b160*/  FFMA R23, R48, R52, R23 ;  /* 0x0000003430177223 */ /* 0x000fe20000000017 */
[----:B------:R-:W-:Y:S02]  /*b170*/  HADD2.F32 R52, -RZ, R75.H1_H1 ;  /* 0x3000004bff347230 */ /* 0x000fe40000004100 */
[----:B------:R-:W-:Y:S01]  /*b180*/  FMUL R19, R19, R47 ;  /* 0x0000002f13137220 */ /* 0x000fe20000400000 */
[----:B------:R-:W-:Y:S01]  /*b190*/  F2FP.F16.F32.PACK_AB R105, R12, R11 ;  /* 0x0000000b0c69723e */ /* 0x000fe200000000ff */
[C---:B------:R-:W-:Y:S01]  /*b1a0*/  FFMA R24, R48.reuse, R49, R24 ;  /* 0x0000003130187223 */ /* 0x040fe20000000018 */
[C---:B------:R-:W-:Y:S01]  /*b1b0*/  FFMA R25, R48.reuse, R50, R25 ;  /* 0x0000003230197223 */ /* 0x040fe20000000019 */
[----:B------:R-:W-:Y:S01]  /*b1c0*/  FFMA R40, R48, R51, R40 ;  /* 0x0000003330287223 */ /* 0x000fe20000000028 */
[----:B------:R-:W-:Y:S01]  /*b1d0*/  HADD2.F32 R49, -RZ, R71.H1_H1 ;  /* 0x30000047ff317230 */ /* 0x000fe20000004100 */
[----:B------:R-:W-:Y:S01]  /*b1e0*/  F2FP.F16.F32.PACK_AB R106, R14, R13 ;  /* 0x0000000d0e6a723e */ /* 0x000fe200000000ff */
[--C-:B------:R-:W-:Y:S01]  /*b1f0*/  HADD2.F32 R51, -RZ, R72.reuse.H0_H0 ;  /* 0x20000048ff337230 */ /* 0x100fe20000004100 */
[----:B------:R-:W-:Y:S01]  /*b200*/  F2FP.F16.F32.PACK_AB R107, R16, R15 ;  /* 0x0000000f106b723e */ /* 0x000fe200000000ff */
[----:B------:R-:W-:Y:S02]  /*b210*/  HADD2.F32 R50, -RZ, R72.H1_H1 ;  /* 0x30000048ff327230 */ /* 0x000fe40000004100 */
[C---:B------:R-:W-:Y:S01]  /*b220*/  FFMA R41, R48.reuse, R49, R41 ;  /* 0x0000003130297223 */ /* 0x040fe20000000029 */
[----:B------:R-:W-:Y:S02]  /*b230*/  HADD2.F32 R49, -RZ, R73.H1_H1 ;  /* 0x30000049ff317230 */ /* 0x000fe40000004100 */
[C---:B------:R-:W-:Y:S01]  /*b240*/  FFMA R42, R48.reuse, R51, R42 ;  /* 0x00000033302a7223 */ /* 0x040fe2000000002a */
[----:B------:R1:W-:Y:S01]  /*b250*/  STSM.16.MT88.4 [R86+0x1800], R104 ;  /* 0x0018006856007844 */ /* 0x0003e20000004200 */
[C---:B------:R-:W-:Y:S01]  /*b260*/  FFMA R43, R48.reuse, R50, R43 ;  /* 0x00000032302b7223 */ /* 0x040fe2000000002b */
[--C-:B------:R-:W-:Y:S02]  /*b270*/  HADD2.F32 R51, -RZ, R74.reuse.H0_H0 ;  /* 0x2000004aff337230 */ /* 0x100fe40000004100 */
[C---:B------:R-:W-:Y:S01]  /*b280*/  FFMA R44, R48.reuse, R53, R44 ;  /* 0x00000035302c7223 */ /* 0x040fe2000000002c */
[----:B------:R-:W-:Y:S02]  /*b290*/  HADD2.F32 R50, -RZ, R74.H1_H1 ;  /* 0x3000004aff327230 */ /* 0x000fe40000004100 */
[C---:B------:R-:W-:Y:S01]  /*b2a0*/  FFMA R45, R48.reuse, R49, R45 ;  /* 0x00000031302d7223 */ /* 0x040fe2000000002d */
[----:B------:R-:W-:Y:S02]  /*b2b0*/  HADD2.F32 R53, -RZ, R75.H0_H0 ;  /* 0x2000004bff357230 */ /* 0x000fe40000004100 */
[C---:B------:R-:W-:Y:S01]  /*b2c0*/  FFMA R46, R48.reuse, R51, R46 ;  /* 0x00000033302e7223 */ /* 0x040fe2000000002e */
[----:B------:R-:W-:Y:S01]  /*b2d0*/  F2FP.F16.F32.PACK_AB R108, R21, R20 ;  /* 0x00000014156c723e */ /* 0x000fe200000000ff */
[C---:B------:R-:W-:Y:S01]  /*b2e0*/  FFMA R17, R48.reuse, R50, R17 ;  /* 0x0000003230117223 */ /* 0x040fe20000000011 */
[----:B------:R-:W-:Y:S01]  /*b2f0*/  F2FP.F16.F32.PACK_AB R109, R23, R22 ;  /* 0x00000016176d723e */ /* 0x000fe200000000ff */
[C---:B------:R-:W-:Y:S01]  /*b300*/  FFMA R18, R48.reuse, R53, R18 ;  /* 0x0000003530127223 */ /* 0x040fe20000000012 */
[----:B------:R-:W-:Y:S01]  /*b310*/  FFMA R19, R48, R52, R19 ;  /* 0x0000003430137223 */ /* 0x000fe20000000013 */
[----:B------:R-:W-:Y:S01]  /*b320*/  F2FP.F16.F32.PACK_AB R110, R25, R24 ;  /* 0x00000018196e723e */ /* 0x000fe200000000ff */
[----:B------:R-:W-:Y:S01]  /*b330*/  BSSY.RECONVERGENT B0, `(.L_x_153) ;  /* 0x000001c000007945 */ /* 0x000fe20003800200 */
[----:B------:R-:W-:Y:S02]  /*b340*/  F2FP.F16.F32.PACK_AB R111, R41, R40 ;  /* 0x00000028296f723e */ /* 0x000fe400000000ff */
[----:B------:R-:W-:Y:S02]  /*b350*/  F2FP.F16.F32.PACK_AB R112, R43, R42 ;  /* 0x0000002a2b70723e */ /* 0x000fe400000000ff */
[----:B------:R-:W-:Y:S01]  /*b360*/  F2FP.F16.F32.PACK_AB R113, R45, R44 ;  /* 0x0000002c2d71723e */ /* 0x000fe200000000ff */
[----:B------:R1:W-:Y:S01]  /*b370*/  STSM.16.MT88.4 [R55+0x1000], R108 ;  /* 0x0010006c37007844 */ /* 0x0003e20000004200 */
[----:B------:R-:W-:Y:S02]  /*b380*/  F2FP.F16.F32.PACK_AB R114, R17, R46 ;  /* 0x0000002e1172723e */ /* 0x000fe400000000ff */
[----:B------:R-:W-:Y:S02]  /*b390*/  F2FP.F16.F32.PACK_AB R115, R19, R18 ;  /* 0x000000121373723e */ /* 0x000fe400000000ff */
[----:B------:R-:W-:Y:S03]  /*b3a0*/  ISETP.NE.AND P0, PT, R101, RZ, PT ;  /* 0x000000ff6500720c */ /* 0x000fe60003f05270 */
[----:B------:R1:W-:Y:S01]  /*b3b0*/  STSM.16.MT88.4 [R55+0x1800], R112 ;  /* 0x0018007037007844 */ /* 0x0003e20000004200 */
[----:B------:R-:W-:Y:S01]  /*b3c0*/  @!PT LDS RZ, [RZ] ;  /* 0x00000000fffff984 */ /* 0x000fe20000000800 */
[----:B------:R-:W-:Y:S01]  /*b3d0*/  @!PT LDS RZ, [RZ] ;  /* 0x00000000fffff984 */ /* 0x000fe20000000800 */
[----:B------:R-:W-:Y:S01]  /*b3e0*/  @!PT LDS RZ, [RZ] ;  /* 0x00000000fffff984 */ /* 0x000fe20000000800 */
[----:B------:R-:W-:Y:S01]  /*b3f0*/  @!PT LDS RZ, [RZ] ;  /* 0x00000000fffff984 */ /* 0x000fe20000000800 */
[----:B------:R2:W-:Y:S07]  /*b400*/  MEMBAR.ALL.CTA ;  /* 0x0000000000007992 */ /* 0x0005ee0000008000 */
[----:B--2---:R-:W2:Y:S02]  /*b410*/  FENCE.VIEW.ASYNC.S ;  /* 0x00000000000073c6 */ /* 0x004ea40000000000 */
[----:B--2---:R-:W-:Y:S06]  /*b420*/  BAR.SYNC.DEFER_BLOCKING 0x1, 0x80 ;  /* 0x0042000000007b1d */ /* 0x004fec0000010000 */
[----:B------:R-:W-:Y:S05]  /*b430*/  @!P0 BRA `(.L_x_154) ;  /* 0x00000000002c8947 */ /* 0x000fea0003800000 */
[----:B------:R-:W-:Y:S02]  /*b440*/  UIADD3 UR7, UPT, UPT, UR43, 0x1000, URZ ;  /* 0x000010002b077890 */ /* 0x000fe4000fffe0ff */
[----:B------:R-:W-:Y:S02]  /*b450*/  UIADD3 UR5, UPT, UPT, UR41, 0x40, URZ ;  /* 0x0000004029057890 */ /* 0x000fe4000fffe0ff */
[----:B------:R-:W-:Y:S02]  /*b460*/  UIADD3 UR4, UPT, UPT, UR43, 0x2000, URZ ;  /* 0x000020002b047890 */ /* 0x000fe4000fffe0ff */
[----:B------:R-:W-:Y:S01]  /*b470*/  MOV R81, UR7 ;  /* 0x0000000700517c02 */ /* 0x000fe20008000f00 */
[----:B------:R-:W-:Y:S03]  /*b480*/  UMOV UR6, UR42 ;  /* 0x0000002a00067c82 */ /* 0x000fe60008000000 */
[----:B------:R-:W-:Y:S11]  /*b490*/  R2UR UR40, R81 ;  /* 0x00000000512872ca */ /* 0x000ff600000e0000 */
[----:B------:R-:W-:Y:S02]  /*b4a0*/  @!UPT UIADD3 URZ, UPT, UPT, URZ, URZ, URZ ;  /* 0x000000fffffff290 */ /* 0x000fe4000fffe0ff */
[----:B------:R2:W-:Y:S01]  /*b4b0*/  UTMASTG.2D [UR40], [UR56] ;  /* 0x00000028380073b5 */ /* 0x0005e20008008000 */
[----:B------:R2:W-:Y:S01]  /*b4c0*/  UTMASTG.2D [UR4], [UR56] ;  /* 0x00000004380073b5 */ /* 0x0005e20008008000 */
[----:B------:R0:W-:Y:S01]  /*b4d0*/  UTMACMDFLUSH ;  /* 0x00000000000079b7 */ /* 0x0001e20000000000 */
[----:B--2---:R-:W-:Y:S04]  /*b4e0*/  DEPBAR.LE SB0, 0x1 ;  /* 0x000080400000791a */ /* 0x004fe80000000000 */
.L_x_154:
[----:B------:R-:W-:Y:S05]  /*b4f0*/  BSYNC.RECONVERGENT B0 ;  /* 0x0000000000007941 */ /* 0x000fea0003800200 */
.L_x_153:
[----:B------:R-:W-:Y:S01]  /*b500*/  UISETP.NE.AND UP1, UPT, UR54, URZ, UPT ;  /* 0x000000ff3600728c */ /* 0x000fe2000bf25270 */
[----:B------:R-:W-:Y:S01]  /*b510*/  BAR.SYNC.DEFER_BLOCKING 0x1, 0x80 ;  /* 0x0042000000007b1d */ /* 0x000fe20000010000 */
[----:B------:R-:W-:Y:S01]  /*b520*/  SHF.L.U32 R0, R91, 0x1f, RZ ;  /* 0x0000001f5b007819 */ /* 0x000fe200000006ff */
[----:B------:R-:W-:Y:S03]  /*b530*/  IMAD R102, R95, 0x2, R102 ;  /* 0x000000025f667824 */ /* 0x000fe600078e0266 */
[----:B------:R-:W-:Y:S05]  /*b540*/  PLOP3.LUT P0, PT, PT, PT, UP1, 0x80, 0x8 ;  /* 0x000000000008781c */ /* 0x000fea0003f0f018 */
[----:B------:R-:W-:Y:S04]  /*b550*/  @UP1 ULEA UR4, UR53, UR43, 0x3 ;  /* 0x0000002b35041291 */ /* 0x000fe8000f8e18ff */
[----:B------:R-:W-:Y:S04]  /*b560*/  @UP1 UIADD3 UR4, UPT, UPT, UR4, 0x40, URZ ;  /* 0x0000004004041890 */ /* 0x000fe8000fffe0ff */
[----:B------:R-:W-:Y:S09]  /*b570*/  @UP1 UPRMT UR4, UR52, 0x654, UR4 ;  /* 0x0000065434041896 */ /* 0x000ff20008000004 */
[----:B------:R-:W-:Y:S01]  /*b580*/  @P0 SYNCS.ARRIVE.TRANS64.RED.A1T0 RZ, [UR4], RZ ;  /* 0x000000ffffff09a7 */ /* 0x000fe20008100404 */
[----:B------:R-:W-:Y:S01]  /*b590*/  @UP1 UIADD3 UR4, UPT, UPT, UR53, 0x1, URZ ;  /* 0x0000000135041890 */ /* 0x000fe2000fffe0ff */
[----:B------:R-:W-:Y:S01]  /*b5a0*/  BSSY B0, `(.L_x_155) ;  /* 0x0000008000007945 */ /* 0x000fe20003800000 */
[----:B------:R-:W-:Y:S02]  /*b5b0*/  FSETP.NEU.AND P0, PT, R48, RZ, PT ;  /* 0x000000ff3000720b */ /* 0x000fe40003f0d000 */
[----:B------:R-:W-:Y:S01]  /*b5c0*/  @UP1 UISETP.NE.AND UP0, UPT, UR4, 0x4, UPT ;  /* 0x000000040400188c */ /* 0x000fe2000bf05270 */
[----:B------:R-:W2:Y:S03]  /*b5d0*/  SYNCS.PHASECHK.TRANS64.TRYWAIT P1, [UR43+0x28], R0 ;  /* 0x00002800ff0075a7 */ /* 0x000ea6000802112b */
[----:B------:R-:W-:Y:S01]  /*b5e0*/  @UP1 USEL UR53, UR4, URZ, UP0 ;  /* 0x000000ff04351287 */ /* 0x000fe20008000000 */
[----:B--2---:R-:W-:Y:S11]  /*b5f0*/  @P1 BRA `(.L_x_156) ;  /* 0x0000000000081947 */ /* 0x004ff60003800000 */
[----:B------:R-:W2:Y:S02]  /*b600*/  SYNCS.PHASECHK.TRANS64.TRYWAIT P1, [UR43+0x28], R0 ;  /* 0x00002800ff0075a7 */ /* 0x000ea4000802112b */
[----:B--2---:R-:W-:Y:S05]  /*b610*/  @!P1 BRA `(.L_x_157) ;  /* 0x0000006000749947 */ /* 0x004fea0003800000 */
.L_x_156:
[----:B------:R-:W-:Y:S05]  /*b620*/  BSYNC B0 ;  /* 0x0000000000007941 */ /* 0x000fea0003800000 */
.L_x_155:
[----:B------:R-:W-:Y:S05]  /*b630*/  @P0 WARPSYNC.ALL ;  /* 0x0000000000000948 */ /* 0x000fea0003800000 */
[----:B------:R3:W1:Y:S01]  /*b640*/  @P0 LDSM.16.MT88.4 R60, [R92+UR43+0x3000] ;  /* 0x0030002b5c3c083b */ /* 0x0006620008004200 */
[----:B------:R-:W-:Y:S02]  /*b650*/  CS2R R38, SRZ ;  /* 0x0000000000267805 */ /* 0x000fe4000001ff00 */
[----:B------:R-:W-:Y:S02]  /*b660*/  CS2R R36, SRZ ;  /* 0x0000000000247805 */ /* 0x000fe4000001ff00 */
[----:B------:R-:W-:Y:S01]  /*b670*/  CS2R R34, SRZ ;  /* 0x0000000000227805 */ /* 0x000fe2000001ff00 */
[----:B------:R3:W1:Y:S01]  /*b680*/  @P0 LDSM.16.MT88.4 R56, [R92+UR43+0x3800] ;  /* 0x0038002b5c38083b */ /* 0x0006620008004200 */
[----:B------:R-:W-:Y:S02]  /*b690*/  CS2R R32, SRZ ;  /* 0x0000000000207805 */ /* 0x000fe4000001ff00 */
[----:B------:R-:W-:Y:S02]  /*b6a0*/  CS2R R30, SRZ ;  /* 0x00000000001e7805 */ /* 0x000fe4000001ff00 */
[----:B------:R-:W-:Y:S01]  /*b6b0*/  CS2R R28, SRZ ;  /* 0x00000000001c7805 */ /* 0x000fe2000001ff00 */
[----:B------:R3:W1:Y:S01]  /*b6c0*/  @P0 LDSM.16.MT88.4 R68, [R102+0x2000] ;  /* 0x002000006644083b */ /* 0x0006620000004200 */
[----:B------:R-:W-:Y:S02]  /*b6d0*/  CS2R R26, SRZ ;  /* 0x00000000001a7805 */ /* 0x000fe4000001ff00 */
[----:B------:R-:W-:Y:S02]  /*b6e0*/  CS2R R24, SRZ ;  /* 0x0000000000187805 */ /* 0x000fe4000001ff00 */
[----:B------:R-:W-:Y:S01]  /*b6f0*/  CS2R R18, SRZ ;  /* 0x0000000000127805 */ /* 0x000fe2000001ff00 */
[----:B------:R3:W1:Y:S01]  /*b700*/  @P0 LDSM.16.MT88.4 R72, [R102+0x2800] ;  /* 0x002800006648083b */ /* 0x0006620000004200 */
[----:B------:R-:W-:Y:S02]  /*b710*/  ISETP.GE.AND P0, PT, R100, 0x1, PT ;  /* 0x000000016400780c */ /* 0x000fe40003f06270 */
[----:B------:R-:W-:Y:S02]  /*b720*/  CS2R R16, SRZ ;  /* 0x0000000000107805 */ /* 0x000fe4000001ff00 */
[----:B------:R-:W-:Y:S02]  /*b730*/  CS2R R14, SRZ ;  /* 0x00000000000e7805 */ /* 0x000fe4000001ff00 */
[----:B------:R-:W-:Y:S02]  /*b740*/  CS2R R12, SRZ ;  /* 0x00000000000c7805 */ /* 0x000fe4000001ff00 */
[----:B------:R-:W-:Y:S02]  /*b750*/  CS2R R10, SRZ ;  /* 0x00000000000a7805 */ /* 0x000fe4000001ff00 */
[----:B------:R-:W-:Y:S02]  /*b760*/  CS2R R8, SRZ ;  /* 0x0000000000087805 */ /* 0x000fe4000001ff00 */
[----:B------:R-:W-:Y:S02]  /*b770*/  CS2R R6, SRZ ;  /* 0x0000000000067805 */ /* 0x000fe4000001ff00 */
[----:B------:R-:W-:Y:S01]  /*b780*/  CS2R R4, SRZ ;  /* 0x0000000000047805 */ /* 0x000fe2000001ff00 */
[----:B------:R-:W-:Y:S06]  /*b790*/  @!P0 BRA `(.L_x_158) ;  /* 0x0000000000c48947 */ /* 0x000fec0003800000 */
[----:B--2---:R-:W-:Y:S05]  /*b7a0*/  VIADD R3, R54, 0x20 ;  /* 0x0000002036037836 */ /* 0x004fea0000000000 */
[----:B------:R-:W-:Y:S04]  /*b7b0*/  SHF.R.U32.HI R3, RZ, 0x15, R3 ;  /* 0x00000015ff037819 */ /* 0x000fe80000011603 */
[----:B------:R-:W-:Y:S11]  /*b7c0*/  LOP3.LUT P0, RZ, R3, 0x3, R80, 0x48, !PT ;  /* 0x0000000303ff7812 */ /* 0x000ff60007804850 */
[----:B------:R-:W-:Y:S02]  /*b7d0*/  @!UPT UIADD3 URZ, UPT, UPT, URZ, URZ, URZ ;  /* 0x000000fffffff290 */ /* 0x000fe4000fffe0ff */
[----:B------:R-:W-:Y:S05]  /*b7e0*/  @!P0 BRA `(.L_x_159) ;  /* 0x0000000000408947 */ /* 0x000fea0003800000 */
[----:B------:R-:W2:Y:S01]  /*b7f0*/  LDCU.64 UR8, c[0x4][0x70] ;  /* 0x01000e00ff0877ac */ /* 0x000ea20008000a00 */
[----:B------:R-:W-:Y:S01]  /*b800*/  MOV R3, 0x0 ;  /* 0x0000000000037802 */ /* 0x000fe20000000f00 */
[----:B------:R-:W-:Y:S02]  /*b810*/  HFMA2 R12, -RZ, RZ, 0, 5.9604644775390625e-08 ;  /* 0x00000001ff0c7431 */ /* 0x000fe400000001ff */
[----:B------:R-:W-:Y:S02]  /*b820*/  IMAD.MOV.U32 R8, RZ, RZ, 0x192 ;  /* 0x00000192ff087424 */ /* 0x000fe400078e00ff */
[----:B------:R-:W-:Y:S01]  /*b830*/  IMAD.MOV.U32 R13, RZ, RZ, RZ ;  /* 0x000000ffff0d7224 */ /* 0x000fe200078e00ff */
[----:B------:R-:W5:Y:S01]  /*b840*/  LDCU.64 UR6, c[0x4][0x78] ;  /* 0x01000f00ff0677ac */ /* 0x000f620008000a00 */
[----:B------:R-:W1:Y:S01]  /*b850*/  LDC.64 R2, c[0x4][R3] ;  /* 0x0100000003027b82 */ /* 0x000e620000000a00 */
[----:B------:R-:W3:Y:S01]  /*b860*/  LDCU.64 UR4, c[0x4][0x10] ;  /* 0x01000200ff0477ac */ /* 0x000ee20008000a00 */
[----:B--2---:R-:W-:Y:S01]  /*b870*/  MOV R5, UR9 ;  /* 0x0000000900057c02 */ /* 0x004fe20008000f00 */
[----:B------:R-:W-:Y:S01]  /*b880*/  IMAD.U32 R4, RZ, RZ, UR8 ;  /* 0x00000008ff047e24 */ /* 0x000fe2000f8e00ff */
[----:B-----5:R-:W-:Y:S01]  /*b890*/  MOV R7, UR7 ;  /* 0x0000000700077c02 */ /* 0x020fe20008000f00 */
[----:B------:R-:W-:Y:S01]  /*b8a0*/  IMAD.U32 R6, RZ, RZ, UR6 ;  /* 0x00000006ff067e24 */ /* 0x000fe2000f8e00ff */
[----:B---3--:R-:W-:Y:S01]  /*b8b0*/  MOV R11, UR5 ;  /* 0x00000005000b7c02 */ /* 0x008fe20008000f00 */
[----:B------:R-:W-:Y:S02]  /*b8c0*/  IMAD.U32 R10, RZ, RZ, UR4 ;  /* 0x00000004ff0a7e24 */ /* 0x000fe4000f8e00ff */
[----:B------:R-:W-:Y:S07]  /*b8d0*/  LEPC R20, `(.L_x_159) ;  /* 0x000000001014794e */ /* 0x000fee0000000000 */
[----:B-1--4-:R-:W-:Y:S05]  /*b8e0*/  CALL.ABS.NOINC R2 ;  /* 0x0000000002007343 */ /* 0x012fea0003c00000 */
.L_x_159:
[----:B------:R-:W-:Y:S05]  /*b8f0*/  WARPSYNC.ALL ;  /* 0x0000000000007948 */ /* 0x000fea0003800000 */
[C---:B------:R-:W-:Y:S01]  /*b900*/  R2UR UR4, R54.reuse ;  /* 0x00000000360472ca */ /* 0x040fe200000e0000 */
[----:B------:R-:W-:Y:S05]  /*b910*/  VIADD R3, R54, 0x100020 ;  /* 0x0010002036037836 */ /* 0x000fea0000000000 */
[----:B------:R-:W-:Y:S04]  /*b920*/  SHF.R.U32.HI R3, RZ, 0x15, R3 ;  /* 0x00000015ff037819 */ /* 0x000fe80000011603 */
[----:B------:R-:W-:Y:S03]  /*b930*/  LOP3.LUT P0, RZ, R3, 0x3, R80, 0x48, !PT ;  /* 0x0000000303ff7812 */ /* 0x000fe60007804850 */
[----:B------:R-:W2:Y:S10]  /*b940*/  LDTM.16dp256bit.x4 R24, tmem[UR4+0x20] ;  /* 0x00002004001879ee */ /* 0x000eb40008120000 */
[----:B--2---:R-:W-:Y:S05]  /*b950*/  @!P0 BRA `(.L_x_160) ;  /* 0x0000000000408947 */ /* 0x004fea0003800000 */
        /* <DEDUP_REMOVED lines=16> */
.L_x_160:
[----:B------:R-:W-:Y:S05]  /*ba60*/  WARPSYNC.ALL ;  /* 0x0000000000007948 */ /* 0x000fea0003800000 */
[----:B------:R-:W-:Y:S11]  /*ba70*/  R2UR UR4, R54 ;  /* 0x00000000360472ca */ /* 0x000ff600000e0000 */
[----:B------:R-:W-:Y:S02]  /*ba80*/  @!UPT UIADD3 URZ, UPT, UPT, URZ, URZ, URZ ;  /* 0x000000fffffff290 */ /* 0x000fe4000fffe0ff */
[----:B------:R-:W2:Y:S02]  /*ba90*/  LDTM.16dp256bit.x4 R4, tmem[UR4+0x100020] ;  /* 0x10002004000479ee */ /* 0x000ea40008120000 */
[----:B--2---:R-:W-:Y:S01]  /*baa0*/  NOP ;  /* 0x0000000000007918 */ /* 0x004fe20000000000 */
.L_x_158:
[--C-:B-1----:R-:W-:Y:S01]  /*bab0*/  HADD2.F32 R49, -RZ, R60.reuse.H0_H0 ;  /* 0x2000003cff317230 */ /* 0x102fe20000004100 */
[----:B------:R-:W-:Y:S05]  /*bac0*/  WARPSYNC.ALL ;  /* 0x0000000000007948 */ /* 0x000fea0003800000 */
[-C--:B--2---:R-:W-:Y:S01]  /*bad0*/  FMUL R0, R24, R47.reuse ;  /* 0x0000002f18007220 */ /* 0x084fe20000400000 */
        /* <DEDUP_REMOVED lines=25> */
[--C-:B------:R-:W-:Y:S02]  /*bc70*/  HADD2.F32 R49, -RZ, R56.reuse.H0_H0 ;  /* 0x20000038ff317230 */ /* 0x100fe40000004100 */
[-C--:B------:R-:W-:Y:S01]  /*bc80*/  FMUL R7, R30, R47.reuse ;  /* 0x0000002f1e077220 */ /* 0x080fe20000400000 */
[----:B------:R-:W-:Y:S01]  /*bc90*/  FMUL R8, R31, R47 ;  /* 0x0000002f1f087220 */ /* 0x000fe20000400000 */
[----:B------:R-:W-:Y:S01]  /*bca0*/  HADD2.F32 R52, -RZ, R69.H1_H1 ;  /* 0x30000045ff347230 */ /* 0x000fe20000004100 */
        /* <DEDUP_REMOVED lines=96> */
[----:B------:R-:W-:Y:S01]  /*c2b0*/  UIADD3 UR8, UPT, UPT, UR43, 0x3000, URZ ;  /* 0x000030002b087890 */ /* 0x000fe2000fffe0ff */
[----:B------:R-:W-:Y:S01]  /*c2c0*/  UMOV UR9, UR41 ;  /* 0x0000002900097c82 */ /* 0x000fe20008000000 */
[----:B------:R-:W-:Y:S02]  /*c2d0*/  UIADD3 UR5, UPT, UPT, UR41, 0x40, URZ ;  /* 0x0000004029057890 */ /* 0x000fe4000fffe0ff */
[----:B------:R-:W-:Y:S01]  /*c2e0*/  UIADD3 UR4, UPT, UPT, UR43, 0x4000, URZ ;  /* 0x000040002b047890 */ /* 0x000fe2000fffe0ff */
[----:B------:R-:W-:Y:S04]  /*c2f0*/  UMOV UR6, UR10 ;  /* 0x0000000a00067c82 */ /* 0x000fe80008000000 */
[----:B------:R2:W-:Y:S04]  /*c300*/  UTMASTG.2D [UR8], [UR56] ;  /* 0x00000008380073b5 */ /* 0x0005e80008008000 */
[----:B------:R2:W-:Y:S01]  /*c310*/  UTMASTG.2D [UR4], [UR56] ;  /* 0x00000004380073b5 */ /* 0x0005e20008008000 */
[----:B------:R0:W-:Y:S01]  /*c320*/  UTMACMDFLUSH ;  /* 0x00000000000079b7 */ /* 0x0001e20000000000 */
[----:B--2---:R-:W-:Y:S04]  /*c330*/  DEPBAR.LE SB0, 0x1 ;  /* 0x000080400000791a */ /* 0x004fe80000000000 */
.L_x_162:
[----:B------:R-:W-:Y:S05]  /*c340*/  BSYNC.RECONVERGENT B0 ;  /* 0x0000000000007941 */ /* 0x000fea0003800200 */
.L_x_161:
[----:B------:R-:W-:Y:S01]  /*c350*/  BAR.SYNC.DEFER_BLOCKING 0x1, 0x80 ;  /* 0x0042000000007b1d */ /* 0x000fe20000010000 */
[----:B------:R-:W-:Y:S01]  /*c360*/  ULEA UR4, UR53, UR43, 0x3 ;  /* 0x0000002b35047291 */ /* 0x000fe2000f8e18ff */
[----:B------:R-:W-:Y:S01]  /*c370*/  SHF.L.U32 R3, R91, 0x1f, RZ ;  /* 0x0000001f5b037819 */ /* 0x000fe200000006ff */
[----:B------:R-:W-:Y:S01]  /*c380*/  UIADD3 UR40, UPT, UPT, UR53, 0x1, URZ ;  /* 0x0000000135287890 */ /* 0x000fe2000fffe0ff */
[----:B------:R-:W-:Y:S01]  /*c390*/  FSETP.NEU.AND P0, PT, R48, RZ, PT ;  /* 0x000000ff3000720b */ /* 0x000fe20003f0d000 */
[----:B------:R-:W-:Y:S04]  /*c3a0*/  UIADD3 UR4, UPT, UPT, UR4, 0x40, URZ ;  /* 0x0000004004047890 */ /* 0x000fe8000fffe0ff */
[----:B------:R-:W-:Y:S09]  /*c3b0*/  UPRMT UR4, UR52, 0x654, UR4 ;  /* 0x0000065434047896 */ /* 0x000ff20008000004 */
[----:B------:R-:W-:Y:S01]  /*c3c0*/  SYNCS.ARRIVE.TRANS64.RED.A1T0 RZ, [UR4], RZ ;  /* 0x000000ffffff79a7 */ /* 0x000fe20008100404 */
[----:B------:R-:W-:Y:S01]  /*c3d0*/  BSSY B0, `(.L_x_163) ;  /* 0x0000005000007945 */ /* 0x000fe20003800000 */
[----:B------:R-:W2:Y:S03]  /*c3e0*/  SYNCS.PHASECHK.TRANS64.TRYWAIT P1, [UR43+0x30], R3 ;  /* 0x00003003ff0075a7 */ /* 0x000ea6000802112b */
[----:B--2---:R-:W-:Y:S05]  /*c3f0*/  @P1 BRA `(.L_x_164) ;  /* 0x0000000000081947 */ /* 0x004fea0003800000 */
[----:B------:R-:W2:Y:S02]  /*c400*/  SYNCS.PHASECHK.TRANS64.TRYWAIT P1, [UR43+0x30], R3 ;  /* 0x00003003ff0075a7 */ /* 0x000ea4000802112b */
[----:B--2---:R-:W-:Y:S05]  /*c410*/  @!P1 BRA `(.L_x_165) ;  /* 0x00000054000c9947 */ /* 0x004fea0003800000 */
.L_x_164:
[----:B------:R-:W-:Y:S05]  /*c420*/  BSYNC B0 ;  /* 0x0000000000007941 */ /* 0x000fea0003800000 */
.L_x_163:
        /* <DEDUP_REMOVED lines=44> */
.L_x_167:
        /* <DEDUP_REMOVED lines=23> */
.L_x_168:
[----:B------:R-:W-:Y:S05]  /*c860*/  WARPSYNC.ALL ;  /* 0x0000000000007948 */ /* 0x000fea0003800000 */
[----:B------:R-:W-:Y:S11]  /*c870*/  R2UR UR4, R54 ;  /* 0x00000000360472ca */ /* 0x000ff600000e0000 */
[----:B------:R-:W-:Y:S02]  /*c880*/  @!UPT UIADD3 URZ, UPT, UPT, URZ, URZ, URZ ;  /* 0x000000fffffff290 */ /* 0x000fe4000fffe0ff */
[----:B------:R-:W2:Y:S02]  /*c890*/  LDTM.16dp256bit.x4 R4, tmem[UR4+0x100040] ;  /* 0x10004004000479ee */ /* 0x000ea40008120000 */
[----:B--2---:R-:W-:Y:S01]  /*c8a0*/  NOP ;  /* 0x0000000000007918 */ /* 0x004fe20000000000 */
.L_x_166:
        /* <DEDUP_REMOVED lines=137> */
.L_x_170:
[----:B------:R-:W-:Y:S05]  /*d140*/  BSYNC.RECONVERGENT B0 ;  /* 0x0000000000007941 */ /* 0x000fea0003800200 */
.L_x_169:
[----:B------:R-:W-:Y:S01]  /*d150*/  UISETP.NE.AND UP0, UPT, UR40, 0x4, UPT ;  /* 0x000000042800788c */ /* 0x000fe2000bf05270 */
[----:B------:R-:W-:Y:S01]  /*d160*/  BAR.SYNC.DEFER_BLOCKING 0x1, 0x80 ;  /* 0x0042000000007b1d */ /* 0x000fe20000010000 */
[----:B------:R-:W-:Y:S02]  /*d170*/  SHF.L.U32 R3, R91, 0x1f, RZ ;  /* 0x0000001f5b037819 */ /* 0x000fe400000006ff */
[----:B------:R-:W-:Y:S01]  /*d180*/  USEL UR5, UR40, URZ, UP0 ;  /* 0x000000ff28057287 */ /* 0x000fe20008000000 */
[----:B------:R-:W-:Y:S03]  /*d190*/  FSETP.NEU.AND P0, PT, R48, RZ, PT ;  /* 0x000000ff3000720b */ /* 0x000fe60003f0d000 */
[----:B------:R-:W-:Y:S02]  /*d1a0*/  ULEA UR4, UR5, UR43, 0x3 ;  /* 0x0000002b05047291 */ /* 0x000fe4000f8e18ff */
[----:B------:R-:W-:Y:S02]  /*d1b0*/  UIADD3 UR5, UPT, UPT, UR5, 0x1, URZ ;  /* 0x0000000105057890 */ /* 0x000fe4000fffe0ff */
[----:B------:R-:W-:Y:S02]  /*d1c0*/  UIADD3 UR4, UPT, UPT, UR4, 0x40, URZ ;  /* 0x0000004004047890 */ /* 0x000fe4000fffe0ff */
[----:B------:R-:W-:Y:S02]  /*d1d0*/  UISETP.NE.AND UP0, UPT, UR5, 0x4, UPT ;  /* 0x000000040500788c */ /* 0x000fe4000bf05270 */
[----:B------:R-:W-:Y:S02]  /*d1e0*/  UPRMT UR4, UR52, 0x654, UR4 ;  /* 0x0000065434047896 */ /* 0x000fe40008000004 */
[----:B------:R-:W-:Y:S07]  /*d1f0*/  USEL UR53, UR5, URZ, UP0 ;  /* 0x000000ff05357287 */ /* 0x000fee0008000000 */
[----:B------:R-:W-:Y:S01]  /*d200*/  SYNCS.ARRIVE.TRANS64.RED.A1T0 RZ, [UR4], RZ ;  /* 0x000000ffffff79a7 */ /* 0x000fe20008100404 */
[----:B------:R-:W-:Y:S01]  /*d210*/  BSSY B0, `(.L_x_171) ;  /* 0x0000005000007945 */ /* 0x000fe20003800000 */
[----:B------:R-:W2:Y:S03]  /*d220*/  SYNCS.PHASECHK.TRANS64.TRYWAIT P1, [UR43+0x38], R3 ;  /* 0x00003803ff0075a7 */ /* 0x000ea6000802112b */
[----:B--2---:R-:W-:Y:S05]  /*d230*/  @P1 BRA `(.L_x_172) ;  /* 0x0000000000081947 */ /* 0x004fea0003800000 */
[----:B------:R-:W2:Y:S02]  /*d240*/  SYNCS.PHASECHK.TRANS64.TRYWAIT P1, [UR43+0x38], R3 ;  /* 0x00003803ff0075a7 */ /* 0x000ea4000802112b */
[----:B--2---:R-:W-:Y:S05]  /*d250*/  @!P1 BRA `(.L_x_173) ;  /* 0x0000004400949947 */ /* 0x004fea0003800000 */
.L_x_172:
[----:B------:R-:W-:Y:S05]  /*d260*/  BSYNC B0 ;  /* 0x0000000000007941 */ /* 0x000fea0003800000 */
.L_x_171:
        /* <DEDUP_REMOVED lines=44> */
.L_x_175:
        /* <DEDUP_REMOVED lines=23> */
.L_x_176:
[----:B------:R-:W-:Y:S05]  /*d6a0*/  WARPSYNC.ALL ;  /* 0x0000000000007948 */ /* 0x000fea0003800000 */
[----:B------:R-:W-:Y:S11]  /*d6b0*/  R2UR UR4, R54 ;  /* 0x00000000360472ca */ /* 0x000ff600000e0000 */
[----:B------:R-:W-:Y:S02]  /*d6c0*/  @!UPT UIADD3 URZ, UPT, UPT, URZ, URZ, URZ ;  /* 0x000000fffffff290 */ /* 0x000fe4000fffe0ff */
[----:B------:R-:W2:Y:S02]  /*d6d0*/  LDTM.16dp256bit.x4 R4, tmem[UR4+0x100060] ;  /* 0x10006004000479ee */ /* 0x000ea40008120000 */
[----:B--2---:R-:W-:Y:S01]  /*d6e0*/  NOP ;  /* 0x0000000000007918 */ /* 0x004fe20000000000 */
.L_x_174:
[--C-:B-1----:R-:W-:Y:S01]  /*d6f0*/  HADD2.F32 R41, -RZ, R60.reuse.H0_H0 ;  /* 0x2000003cff297230 */ /* 0x102fe20000004100 */
[----:B------:R-:W-:Y:S01]  /*d700*/  ISETP.GE.AND P0, PT, R100, 0x1, PT ;  /* 0x000000016400780c */ /* 0x000fe20003f06270 */
[-C--:B--2---:R-:W-:Y:S01]  /*d710*/  FMUL R0, R24, R47.reuse ;  /* 0x0000002f18007220 */ /* 0x084fe20000400000 */
[----:B------:R-:W1:Y:S01]  /*d720*/  S2R R100, SR_CgaCtaId ;  /* 0x0000000000647919 */ /* 0x000e620000008800 */
[----:B------:R-:W-:Y:S02]  /*d730*/  HADD2.F32 R43, -RZ, R60.H1_H1 ;  /* 0x3000003cff2b7230 */ /* 0x000fe40000004100 */
[----:B------:R-:W-:Y:S01]  /*d740*/  FMUL R2, R25, R47 ;  /* 0x0000002f19027220 */ /* 0x000fe20000400000 */
[--C-:B------:R-:W-:Y:S02]  /*d750*/  HADD2.F32 R40, -RZ, R61.reuse.H0_H0 ;  /* 0x2000003dff287230 */ /* 0x100fe40000004100 */
[----:B------:R-:W-:Y:S01]  /*d760*/  FFMA R0, R48, R41, R0 ;  /* 0x0000002930007223 */ /* 0x000fe20000000000 */
[----:B------:R-:W-:Y:S01]  /*d770*/  FMUL R3, R26, R47 ;  /* 0x0000002f1a037220 */ /* 0x000fe20000400000 */
[----:B------:R-:W-:Y:S02]  /*d780*/  HADD2.F32 R45, -RZ, R61.H1_H1 ;  /* 0x3000003dff2d7230 */ /* 0x000fe40000004100 */
[C---:B------:R-:W-:Y:S01]  /*d790*/  FFMA R2, R48.reuse, R43, R2 ;  /* 0x0000002b30027223 */ /* 0x040fe20000000002 */
[----:B------:R-:W-:Y:S01]  /*d7a0*/  FMUL R20, R27, R47 ;  /* 0x0000002f1b147220 */ /* 0x000fe20000400000 */
[--C-:B------:R-:W-:Y:S02]  /*d7b0*/  HADD2.F32 R42, -RZ, R62.reuse.H0_H0 ;  /* 0x2000003eff2a7230 */ /* 0x100fe40000004100 */
[----:B------:R-:W-:Y:S01]  /*d7c0*/  FFMA R3, R48, R40, R3 ;  /* 0x0000002830037223 */ /* 0x000fe20000000003 */
[----:B------:R-:W-:Y:S05]  /*d7d0*/  @P0 WARPSYNC.ALL ;  /* 0x0000000000000948 */ /* 0x000fea0003800000 */
[----:B------:R-:W-:Y:S01]  /*d7e0*/  @P0 NOP ;  /* 0x0000000000000918 */ /* 0x000fe20000000000 */
[----:B------:R-:W-:Y:S01]  /*d7f0*/  F2FP.F16.F32.PACK_AB R104, R2, R0 ;  /* 0x000000000268723e */ /* 0x000fe200000000ff */
[----:B------:R-:W-:Y:S01]  /*d800*/  FFMA R20, R48, R45, R20 ;  /* 0x0000002d30147223 */ /* 0x000fe20000000014 */
[----:B------:R-:W-:Y:S01]  /*d810*/  @P0 IADD3 R97, PT, PT, R97, 0x110, RZ ;  /* 0x0000011061610810 */ /* 0x000fe20007ffe0ff */
[-C--:B------:R-:W-:Y:S01]  /*d820*/  FMUL R21, R28, R47.reuse ;  /* 0x0000002f1c157220 */ /* 0x080fe20000400000 */
[----:B------:R-:W-:Y:S02]  /*d830*/  HADD2.F32 R49, -RZ, R62.H1_H1 ;  /* 0x3000003eff317230 */ /* 0x000fe40000004100 */
[----:B------:R-:W-:Y:S01]  /*d840*/  FMUL R22, R29, R47 ;  /* 0x0000002f1d167220 */ /* 0x000fe20000400000 */
[--C-:B------:R-:W-:Y:S01]  /*d850*/  HADD2.F32 R44, -RZ, R63.reuse.H0_H0 ;  /* 0x2000003fff2c7230 */ /* 0x100fe20000004100 */
[----:B------:R-:W-:Y:S01]  /*d860*/  F2FP.F16.F32.PACK_AB R105, R20, R3 ;  /* 0x000000031469723e */ /* 0x000fe200000000ff */
[C---:B------:R-:W-:Y:S01]  /*d870*/  FFMA R21, R48.reuse, R42, R21 ;  /* 0x0000002a30157223 */ /* 0x040fe20000000015 */
[----:B------:R-:W-:Y:S01]  /*d880*/  FFMA R22, R48, R49, R22 ;  /* 0x0000003130167223 */ /* 0x000fe20000000016 */
[-C--:B------:R-:W-:Y:S01]  /*d890*/  FMUL R23, R30, R47.reuse ;  /* 0x0000002f1e177220 */ /* 0x080fe20000400000 */
[----:B------:R-:W-:Y:S02]  /*d8a0*/  HADD2.F32 R51, -RZ, R63.H1_H1 ;  /* 0x3000003fff337230 */ /* 0x000fe40000004100 */
[----:B------:R-:W-:Y:S01]  /*d8b0*/  FMUL R24, R31, R47 ;  /* 0x0000002f1f187220 */ /* 0x000fe20000400000 */
[--C-:B------:R-:W-:Y:S01]  /*d8c0*/  HADD2.F32 R46, -RZ, R56.reuse.H0_H0 ;  /* 0x20000038ff2e7230 */ /* 0x100fe20000004100 */
[----:B------:R-:W-:Y:S01]  /*d8d0*/  F2FP.F16.F32.PACK_AB R106, R22, R21 ;  /* 0x00000015166a723e */ /* 0x000fe200000000ff */
[----:B------:R-:W-:Y:S01]  /*d8e0*/  FFMA R23, R48, R44, R23 ;  /* 0x0000002c30177223 */ /* 0x000fe20000000017 */
[----:B-1----:R-:W-:Y:S01]  /*d8f0*/  @P0 PRMT R100, R100, 0x654, R97 ;  /* 0x0000065464640816 */ /* 0x002fe20000000061 */
[----:B------:R-:W-:Y:S01]  /*d900*/  FFMA R24, R48, R51, R24 ;  /* 0x0000003330187223 */ /* 0x000fe20000000018 */
[----:B------:R-:W-:Y:S01]  /*d910*/  FMUL R25, R32, R47 ;  /* 0x0000002f20197220 */ /* 0x000fe20000400000 */
[----:B------:R-:W-:Y:S01]  /*d920*/  HADD2.F32 R53, -RZ, R56.H1_H1 ;  /* 0x30000038ff357230 */ /* 0x000fe20000004100 */
[----:B------:R1:W-:Y:S06]  /*d930*/  @P0 SYNCS.ARRIVE.TRANS64.RED.A1T0 RZ, [R100+URZ], RZ ;  /* 0x000000ff64ff09a7 */ /* 0x0003ec00081004ff */
[----:B------:R-:W-:Y:S05]  /*d940*/  WARPSYNC.ALL ;  /* 0x0000000000007948 */ /* 0x000fea0003800000 */
[----:B------:R-:W-:Y:S01]  /*d950*/  F2FP.F16.F32.PACK_AB R107, R24, R23 ;  /* 0x00000017186b723e */ /* 0x000fe200000000ff */
[----:B------:R-:W-:Y:S01]  /*d960*/  FFMA R25, R48, R46, R25 ;  /* 0x0000002e30197223 */ /* 0x000fe20000000019 */
[-C--:B------:R-:W-:Y:S01]  /*d970*/  FMUL R26, R33, R47.reuse ;  /* 0x0000002f211a7220 */ /* 0x080fe20000400000 */
[--C-:B------:R-:W-:Y:S02]  /*d980*/  HADD2.F32 R50, -RZ, R57.reuse.H0_H0 ;  /* 0x20000039ff327230 */ /* 0x100fe40000004100 */
[----:B------:R-:W-:Y:S01]  /*d990*/  FMUL R27, R34, R47 ;  /* 0x0000002f221b7220 */ /* 0x000fe20000400000 */
[----:B------:R-:W-:Y:S01]  /*d9a0*/  HADD2.F32 R55, -RZ, R57.H1_H1 ;  /* 0x30000039ff377230 */ /* 0x000fe20000004100 */
[----:B------:R2:W-:Y:S01]  /*d9b0*/  STSM.16.MT88.4 [R86+0x7000], R104 ;  /* 0x0070006856007844 */ /* 0x0005e20000004200 */
[C---:B------:R-:W-:Y:S01]  /*d9c0*/  FFMA R26, R48.reuse, R53, R26 ;  /* 0x00000035301a7223 */ /* 0x040fe2000000001a */
[----:B------:R-:W-:Y:S01]  /*d9d0*/  FFMA R27, R48, R50, R27 ;  /* 0x00000032301b7223 */ /* 0x000fe2000000001b */
[----:B------:R-:W-:Y:S01]  /*d9e0*/  FMUL R28, R35, R47 ;  /* 0x0000002f231c7220 */ /* 0x000fe20000400000 */
[----:B------:R-:W-:-:S02]  /*d9f0*/  HADD2.F32 R52, -RZ, R58.H0_H0 ;  /* 0x2000003aff347230 */ /* 0x000fc40000004100 */
[----:B------:R-:W-:Y:S01]  /*da00*/  FMUL R29, R36, R47 ;  /* 0x0000002f241d7220 */ /* 0x000fe20000400000 */
[----:B------:R-:W-:Y:S01]  /*da10*/  HADD2.F32 R57, -RZ, R58.H1_H1 ;  /* 0x3000003aff397230 */ /* 0x000fe20000004100 */
[----:B------:R-:W-:Y:S01]  /*da20*/  F2FP.F16.F32.PACK_AB R108, R26, R25 ;  /* 0x000000191a6c723e */ /* 0x000fe200000000ff */
[C---:B------:R-:W-:Y:S01]  /*da30*/  FFMA R28, R48.reuse, R55, R28 ;  /* 0x00000037301c7223 */ /* 0x040fe2000000001c */
[----:B------:R-:W-:Y:S01]  /*da40*/  FFMA R29, R48, R52, R29 ;  /* 0x00000034301d7223 */ /* 0x000fe2000000001d */
[-C--:B------:R-:W-:Y:S01]  /*da50*/  FMUL R30, R37, R47.reuse ;  /* 0x0000002f251e7220 */ /* 0x080fe20000400000 */
[--C-:B------:R-:W-:Y:S02]  /*da60*/  HADD2.F32 R54, -RZ, R59.reuse.H0_H0 ;  /* 0x2000003bff367230 */ /* 0x100fe40000004100 */
[----:B------:R-:W-:Y:S01]  /*da70*/  FMUL R31, R38, R47 ;  /* 0x0000002f261f7220 */ /* 0x000fe20000400000 */
[----:B------:R-:W-:Y:S01]  /*da80*/  HADD2.F32 R59, -RZ, R59.H1_H1 ;  /* 0x3000003bff3b7230 */ /* 0x000fe20000004100 */
[----:B------:R-:W-:Y:S01]  /*da90*/  F2FP.F16.F32.PACK_AB R109, R28, R27 ;  /* 0x0000001b1c6d723e */ /* 0x000fe200000000ff */
        /* <DEDUP_REMOVED lines=15> */
[C---:B------:R-:W-:Y:S01]  /*db90*/  FFMA R6, R48.reuse, R63, R6 ;  /* 0x0000003f30067223 */ /* 0x040fe20000000006 */
[-C--:B------:R-:W-:Y:S01]  /*dba0*/  FMUL R7, R7, R47.reuse ;  /* 0x0000002f07077220 */ /* 0x080fe20000400000 */
[--C-:B------:R-:W-:Y:S01]  /*dbb0*/  HADD2.F32 R65, -RZ, R70.reuse.H0_H0 ;  /* 0x20000046ff417230 */ /* 0x100fe20000004100 */
[----:B------:R2:W-:Y:S01]  /*dbc0*/  STSM.16.MT88.4 [R86+0x7800], R108 ;  /* 0x0078006c56007844 */ /* 0x0005e20000004200 */
[----:B------:R-:W-:Y:S01]  /*dbd0*/  F2FP.F16.F32.PACK_AB R112, R5, R4 ;  /* 0x000000040570723e */ /* 0x000fe200000000ff */
[----:B------:R-:W-:Y:S01]  /*dbe0*/  FFMA R7, R48, R58, R7 ;  /* 0x0000003a30077223 */ /* 0x000fe20000000007 */
[----:B------:R-:W-:Y:S01]  /*dbf0*/  FMUL R8, R8, R47 ;  /* 0x0000002f08087220 */ /* 0x000fe20000400000 */
[----:B------:R-:W-:-:S02]  /*dc00*/  HADD2.F32 R60, -RZ, R70.H1_H1 ;  /* 0x30000046ff3c7230 */ /* 0x000fc40000004100 */
[----:B------:R-:W-:Y:S01]  /*dc10*/  FMUL R9, R9, R47 ;  /* 0x0000002f09097220 */ /* 0x000fe20000400000 */
[--C-:B------:R-:W-:Y:S01]  /*dc20*/  HADD2.F32 R67, -RZ, R71.reuse.H0_H0 ;  /* 0x20000047ff437230 */ /* 0x100fe20000004100 */
[----:B------:R-:W-:Y:S01]  /*dc30*/  F2FP.F16.F32.PACK_AB R113, R7, R6 ;  /* 0x000000060771723e */ /* 0x000fe200000000ff */
[C---:B------:R-:W-:Y:S01]  /*dc40*/  FFMA R8, R48.reuse, R65, R8 ;  /* 0x0000004130087223 */ /* 0x040fe20000000008 */
[----:B------:R-:W-:Y:S01]  /*dc50*/  FFMA R9, R48, R60, R9 ;  /* 0x0000003c30097223 */ /* 0x000fe20000000009 */
[-C--:B------:R-:W-:Y:S01]  /*dc60*/  FMUL R10, R10, R47.reuse ;  /* 0x0000002f0a0a7220 */ /* 0x080fe20000400000 */
[----:B------:R-:W-:Y:S02]  /*dc70*/  HADD2.F32 R62, -RZ, R71.H1_H1 ;  /* 0x30000047ff3e7230 */ /* 0x000fe40000004100 */
[-C--:B------:R-:W-:Y:S01]  /*dc80*/  FMUL R11, R11, R47.reuse ;  /* 0x0000002f0b0b7220 */ /* 0x080fe20000400000 */
[--C-:B------:R-:W-:Y:S02]  /*dc90*/  HADD2.F32 R41, -RZ, R72.reuse.H0_H0 ;  /* 0x20000048ff297230 */ /* 0x100fe40000004100 */
[----:B------:R-:W-:Y:S01]  /*dca0*/  FMUL R12, R12, R47 ;  /* 0x0000002f0c0c7220 */ /* 0x000fe20000400000 */
[----:B------:R-:W-:-:S02]  /*dcb0*/  HADD2.F32 R64, -RZ, R72.H1_H1 ;  /* 0x30000048ff407230 */ /* 0x000fc40000004100 */
[----:B------:R-:W-:Y:S01]  /*dcc0*/  FMUL R13, R13, R47 ;  /* 0x0000002f0d0d7220 */ /* 0x000fe20000400000 */
[--C-:B------:R-:W-:Y:S02]  /*dcd0*/  HADD2.F32 R43, -RZ, R73.reuse.H0_H0 ;  /* 0x20000049ff2b7230 */ /* 0x100fe40000004100 */
[----:B------:R-:W-:Y:S01]  /*dce0*/  FFMA R10, R48, R67, R10 ;  /* 0x00000043300a7223 */ /* 0x000fe2000000000a */
[-C--:B------:R-:W-:Y:S01]  /*dcf0*/  FMUL R14, R14, R47.reuse ;  /* 0x0000002f0e0e7220 */ /* 0x080fe20000400000 */
[----:B------:R-:W-:Y:S02]  /*dd00*/  HADD2.F32 R66, -RZ, R73.H1_H1 ;  /* 0x30000049ff427230 */ /* 0x000fe40000004100 */
[C---:B------:R-:W-:Y:S01]  /*dd10*/  FFMA R11, R48.reuse, R62, R11 ;  /* 0x0000003e300b7223 */ /* 0x040fe2000000000b */
[----:B------:R-:W-:Y:S01]  /*dd20*/  FMUL R15, R15, R47 ;  /* 0x0000002f0f0f7220 */ /* 0x000fe20000400000 */
[--C-:B------:R-:W-:Y:S02]  /*dd30*/  HADD2.F32 R69, -RZ, R74.reuse.H0_H0 ;  /* 0x2000004aff457230 */ /* 0x100fe40000004100 */
[----:B------:R-:W-:Y:S01]  /*dd40*/  FFMA R12, R48, R41, R12 ;  /* 0x00000029300c7223 */ /* 0x000fe2000000000c */
[----:B------:R-:W-:Y:S01]  /*dd50*/  FMUL R16, R16, R47 ;  /* 0x0000002f10107220 */ /* 0x000fe20000400000 */
[----:B------:R-:W-:-:S02]  /*dd60*/  HADD2.F32 R68, -RZ, R74.H1_H1 ;  /* 0x3000004aff447230 */ /* 0x000fc40000004100 */
[C---:B------:R-:W-:Y:S01]  /*dd70*/  FFMA R13, R48.reuse, R64, R13 ;  /* 0x00000040300d7223 */ /* 0x040fe2000000000d */
[----:B------:R-:W-:Y:S01]  /*dd80*/  FMUL R17, R17, R47 ;  /* 0x0000002f11117220 */ /* 0x000fe20000400000 */
[--C-:B------:R-:W-:Y:S02]  /*dd90*/  HADD2.F32 R71, -RZ, R75.reuse.H0_H0 ;  /* 0x2000004bff477230 */ /* 0x100fe40000004100 */
[----:B------:R-:W-:Y:S01]  /*dda0*/  FFMA R14, R48, R43, R14 ;  /* 0x0000002b300e7223 */ /* 0x000fe2000000000e */
[-C--:B------:R-:W-:Y:S01]  /*ddb0*/  FMUL R18, R18, R47.reuse ;  /* 0x0000002f12127220 */ /* 0x080fe20000400000 */
[----:B------:R-:W-:Y:S02]  /*ddc0*/  HADD2.F32 R70, -RZ, R75.H1_H1 ;  /* 0x3000004bff467230 */ /* 0x000fe40000004100 */
[C---:B------:R-:W-:Y:S01]  /*ddd0*/  FFMA R15, R48.reuse, R66, R15 ;  /* 0x00000042300f7223 */ /* 0x040fe2000000000f */
[----:B------:R-:W-:Y:S01]  /*dde0*/  FMUL R19, R19, R47 ;  /* 0x0000002f13137220 */ /* 0x000fe20000400000 */
[C---:B------:R-:W-:Y:S01]  /*ddf0*/  FFMA R16, R48.reuse, R69, R16 ;  /* 0x0000004530107223 */ /* 0x040fe20000000010 */
[C---:B------:R-:W-:Y:S01]  /*de00*/  FFMA R17, R48.reuse, R68, R17 ;  /* 0x0000004430117223 */ /* 0x040fe20000000011 */
[C---:B------:R-:W-:Y:S01]  /*de10*/  FFMA R18, R48.reuse, R71, R18 ;  /* 0x0000004730127223 */ /* 0x040fe20000000012 */
[----:B------:R-:W-:Y:S01]  /*de20*/  FFMA R19, R48, R70, R19 ;  /* 0x0000004630137223 */ /* 0x000fe20000000013 */
[----:B------:R-:W-:Y:S01]  /*de30*/  F2FP.F16.F32.PACK_AB R114, R9, R8 ;  /* 0x000000080972723e */ /* 0x000fe200000000ff */
[----:B------:R-:W-:Y:S01]  /*de40*/  BSSY.RECONVERGENT B0, `(.L_x_177) ;  /* 0x000001d000007945 */ /* 0x000fe20003800200 */
[----:B------:R-:W-:-:S02]  /*de50*/  F2FP.F16.F32.PACK_AB R115, R11, R10 ;  /* 0x0000000a0b73723e */ /* 0x000fc400000000ff */
[----:B------:R-:W-:Y:S02]  /*de60*/  F2FP.F16.F32.PACK_AB R116, R13, R12 ;  /* 0x0000000c0d74723e */ /* 0x000fe400000000ff */
[----:B------:R-:W-:Y:S01]  /*de70*/  F2FP.F16.F32.PACK_AB R117, R15, R14 ;  /* 0x0000000e0f75723e */ /* 0x000fe200000000ff */
[----:B------:R2:W-:Y:S01]  /*de80*/  STSM.16.MT88.4 [R102+0x6000], R112 ;  /* 0x0060007066007844 */ /* 0x0005e20000004200 */
[----:B------:R-:W-:Y:S02]  /*de90*/  F2FP.F16.F32.PACK_AB R118, R17, R16 ;  /* 0x000000101176723e */ /* 0x000fe400000000ff */
[----:B------:R-:W-:Y:S02]  /*dea0*/  F2FP.F16.F32.PACK_AB R119, R19, R18 ;  /* 0x000000121377723e */ /* 0x000fe400000000ff */
[----:B------:R-:W-:Y:S02]  /*deb0*/  ISETP.NE.AND P2, PT, R101, RZ, PT ;  /* 0x000000ff6500720c */ /* 0x000fe40003f45270 */
[----:B------:R-:W-:Y:S01]  /*dec0*/  @P0 IADD3 R97, PT, PT, R90, 0x1, RZ ;  /* 0x000000015a610810 */ /* 0x000fe20007ffe0ff */
[----:B------:R2:W-:Y:S03]  /*ded0*/  STSM.16.MT88.4 [R102+0x6800], R116 ;  /* 0x0068007466007844 */ /* 0x0005e60000004200 */
[----:B------:R-:W-:Y:S01]  /*dee0*/  @P0 ISETP.NE.AND P1, PT, R97, 0x4, PT ;  /* 0x000000046100080c */ /* 0x000fe20003f25270 */
[----:B------:R-:W-:Y:S01]  /*def0*/  @!PT LDS RZ, [RZ] ;  /* 0x00000000fffff984 */ /* 0x000fe20000000800 */
[----:B------:R-:W-:Y:S01]  /*df00*/  @!PT LDS RZ, [RZ] ;  /* 0x00000000fffff984 */ /* 0x000fe20000000800 */
[----:B------:R-:W-:Y:S01]  /*df10*/  @!PT LDS RZ, [RZ] ;  /* 0x00000000fffff984 */ /* 0x000fe20000000800 */
[----:B------:R-:W-:Y:S01]  /*df20*/  @!PT LDS RZ, [RZ] ;  /* 0x00000000fffff984 */ /* 0x000fe20000000800 */
[----:B------:R5:W-:Y:S06]  /*df30*/  MEMBAR.ALL.CTA ;  /* 0x0000000000007992 */ /* 0x000bec0000008000 */
[----:B-----5:R-:W5:Y:S01]  /*df40*/  FENCE.VIEW.ASYNC.S ;  /* 0x00000000000073c6 */ /* 0x020f620000000000 */
[----:B------:R-:W-:Y:S01]  /*df50*/  @P0 SEL R101, RZ, 0x1, P1 ;  /* 0x00000001ff650807 */ /* 0x000fe20000800000 */
[----:B-----5:R-:W-:Y:S06]  /*df60*/  BAR.SYNC.DEFER_BLOCKING 0x1, 0x80 ;  /* 0x0042000000007b1d */ /* 0x020fec0000010000 */
        /* <DEDUP_REMOVED lines=8> */
[----:B------:R1:W-:Y:S02]  /*dff0*/  UTMASTG.2D [UR4], [UR56] ;  /* 0x00000004380073b5 */ /* 0x0003e40008008000 */
[----:B-1----:R0:W-:Y:S02]  /*e000*/  UTMACMDFLUSH ;  /* 0x00000000000079b7 */ /* 0x0021e40000000000 */
.L_x_178:
[----:B------:R-:W-:Y:S05]  /*e010*/  BSYNC.RECONVERGENT B0 ;  /* 0x0000000000007941 */ /* 0x000fea0003800200 */
.L_x_177:
[----:B------:R-:W-:Y:S01]  /*e020*/  @P0 SEL R90, R97, RZ, P1 ;  /* 0x000000ff615a0207 */ /* 0x000fe20000800000 */
[----:B------:R-:W-:Y:S01]  /*e030*/  BSSY.RECONVERGENT B0, `(.L_x_179) ;  /* 0x0000004000007945 */ /* 0x000fe20003800200 */
[----:B------:R-:W-:Y:S03]  /*e040*/  @P0 LOP3.LUT R88, R88, R101, RZ, 0x3c, !PT ;  /* 0x0000006558580212 */ /* 0x000fe600078e3cff */
[----:B------:R-:W-:Y:S05]  /*e050*/  @!P2 BRA `(.L_x_180) ;  /* 0x000000000004a947 */ /* 0x000fea0003800000 */
[----:B------:R-:W-:Y:S04]  /*e060*/  DEPBAR.LE SB0, 0x1 ;  /* 0x000080400000791a */ /* 0x000fe80000000000 */
.L_x_180:
[----:B------:R-:W-:Y:S05]  /*e070*/  BSYNC.RECONVERGENT B0 ;  /* 0x0000000000007941 */ /* 0x000fea0003800200 */
.L_x_179:
[----:B------:R-:W-:Y:S01]  /*e080*/  UISETP.NE.AND UP1, UPT, UR54, -0x4, UPT ;  /* 0xfffffffc3600788c */ /* 0x000fe2000bf25270 */
[----:B------:R-:W-:Y:S01]  /*e090*/  BAR.SYNC.DEFER_BLOCKING 0x1, 0x80 ;  /* 0x0042000000007b1d */ /* 0x000fe20000010000 */
[----:B------:R-:W-:Y:S01]  /*e0a0*/  UISETP.NE.AND UP0, UPT, UR55, 0x8, UPT ;  /* 0x000000083700788c */ /* 0x000fe2000bf05270 */
[----:B------:R-:W-:Y:S01]  /*e0b0*/  PLOP3.LUT P2, PT, PT, PT, PT, 0x8, 0x80 ;  /* 0x000000000080781c */ /* 0x000fe20003f4e170 */
[----:B------:R-:W-:Y:S01]  /*e0c0*/  UIADD3 UR54, UPT, UPT, UR54, 0x4, URZ ;  /* 0x0000000436367890 */ /* 0x000fe2000fffe0ff */
[----:B------:R-:W-:Y:S01]  /*e0d0*/  IMAD.MOV.U32 R15, RZ, RZ, R85 ;  /* 0x000000ffff0f7224 */ /* 0x000fe200078e0055 */
[----:B------:R-:W-:Y:S01]  /*e0e0*/  USEL UR6, URZ, 0x1, UP0 ;  /* 0x00000001ff067887 */ /* 0x000fe20008000000 */
[----:B------:R-:W-:Y:S01]  /*e0f0*/  PLOP3.LUT P0, PT, PT, PT, UP1, 0x80, 0x8 ;  /* 0x000000000008781c */ /* 0x000fe20003f0f018 */
[----:B------:R-:W-:Y:S01]  /*e100*/  USEL UR5, UR55, URZ, UP0 ;  /* 0x000000ff37057287 */ /* 0x000fe20008000000 */
[----:B------:R-:W-:Y:S02]  /*e110*/  IMAD.MOV.U32 R14, RZ, RZ, R84 ;  /* 0x000000ffff0e7224 */ /* 0x000fe400078e0054 */
[----:B------:R-:W-:Y:S01]  /*e120*/  @UP1 ULEA UR4, UR53, UR43, 0x3 ;  /* 0x0000002b35041291 */ /* 0x000fe2000f8e18ff */
[----:B------:R-:W-:Y:S01]  /*e130*/  LOP3.LUT R87, R87, UR6, RZ, 0x3c, !PT ;  /* 0x0000000657577c12 */ /* 0x000fe2000f8e3cff */
[----:B------:R-:W-:Y:S02]  /*e140*/  IMAD.MOV.U32 R17, RZ, RZ, R83 ;  /* 0x000000ffff117224 */ /* 0x000fe400078e0053 */
[----:B------:R-:W-:Y:S04]  /*e150*/  @UP1 UIADD3 UR4, UPT, UPT, UR4, 0x40, URZ ;  /* 0x0000004004041890 */ /* 0x000fe8000fffe0ff */
[----:B------:R-:W-:Y:S09]  /*e160*/  @UP1 UPRMT UR4, UR52, 0x654, UR4 ;  /* 0x0000065434041896 */ /* 0x000ff20008000004 */
[----:B------:R-:W-:Y:S01]  /*e170*/  @P0 SYNCS.ARRIVE.TRANS64.RED.A1T0 RZ, [UR4], RZ ;  /* 0x000000ffffff09a7 */ /* 0x000fe20008100404 */
[----:B------:R-:W-:Y:S01]  /*e180*/  @UP1 UIADD3 UR4, UPT, UPT, UR53, 0x1, URZ ;  /* 0x0000000135041890 */ /* 0x000fe2000fffe0ff */
[----:B------:R-:W-:Y:S03]  /*e190*/  ISETP.NE.AND P0, PT, R82, RZ, PT ;  /* 0x000000ff5200720c */ /* 0x000fe60003f05270 */
[----:B------:R-:W-:Y:S04]  /*e1a0*/  @UP1 UISETP.NE.AND UP0, UPT, UR4, 0x4, UPT ;  /* 0x000000040400188c */ /* 0x000fe8000bf05270 */
[----:B------:R-:W-:Y:S06]  /*e1b0*/  @UP1 USEL UR53, UR4, URZ, UP0 ;  /* 0x000000ff04351287 */ /* 0x000fec0008000000 */
[----:B------:R-:W-:Y:S06]  /*e1c0*/  @P0 BRA `(.L_x_181) ;  /* 0xffffffb400f40947 */ /* 0x000fec000383ffff */
[----:B------:R-:W-:Y:S01]  /*e1d0*/  ULEA UR4, UR53, UR43, 0x3 ;  /* 0x0000002b35047291 */ /* 0x000fe2000f8e18ff */
[----:B------:R-:W-:-:S04]  /*e1e0*/  DEPBAR.LE SB0, 0x0 ;  /* 0x000080000000791a */ /* 0x000fc80000000000 */
[----:B------:R-:W-:-:S04]  /*e1f0*/  UIADD3 UR4, UPT, UPT, UR4, 0x40, URZ ;  /* 0x0000004004047890 */ /* 0x000fc8000fffe0ff */
[----:B------:R-:W-:-:S09]  /*e200*/  UPRMT UR4, UR52, 0x654, UR4 ;  /* 0x0000065434047896 */ /* 0x000fd20008000004 */
[----:B------:R-:W-:Y:S01]  /*e210*/  SYNCS.ARRIVE.TRANS64.RED.A1T0 RZ, [UR4], RZ ;  /* 0x000000ffffff79a7 */ /* 0x000fe20008100404 */
[----:B------:R-:W-:Y:S05]  /*e220*/  EXIT ;  /* 0x000000000000794d */ /* 0x000fea0003800000 */
.L_x_125:
[----:B------:R-:W-:-:S08]  /*e230*/  NOP ;  /* 0x0000000000007918 */ /* 0x000fd00000000000 */
[----:B-12--5:R-:W-:-:S00]  /*e240*/  USETMAXREG.DEALLOC.CTAPOOL 0x88 ;  /* 0x00000088000079c8 */ /* 0x026fc000080e0500 */
[----:B------:R-:W-:Y:S05]  /*e250*/  EXIT ;  /* 0x000000000000794d */ /* 0x000fea0003800000 */
.L_x_281:
[----:B------:R-:W-:-:S08]  /*e260*/  NOP ;  /* 0x0000000000007918 */ /* 0x000fd00000000000 */
[----:B-12--5:R-:W1:-:S00]  /*e270*/  USETMAXREG.DEALLOC.CTAPOOL 0x88 ;  /* 0x00000088000079c8 */ /* 0x026e4000080e0500 */
[----:B-1----:R-:W1:Y:S01]  /*e280*/  SHFL.IDX PT, R80, R80, RZ, 0x1f ;  /* 0x00001fff50507589 */ /* 0x002e6200000e0000 */
[----:B------:R-:W2:Y:S05]  /*e290*/  LDCU UR18, c[0x0][0xc1c] ;  /* 0x00018380ff1277ac */ /* 0x000eaa0008000800 */
[----:B------:R-:W3:Y:S01]  /*e2a0*/  LDC.64 R8, c[0x0][0x900] ;  /* 0x00024000ff087b82 */ /* 0x000ee20000000a00 */
[----:B------:R-:W-:Y:S01]  /*e2b0*/  BSSY.RECONVERGENT B0, `(.L_x_182) ;  /* 0x000003f000007945 */ /* 0x000fe20003800200 */
[----:B------:R-:W-:Y:S01]  /*e2c0*/  ELECT P0, URZ, PT ;  /* 0x0000000000ff782f */ /* 0x000fe20003800000 */
[----:B------:R-:W-:Y:S02]  /*e2d0*/  UMOV UR4, 0x400 ;  /* 0x0000040000047882 */ /* 0x000fe40000000000 */
[----:B------:R-:W-:-:S03]  /*e2e0*/  ULEA UR4, UR5, UR4, 0x18 ;  /* 0x0000000405047291 */ /* 0x000fc6000f8ec0ff */
[----:B------:R-:W4:Y:S08]  /*e2f0*/  LDC.64 R10, c[0x0][0x908] ;  /* 0x00024200ff0a7b82 */ /* 0x000f300000000a00 */
[----:B------:R-:W3:Y:S01]  /*e300*/  LDC.64 R4, c[0x0][0x910] ;  /* 0x00024400ff047b82 */ /* 0x000ee20000000a00 */
[----:B--2---:R-:W-:Y:S01]  /*e310*/  UIADD3 UR18, UPT, UPT, UR30, UR18, URZ ;  /* 0x000000121e127290 */ /* 0x004fe2000fffe0ff */
[----:B-1----:R-:W-:-:S06]  /*e320*/  R2UR UR7, R80 ;  /* 0x00000000500772ca */ /* 0x002fcc00000e0000 */
[----:B------:R-:W1:Y:S08]  /*e330*/  LDC.64 R6, c[0x0][0x918] ;  /* 0x00024600ff067b82 */ /* 0x000e700000000a00 */
[----:B------:R-:W2:Y:S01]  /*e340*/  LDC.64 R64, c[0x0][0x920] ;  /* 0x00024800ff407b82 */ /* 0x000ea20000000a00 */
[----:B------:R-:W-:Y:S02]  /*e350*/  USHF.R.U32.HI UR6, URZ, 0x3, UR7 ;  /* 0x00000003ff067899 */ /* 0x000fe40008011607 */
[----:B------:R-:W-:-:S02]  /*e360*/  ULEA UR20, UR7, UR4, 0x9 ;  /* 0x0000000407147291 */ /* 0x000fc4000f8e48ff */
[----:B------:R-:W-:-:S06]  /*e370*/  ULOP3.LUT UR6, UR6, 0x1, URZ, 0xc0, !UPT ;  /* 0x0000000106067892 */ /* 0x000fcc000f8ec0ff */
[----:B------:R-:W-:Y:S01]  /*e380*/  IMAD.U32 R0, RZ, RZ, UR6 ;  /* 0x00000006ff007e24 */ /* 0x000fe2000f8e00ff */
[----:B------:R-:W-:Y:S06]  /*e390*/  @!P0 BRA `(.L_x_183) ;  /* 0x0000000000c08947 */ /* 0x000fec0003800000 */
[----:B------:R-:W5:Y:S08]  /*e3a0*/  LDC.64 R20, c[0x0][0x400] ;  /* 0x00010000ff147b82 */ /* 0x000f700000000a00 */
[----:B------:R-:W5:Y:S08]  /*e3b0*/  LDC.64 R22, c[0x0][0x408] ;  /* 0x00010200ff167b82 */ /* 0x000f700000000a00 */
[----:B------:R-:W4:Y:S08]  /*e3c0*/  LDC.64 R16, c[0x0][0x410] ;  /* 0x00010400ff107b82 */ /* 0x000f300000000a00 */
[----:B------:R-:W4:Y:S08]  /*e3d0*/  LDC.64 R18, c[0x0][0x418] ;  /* 0x00010600ff127b82 */ /* 0x000f300000000a00 */
[----:B------:R-:W3:Y:S01]  /*e3e0*/  LDC.64 R12, c[0x0][0x420] ;  /* 0x00010800ff0c7b82 */ /* 0x000ee20000000a00 */
[----:B-----5:R5:W-:Y:S07]  /*e3f0*/  STS.128 [UR20+-0x980], R20 ;  /* 0xfff68014ff007988 */ /* 0x020bee0008000c14 */
[----:B------:R-:W3:Y:S01]  /*e400*/  LDC.64 R14, c[0x0][0x428] ;  /* 0x00010a00ff0e7b82 */ /* 0x000ee20000000a00 */
[----:B----4-:R4:W-:Y:S07]  /*e410*/  STS.128 [UR20+-0x970], R16 ;  /* 0xfff69010ff007988 */ /* 0x0109ee0008000c14 */
[----:B------:R-:W1:Y:S08]  /*e420*/  LDC.64 R60, c[0x0][0x430] ;  /* 0x00010c00ff3c7b82 */ /* 0x000e700000000a00 */
[----:B------:R-:W1:Y:S01]  /*e430*/  LDC.64 R62, c[0x0][0x438] ;  /* 0x00010e00ff3e7b82 */ /* 0x000e620000000a00 */
[----:B---3--:R3:W-:Y:S07]  /*e440*/  STS.128 [UR20+-0x960], R12 ;  /* 0xfff6a00cff007988 */ /* 0x0087ee0008000c14 */
[----:B------:R-:W2:Y:S08]  /*e450*/  LDC.64 R56, c[0x0][0x440] ;  /* 0x00011000ff387b82 */ /* 0x000eb00000000a00 */
[----:B------:R-:W2:Y:S08]  /*e460*/  LDC.64 R58, c[0x0][0x448] ;  /* 0x00011200ff3a7b82 */ /* 0x000eb00000000a00 */
[----:B------:R-:W5:Y:S01]  /*e470*/  LDC.64 R52, c[0x0][0x450] ;  /* 0x00011400ff347b82 */ /* 0x000f620000000a00 */
[----:B-1----:R1:W-:Y:S07]  /*e480*/  STS.128 [UR20+-0x950], R60 ;  /* 0xfff6b03cff007988 */ /* 0x0023ee0008000c14 */
[----:B------:R-:W5:Y:S08]  /*e490*/  LDC.64 R54, c[0x0][0x458] ;  /* 0x00011600ff367b82 */ /* 0x000f700000000a00 */
[----:B------:R-:W4:Y:S01]  /*e4a0*/  LDC.64 R48, c[0x0][0x460] ;  /* 0x00011800ff307b82 */ /* 0x000f220000000a00 */
[----:B--2---:R1:W-:Y:S07]  /*e4b0*/  STS.128 [UR20+-0x940], R56 ;  /* 0xfff6c038ff007988 */ /* 0x0043ee0008000c14 */
[----:B------:R-:W4:Y:S08]  /*e4c0*/  LDC.64 R50, c[0x0][0x468] ;  /* 0x00011a00ff327b82 */ /* 0x000f300000000a00 */
[----:B------:R-:W2:Y:S01]  /*e4d0*/  LDC.64 R44, c[0x0][0x470] ;  /* 0x00011c00ff2c7b82 */ /* 0x000ea20000000a00 */
[----:B-----5:R1:W-:Y:S07]  /*e4e0*/  STS.128 [UR20+-0x930], R52 ;  /* 0xfff6d034ff007988 */ /* 0x0203ee0008000c14 */
[----:B------:R-:W2:Y:S08]  /*e4f0*/  LDC.64 R46, c[0x0][0x478] ;  /* 0x00011e00ff2e7b82 */ /* 0x000eb00000000a00 */
[----:B------:R-:W5:Y:S01]  /*e500*/  LDC.64 R40, c[0x0][0x500] ;  /* 0x00014000ff287b82 */ /* 0x000f620000000a00 */
[----:B----4-:R1:W-:Y:S07]  /*e510*/  STS.128 [UR20+-0x920], R48 ;  /* 0xfff6e030ff007988 */ /* 0x0103ee0008000c14 */
        /* <DEDUP_REMOVED lines=19> */
[----:B---3--:R-:W3:Y:S01]  /*e650*/  LDC.64 R12, c[0x0][0x570] ;  /* 0x00015c00ff0c7b82 */ /* 0x008ee20000000a00 */
[----:B--2---:R1:W-:Y:S07]  /*e660*/  STS.128 [UR20+-0x8b0], R20 ;  /* 0xfff75014ff007988 */ /* 0x0043ee0008000c14 */
[----:B------:R-:W3:Y:S01]  /*e670*/  LDC.64 R14, c[0x0][0x578] ;  /* 0x00015e00ff0e7b82 */ /* 0x000ee20000000a00 */
[----:B-----5:R1:W-:Y:S04]  /*e680*/  STS.128 [UR20+-0x8a0], R16 ;  /* 0xfff76010ff007988 */ /* 0x0203e80008000c14 */
[----:B---3--:R1:W-:Y:S02]  /*e690*/  STS.128 [UR20+-0x890], R12 ;  /* 0xfff7700cff007988 */ /* 0x0083e40008000c14 */
.L_x_183:
[----:B------:R-:W-:Y:S05]  /*e6a0*/  BSYNC.RECONVERGENT B0 ;  /* 0x0000000000007941 */ /* 0x000fea0003800200 */
.L_x_182:
[----:B-1----:R-:W1:Y:S01]  /*e6b0*/  LDC.64 R16, c[0x0][0x960] ;  /* 0x00025800ff107b82 */ /* 0x002e620000000a00 */
[----:B------:R-:W-:Y:S01]  /*e6c0*/  ELECT P1, URZ, PT ;  /* 0x0000000000ff782f */ /* 0x000fe20003820000 */
[----:B------:R-:W-:-:S06]  /*e6d0*/  NOP ;  /* 0x0000000000007918 */ /* 0x000fcc0000000000 */
[----:B------:R-:W1:Y:S01]  /*e6e0*/  LDC.64 R18, c[0x0][0x968] ;  /* 0x00025a00ff127b82 */ /* 0x000e620000000a00 */
[----:B------:R-:W-:Y:S01]  /*e6f0*/  ELECT P0, URZ, PT ;  /* 0x0000000000ff782f */ /* 0x000fe20003800000 */
[----:B------:R-:W-:Y:S02]  /*e700*/  ULOP3.LUT UR7, UR7, 0x7, URZ, 0xc0, !UPT ;  /* 0x0000000707077892 */ /* 0x000fe4000f8ec0ff */
[----:B------:R-:W-:Y:S02]  /*e710*/  UIMAD UR9, UR30, 0xe, URZ ;  /* 0x0000000e1e0978a4 */ /* 0x000fe4000f8e02ff */
[----:B---34-:R-:W-:Y:S01]  /*e720*/  @P1 STS.128 [UR20+-0xa80], R8 ;  /* 0xfff58008ff001988 */ /* 0x018fe20008000c14 */
[----:B------:R-:W-:Y:S01]  /*e730*/  UIMAD UR19, UR18, 0xe, URZ ;  /* 0x0000000e121378a4 */ /* 0x000fe2000f8e02ff */
[----:B------:R-:W3:Y:S01]  /*e740*/  LDC.64 R12, c[0x0][0x970] ;  /* 0x00025c00ff0c7b82 */ /* 0x000ee20000000a00 */
[----:B------:R-:W-:Y:S01]  /*e750*/  UIADD3 UR23, UPT, UPT, UR20, -0x980, URZ ;  /* 0xfffff68014177890 */ /* 0x000fe2000fffe0ff */
[----:B------:R-:W-:Y:S01]  /*e760*/  @P1 STS.128 [UR20+-0xa70], R4 ;  /* 0xfff59004ff001988 */ /* 0x000fe20008000c14 */
[----:B------:R-:W-:-:S02]  /*e770*/  UIADD3 UR22, UPT, UPT, UR20, -0x900, URZ ;  /* 0xfffff70014167890 */ /* 0x000fc4000fffe0ff */
[----:B------:R-:W-:Y:S02]  /*e780*/  UIADD3 UR21, UPT, UPT, UR20, -0xa80, URZ ;  /* 0xfffff58014157890 */ /* 0x000fe4000fffe0ff */
[----:B------:R-:W-:Y:S01]  /*e790*/  UIMAD UR30, UR30, 0xc, URZ ;  /* 0x0000000c1e1e78a4 */ /* 0x000fe2000f8e02ff */
[----:B------:R-:W3:Y:S01]  /*e7a0*/  LDC.64 R14, c[0x0][0x978] ;  /* 0x00025e00ff0e7b82 */ /* 0x000ee20000000a00 */
[----:B------:R-:W4:Y:S01]  /*e7b0*/  LDCU.64 UR10, c[0x0][0xb18] ;  /* 0x00016300ff0a77ac */ /* 0x000f220008000a00 */
[----:B------:R-:W1:Y:S06]  /*e7c0*/  LDCU.64 UR12, c[0x0][0xb20] ;  /* 0x00016400ff0c77ac */ /* 0x000e6c0008000a00 */
[----:B------:R-:W2:Y:S01]  /*e7d0*/  LDC.64 R66, c[0x0][0x928] ;  /* 0x00024a00ff427b82 */ /* 0x000ea20000000a00 */
[----:B-1----:R1:W-:Y:S01]  /*e7e0*/  @P1 STS.128 [UR20+-0xa20], R16 ;  /* 0xfff5e010ff001988 */ /* 0x0023e20008000c14 */
[----:B------:R-:W1:Y:S01]  /*e7f0*/  LDCU.64 UR16, c[0x0][0x820] ;  /* 0x00010400ff1077ac */ /* 0x000e620008000a00 */
[----:B------:R-:W1:Y:S05]  /*e800*/  LDCU.64 UR14, c[0x0][0xb00] ;  /* 0x00016000ff0e77ac */ /* 0x000e6a0008000a00 */
[----:B------:R-:W5:Y:S01]  /*e810*/  LDC.64 R28, c[0x0][0x930] ;  /* 0x00024c00ff1c7b82 */ /* 0x000f620000000a00 */
[----:B------:R-:W-:Y:S01]  /*e820*/  UIMAD UR18, UR18, 0xc, URZ ;  /* 0x0000000c121278a4 */ /* 0x000fe2000f8e02ff */
[----:B------:R-:W-:-:S06]  /*e830*/  UMOV UR8, UR7 ;  /* 0x0000000700087c82 */ /* 0x000fcc0008000000 */
[----:B------:R-:W5:Y:S01]  /*e840*/  LDC.64 R30, c[0x0][0x938] ;  /* 0x00024e00ff1e7b82 */ /* 0x000f620000000a00 */
[----:B---3--:R3:W-:Y:S07]  /*e850*/  @P1 STS.128 [UR20+-0xa10], R12 ;  /* 0xfff5f00cff001988 */ /* 0x0087ee0008000c14 */
[----:B------:R-:W4:Y:S01]  /*e860*/  LDC.64 R24, c[0x0][0x940] ;  /* 0x00025000ff187b82 */ /* 0x000f220000000a00 */
[----:B--2---:R2:W-:Y:S01]  /*e870*/  @P1 STS.128 [UR20+-0xa60], R64 ;  /* 0xfff5a040ff001988 */ /* 0x0045e20008000c14 */
[----:B-1----:R-:W-:-:S06]  /*e880*/  LOP3.LUT R17, R0, 0x1, RZ, 0x3c, !PT ;  /* 0x0000000100117812 */ /* 0x002fcc00078e3cff */
[----:B------:R-:W4:Y:S08]  /*e890*/  LDC.64 R26, c[0x0][0x948] ;  /* 0x00025200ff1a7b82 */ /* 0x000f300000000a00 */
[----:B------:R-:W1:Y:S01]  /*e8a0*/  LDC.64 R20, c[0x0][0x950] ;  /* 0x00025400ff147b82 */ /* 0x000e620000000a00 */
[----:B-----5:R2:W-:Y:S07]  /*e8b0*/  @P1 STS.128 [UR20+-0xa50], R28 ;  /* 0xfff5b01cff001988 */ /* 0x0205ee0008000c14 */
[----:B------:R-:W1:Y:S08]  /*e8c0*/  LDC.64 R22, c[0x0][0x958] ;  /* 0x00025600ff167b82 */ /* 0x000e700000000a00 */
[----:B------:R-:W5:Y:S01]  /*e8d0*/  LDC.64 R52, c[0x0][0xa00] ;  /* 0x00028000ff347b82 */ /* 0x000f620000000a00 */
[----:B----4-:R2:W-:Y:S07]  /*e8e0*/  @P1 STS.128 [UR20+-0xa40], R24 ;  /* 0xfff5c018ff001988 */ /* 0x0105ee0008000c14 */
[----:B------:R-:W5:Y:S08]  /*e8f0*/  LDC.64 R54, c[0x0][0xa08] ;  /* 0x00028200ff367b82 */ /* 0x000f700000000a00 */
[----:B------:R-:W4:Y:S01]  /*e900*/  LDC.64 R48, c[0x0][0xa10] ;  /* 0x00028400ff307b82 */ /* 0x000f220000000a00 */
[----:B-1----:R2:W-:Y:S01]  /*e910*/  @P1 STS.128 [UR20+-0xa30], R20 ;  /* 0xfff5d014ff001988 */ /* 0x0025e20008000c14 */
[----:B------:R-:W-:-:S06]  /*e920*/  NOP ;  /* 0x0000000000007918 */ /* 0x000fcc0000000000 */
        /* <DEDUP_REMOVED lines=8> */
[----:B-1----:R2:W-:Y:S07]  /*e9b0*/  @P0 STS.128 [UR20+-0x9e0], R44 ;  /* 0xfff6202cff000988 */ /* 0x0025ee0008000c14 */
        /* <DEDUP_REMOVED lines=12> */
[----:B---3--:R-:W3:Y:S08]  /*ea80*/  LDC.64 R12, c[0x0][0xb08] ;  /* 0x0002c200ff0c7b82 */ /* 0x008ef00000000a00 */
[----:B------:R-:W1:Y:S01]  /*ea90*/  LDC.64 R2, c[0x0][0xb10] ;  /* 0x0002c400ff027b82 */ /* 0x000e620000000a00 */
[----:B----4-:R2:W-:Y:S01]  /*eaa0*/  @P0 STS.128 [UR20+-0x990], R4 ;  /* 0xfff67004ff000988 */ /* 0x0105e20008000c14 */
[----:B------:R-:W-:Y:S01]  /*eab0*/  UIADD3 UR20, UPT, UPT, UR20, -0xa00, URZ ;  /* 0xfffff60014147890 */ /* 0x000fe2000fffe0ff */
[----:B------:R-:W-:-:S06]  /*eac0*/  NOP ;  /* 0x0000000000007918 */ /* 0x000fcc0000000000 */
.L_x_197:
[----:B------:R-:W-:Y:S09]  /*ead0*/  UISETP.NE.AND UP0, UPT, UR37, 0x1, UPT ;  /* 0x000000012500788c */ /* 0x000ff2000bf05270 */
[----:B----4-:R-:W-:Y:S05]  /*eae0*/  BRA.U UP0, `(.L_x_184) ;  /* 0x0000000100047547 */ /* 0x010fea000b800000 */
[----:B------:R-:W-:Y:S05]  /*eaf0*/  BPT.TRAP 0x1 ;  /* 0x000000040000795c */ /* 0x000fea0000300000 */
.L_x_184:
[----:B------:R-:W-:Y:S01]  /*eb00*/  ULEA UR24, UR7, UR4, 0x3 ;  /* 0x0000000407187291 */ /* 0x000fe2000f8e18ff */
[----:B--2---:R-:W-:Y:S08]  /*eb10*/  SHF.L.U32 R5, R17, 0x1f, RZ ;  /* 0x0000001f11057819 */ /* 0x004ff000000006ff */
[----:B------:R-:W2:Y:S02]  /*eb20*/  SYNCS.PHASECHK.TRANS64.TRYWAIT P0, [UR24+0x70], R5 ;  /* 0x00007005ff0075a7 */ /* 0x000ea40008001118 */
[----:B--2---:R-:W-:Y:S05]  /*eb30*/  @!P0 BRA `(.L_x_185) ;  /* 0x0000002c00748947 */ /* 0x004fea0003800000 */
.L_x_255:
[----:B------:R-:W-:Y:S09]  /*eb40*/  UIMAD UR6, UR7, 0x14, UR36 ;  /* 0x00000014070678a4 */ /* 0x000ff2000f8e0224 */
[----:B------:R-:W4:Y:S04]  /*eb50*/  LDS R10, [UR6+0x10] ;  /* 0x00001006ff0a7984 */ /* 0x000f280008000800 */
        /* <DEDUP_REMOVED lines=10> */
[----:B----4-:R-:W-:Y:S01]  /*ec00*/  PRMT R21, R10, 0x7632, R21 ;  /* 0x000076320a157816 */ /* 0x010fe20000000015 */
[----:B------:R-:W-:Y:S06]  /*ec10*/  BRA.U UP0, `(.L_x_186) ;  /* 0x0000000100047547 */ /* 0x000fec000b800000 */
[----:B------:R-:W-:Y:S05]  /*ec20*/  BPT.TRAP 0x1 ;  /* 0x000000040000795c */ /* 0x000fea0000300000 */
.L_x_186:
[----:B------:R-:W-:Y:S02]  /*ec30*/  UIADD3 UR6, UPT, UPT, UR24, 0xb0, URZ ;  /* 0x000000b018067890 */ /* 0x000fe4000fffe0ff */
[----:B------:R-:W-:Y:S02]  /*ec40*/  UISETP.NE.AND UP0, UPT, UR37, 0x8, UPT ;  /* 0x000000082500788c */ /* 0x000fe4000bf05270 */
[----:B------:R-:W-:Y:S09]  /*ec50*/  UPRMT UR6, UR5, 0x654, UR6 ;  /* 0x0000065405067896 */ /* 0x000ff20008000006 */
[----:B-1----:R-:W-:Y:S01]  /*ec60*/  SYNCS.ARRIVE.TRANS64.RED.A1T0 RZ, [UR6], RZ ;  /* 0x000000ffffff79a7 */ /* 0x002fe20008100406 */
[----:B------:R-:W-:Y:S05]  /*ec70*/  BRA.U !UP0, `(.L_x_187) ;  /* 0x0000000108047547 */ /* 0x000fea000b800000 */
[----:B------:R-:W-:Y:S05]  /*ec80*/  BPT.TRAP 0x1 ;  /* 0x000000040000795c */ /* 0x000fea0000300000 */
.L_x_187:
[----:B------:R-:W-:Y:S01]  /*ec90*/  ULEA UR24, UR8, UR4, 0x3 ;  /* 0x0000000408187291 */ /* 0x000fe2000f8e18ff */
[----:B--2---:R-:W-:Y:S02]  /*eca0*/  SHF.L.U32 R5, R0, 0x1f, RZ ;  /* 0x0000001f00057819 */ /* 0x004fe400000006ff */
[----:B------:R-:W-:Y:S04]  /*ecb0*/  PRMT R4, R10, 0x9910, RZ ;  /* 0x000099100a047816 */ /* 0x000fe800000000ff */
[----:B------:R-:W-:Y:S02]  /*ecc0*/  ISETP.NE.AND P0, PT, R4, RZ, PT ;  /* 0x000000ff0400720c */ /* 0x000fe40003f05270 */
[----:B------:R-:W1:Y:S02]  /*ecd0*/  SYNCS.PHASECHK.TRANS64.TRYWAIT P1, [UR24+0x190], R5 ;  /* 0x00019005ff0075a7 */ /* 0x000e640008021118 */
[----:B------:R-:W-:Y:S01]  /*ece0*/  ISETP.EQ.OR P0, PT, R11, RZ, !P0 ;  /* 0x000000ff0b00720c */ /* 0x000fe20004702670 */
[----:B------:R-:W-:Y:S01]  /*ecf0*/  @!UPT UIADD3 URZ, UPT, UPT, URZ, URZ, URZ ;  /* 0x000000fffffff290 */ /* 0x000fe2000fffe0ff */
[----:B-1----:R-:W-:Y:S11]  /*ed00*/  @!P1 BRA `(.L_x_188) ;  /* 0x0000002c00189947 */ /* 0x002ff60003800000 */
.L_x_257:
[----:B------:R-:W-:Y:S05]  /*ed10*/  @P0 BRA `(.L_x_189) ;  /* 0x0000000c00dc0947 */ /* 0x000fea0003800000 */
[----:B------:R-:W-:Y:S01]  /*ed20*/  ELECT P0, URZ, PT ;  /* 0x0000000000ff782f */ /* 0x000fe20003800000 */
[----:B------:R-:W2:Y:S01]  /*ed30*/  LDC.64 R8, c[0x0][0x838] ;  /* 0x00020e00ff087b82 */ /* 0x000ea20000000a00 */
[----:B------:R-:W-:Y:S07]  /*ed40*/  BSSY.RECONVERGENT B0, `(.L_x_190) ;  /* 0x00000a1000007945 */ /* 0x000fee0003800200 */
[----:B-1----:R-:W1:Y:S08]  /*ed50*/  LDC.64 R4, c[0x0][0x830] ;  /* 0x00020c00ff047b82 */ /* 0x002e700000000a00 */
[----:B------:R-:W4:Y:S08]  /*ed60*/  @P0 LDC.64 R32, c[0x0][0x828] ;  /* 0x00020a00ff200b82 */ /* 0x000f300000000a00 */
[----:B------:R-:W5:Y:S08]  /*ed70*/  @P0 LDC.64 R28, c[0x0][0x390] ;  /* 0x0000e400ff1c0b82 */ /* 0x000f700000000a00 */
[----:B------:R-:W3:Y:S02]  /*ed80*/  @P0 LDC.64 R6, c[0x0][0x840] ;  /* 0x00021000ff060b82 */ /* 0x000ee40000000a00 */
[C---:B---3--:R-:W-:Y:S04]  /*ed90*/  @P0 IMAD.WIDE R6, R14.reuse, 0x8, R6 ;  /* 0x000000080e060825 */ /* 0x048fe800078e0206 */
[C---:B----4-:R-:W-:Y:S01]  /*eda0*/  @P0 IMAD.WIDE R32, R14.reuse, 0x8, R32 ;  /* 0x000000080e200825 */ /* 0x050fe200078e0220 */
[----:B------:R3:W4:Y:S03]  /*edb0*/  @P0 LDG.E.64 R26, desc[UR50][R6.64] ;  /* 0x00000032061a0981 */ /* 0x000726000c1e1b00 */
[C---:B--2---:R-:W-:Y:S02]  /*edc0*/  @P0 IMAD.WIDE R8, R14.reuse, 0x8, R8 ;  /* 0x000000080e080825 */ /* 0x044fe400078e0208 */
[----:B------:R-:W2:Y:S02]  /*edd0*/  @P0 LDG.E.64 R32, desc[UR50][R32.64] ;  /* 0x0000003220200981 */ /* 0x000ea4000c1e1b00 */
[C---:B-1----:R-:W-:Y:S02]  /*ede0*/  @P0 IMAD.WIDE R4, R14.reuse, 0x8, R4 ;  /* 0x000000080e040825 */ /* 0x042fe400078e0204 */
[----:B------:R-:W3:Y:S02]  /*edf0*/  @P0 LDG.E.64 R8, desc[UR50][R8.64] ;  /* 0x0000003208080981 */ /* 0x000ee4000c1e1b00 */
[----:B-----5:R-:W-:Y:S02]  /*ee00*/  @P0 IMAD.WIDE R28, R14, 0xc, R28 ;  /* 0x0000000c0e1c0825 */ /* 0x020fe400078e021c */
[----:B------:R-:W5:Y:S04]  /*ee10*/  @P0 LDG.E.64 R24, desc[UR50][R4.64] ;  /* 0x0000003204180981 */ /* 0x000f68000c1e1b00 */
[----:B------:R1:W4:Y:S04]  /*ee20*/  @P0 LDG.E R20, desc[UR50][R28.64+0x4] ;  /* 0x000004321c140981 */ /* 0x000328000c1e1900 */
[----:B------:R-:W4:Y:S04]  /*ee30*/  @P0 LDG.E R5, desc[UR50][R28.64] ;  /* 0x000000321c050981 */ /* 0x000f28000c1e1900 */
[----:B------:R-:W4:Y:S04]  /*ee40*/  @P0 LDG.E R4, desc[UR50][R28.64+0x8] ;  /* 0x000008321c040981 */ /* 0x000f28000c1e1900 */
[----:B--2---:R-:W-:Y:S04]  /*ee50*/  @P0 STS.64 [UR23], R32 ;  /* 0x00000020ff000988 */ /* 0x004fe80008000a17 */
[----:B---3--:R-:W-:Y:S04]  /*ee60*/  @P0 STS.64 [UR22], R8 ;  /* 0x00000008ff000988 */ /* 0x008fe80008000a16 */
[----:B------:R-:W2:Y:S01]  /*ee70*/  @P0 LDS R7, [UR23+0x1c] ;  /* 0x00001c17ff070984 */ /* 0x000ea20008000800 */
[C---:B-----5:R-:W-:Y:S01]  /*ee80*/  @P0 SHF.L.U64.HI R23, R24.reuse, 0x1, R25 ;  /* 0x0000000118170819 */ /* 0x060fe20000010219 */
[----:B------:R-:W-:Y:S02]  /*ee90*/  @P0 IMAD.SHL.U32 R24, R24, 0x2, RZ ;  /* 0x0000000218180824 */ /* 0x000fe400078e00ff */
[----:B------:R-:W-:Y:S01]  /*eea0*/  @P0 STS [UR23+0x30], RZ ;  /* 0x000030ffff000988 */ /* 0x000fe20008000817 */
[----:B------:R-:W-:Y:S02]  /*eeb0*/  @P0 LOP3.LUT R23, R23, 0x1fffffff, RZ, 0xc0, !PT ;  /* 0x1fffffff17170812 */ /* 0x000fe400078ec0ff */
[----:B------:R-:W-:Y:S02]  /*eec0*/  @P0 LOP3.LUT R24, R24, 0xfffffffe, RZ, 0xc0, !PT ;  /* 0xfffffffe18180812 */ /* 0x000fe400078ec0ff */
[--C-:B------:R-:W-:Y:S02]  /*eed0*/  @P0 SHF.R.U32.HI R6, RZ, 0x4, R23.reuse ;  /* 0x00000004ff060819 */ /* 0x100fe40000011617 */
[----:B------:R-:W-:Y:S05]  /*eee0*/  @P0 SHF.R.U64 R23, R24, 0x4, R23 ;  /* 0x0000000418170819 */ /* 0x000fea0000001217 */
[----:B------:R3:W-:Y:S01]  /*eef0*/  @P0 STS [UR23+0xc], R23 ;  /* 0x00000c17ff000988 */ /* 0x0007e20008000817 */
[----:B----4-:R-:W-:Y:S02]  /*ef00*/  @P0 VIADD R5, R5, 0xffffffff ;  /* 0xffffffff05050836 */ /* 0x010fe40000000000 */
[----:B------:R-:W-:Y:S01]  /*ef10*/  @P0 VIADD R4, R4, 0xffffffff ;  /* 0xffffffff04040836 */ /* 0x000fe20000000000 */
[----:B---3--:R-:W-:Y:S02]  /*ef20*/  PRMT R23, R10, 0x7732, RZ ;  /* 0x000077320a177816 */ /* 0x008fe400000000ff */
[----:B--2---:R-:W-:Y:S01]  /*ef30*/  @P0 LOP3.LUT R25, R7, 0xf, R6, 0xb8, !PT ;  /* 0x0000000f07190812 */ /* 0x004fe200078eb806 */
[----:B------:R-:W-:Y:S04]  /*ef40*/  IMAD.U32 R7, RZ, RZ, UR23 ;  /* 0x00000017ff077e24 */ /* 0x000fe8000f8e00ff */
[----:B------:R-:W-:Y:S01]  /*ef50*/  @P0 STS [UR23+0x1c], R25 ;  /* 0x00001c19ff000988 */ /* 0x000fe20008000817 */
[----:B------:R-:W-:Y:S03]  /*ef60*/  @P0 SHF.R.U64 R8, R7, 0x4, RZ ;  /* 0x0000000407080819 */ /* 0x000fe600000012ff */
[----:B------:R-:W2:Y:S04]  /*ef70*/  @P0 LDS R6, [UR23+0x1c] ;  /* 0x00001c17ff060984 */ /* 0x000ea80008000800 */
[----:B------:R-:W-:Y:S04]  /*ef80*/  @P0 STS [UR23+0x10], R8 ;  /* 0x00001008ff000988 */ /* 0x000fe80008000817 */
[----:B------:R-:W-:Y:S01]  /*ef90*/  @P0 STS [UR23+0x14], R8 ;  /* 0x00001408ff000988 */ /* 0x000fe20008000817 */
[----:B--2---:R-:W-:Y:S05]  /*efa0*/  @P0 LOP3.LUT R30, R6, 0xf0, RZ, 0xb8, !PT ;  /* 0x000000f0061e0812 */ /* 0x004fea00078eb8ff */
[----:B------:R-:W-:Y:S04]  /*efb0*/  @P0 STS [UR23+0x1c], R30 ;  /* 0x00001c1eff000988 */ /* 0x000fe80008000817 */
[----:B------:R-:W2:Y:S02]  /*efc0*/  @P0 LDS R6, [UR23+0x1c] ;  /* 0x00001c17ff060984 */ /* 0x000ea40008000800 */
[----:B--2---:R-:W-:Y:S02]  /*efd0*/  @P0 LOP3.LUT R9, R6, 0xf00, RZ, 0xb8, !PT ;  /* 0x00000f0006090812 */ /* 0x004fe400078eb8ff */
[----:B------:R-:W-:Y:S03]  /*efe0*/  CS2R R6, SRZ ;  /* 0x0000000000067805 */ /* 0x000fe6000001ff00 */
[----:B------:R-:W-:Y:S04]  /*eff0*/  @P0 STS.64 [UR23+0x18], R8 ;  /* 0x00001808ff000988 */ /* 0x000fe80008000a17 */
[----:B------:R-:W2:Y:S04]  /*f000*/  @P0 LDS R22, [UR23+0x1c] ;  /* 0x00001c17ff160984 */ /* 0x000ea80008000800 */
[----:B------:R3:W-:Y:S02]  /*f010*/  @P0 STS.128 [UR23+0x20], R4 ;  /* 0x00002004ff000988 */ /* 0x0007e40008000c17 */
[----:B---3--:R-:W-:Y:S05]  /*f020*/  IMAD.U32 R6, RZ, RZ, UR22 ;  /* 0x00000016ff067e24 */ /* 0x008fea000f8e00ff */
[----:B------:R-:W-:Y:S01]  /*f030*/  @P0 SHF.R.U64 R8, R6, 0x4, RZ ;  /* 0x0000000406080819 */ /* 0x000fe200000012ff */
[----:B------:R-:W-:Y:S01]  /*f040*/  IMAD.MOV.U32 R6, RZ, RZ, RZ ;  /* 0x000000ffff067224 */ /* 0x000fe200078e00ff */
[----:B--2---:R-:W-:Y:S02]  /*f050*/  @P0 LOP3.LUT R24, R22, 0xf000, RZ, 0xb8, !PT ;  /* 0x0000f00016180812 */ /* 0x004fe400078eb8ff */
[C---:B------:R-:W-:Y:S01]  /*f060*/  @P0 SHF.L.U64.HI R22, R26.reuse, 0x1, R27 ;  /* 0x000000011a160819 */ /* 0x040fe2000001021b */
[----:B------:R-:W-:Y:S02]  /*f070*/  @P0 IMAD.SHL.U32 R26, R26, 0x2, RZ ;  /* 0x000000021a1a0824 */ /* 0x000fe400078e00ff */
[----:B------:R2:W-:Y:S01]  /*f080*/  @P0 STS [UR23+0x1c], R24 ;  /* 0x00001c18ff000988 */ /* 0x0005e20008000817 */
[----:B------:R-:W-:Y:S03]  /*f090*/  @P0 LOP3.LUT R22, R22, 0x1fffffff, RZ, 0xc0, !PT ;  /* 0x1fffffff16160812 */ /* 0x000fe600078ec0ff */
[----:B-1----:R-:W1:Y:S01]  /*f0a0*/  @P0 LDS R28, [UR22+0x1c] ;  /* 0x00001c16ff1c0984 */ /* 0x002e620008000800 */
[--C-:B------:R-:W-:Y:S03]  /*f0b0*/  @P0 SHF.R.U32.HI R25, RZ, 0x4, R22.reuse ;  /* 0x00000004ff190819 */ /* 0x100fe60000011616 */
[----:B------:R-:W-:Y:S04]  /*f0c0*/  @P0 STS [UR22+0x10], R8 ;  /* 0x00001008ff000988 */ /* 0x000fe80008000816 */
[----:B------:R-:W-:Y:S04]  /*f0d0*/  @P0 STS [UR22+0x14], R8 ;  /* 0x00001408ff000988 */ /* 0x000fe80008000816 */
[----:B------:R-:W-:Y:S01]  /*f0e0*/  @P0 STS [UR22+0x30], RZ ;  /* 0x000030ffff000988 */ /* 0x000fe20008000816 */
[----:B--2---:R-:W2:Y:S01]  /*f0f0*/  S2R R24, SR_LANEID ;  /* 0x0000000000187919 */ /* 0x004ea20000000000 */
[----:B-1----:R-:W-:Y:S05]  /*f100*/  @P0 LOP3.LUT R29, R28, 0xf, R25, 0xb8, !PT ;  /* 0x0000000f1c1d0812 */ /* 0x002fea00078eb819 */
[----:B------:R-:W-:Y:S04]  /*f110*/  @P0 STS [UR22+0x1c], R29 ;  /* 0x00001c1dff000988 */ /* 0x000fe80008000816 */
[----:B------:R-:W1:Y:S02]  /*f120*/  @P0 LDS R25, [UR22+0x1c] ;  /* 0x00001c16ff190984 */ /* 0x000e640008000800 */
[----:B-1----:R-:W-:Y:S05]  /*f130*/  @P0 LOP3.LUT R27, R25, 0xf0, RZ, 0xb8, !PT ;  /* 0x000000f0191b0812 */ /* 0x002fea00078eb8ff */
[----:B------:R-:W-:Y:S04]  /*f140*/  @P0 STS [UR22+0x1c], R27 ;  /* 0x00001c1bff000988 */ /* 0x000fe80008000816 */
[----:B------:R-:W1:Y:S02]  /*f150*/  @P0 LDS R5, [UR22+0x1c] ;  /* 0x00001c16ff050984 */ /* 0x000e640008000800 */
[----:B-1----:R-:W-:Y:S01]  /*f160*/  @P0 LOP3.LUT R9, R5, 0xf00, RZ, 0xb8, !PT ;  /* 0x00000f0005090812 */ /* 0x002fe200078eb8ff */
[----:B------:R-:W-:Y:S01]  /*f170*/  IMAD R5, R23, 0xaaab, RZ ;  /* 0x0000aaab17057824 */ /* 0x000fe200078e02ff */
[----:B------:R-:W-:Y:S03]  /*f180*/  SHF.R.U32.HI R23, RZ, 0x1, R23 ;  /* 0x00000001ff177819 */ /* 0x000fe60000011617 */
[----:B------:R1:W-:Y:S01]  /*f190*/  @P0 STS.64 [UR22+0x18], R8 ;  /* 0x00001808ff000988 */ /* 0x0003e20008000a16 */
[----:B------:R-:W-:Y:S01]  /*f1a0*/  SHF.R.U32.HI R27, RZ, 0x13, R5 ;  /* 0x00000013ff1b7819 */ /* 0x000fe20000011605 */
[----:B------:R-:W-:Y:S02]  /*f1b0*/  @P0 VIADD R5, R20, 0xffffffff ;  /* 0xffffffff14050836 */ /* 0x000fe40000000000 */
[----:B------:R-:W3:Y:S01]  /*f1c0*/  @P0 LDS R25, [UR22+0x1c] ;  /* 0x00001c16ff190984 */ /* 0x000ee20008000800 */
[----:B------:R-:W-:Y:S01]  /*f1d0*/  PRMT R27, R27, 0x9910, RZ ;  /* 0x000099101b1b7816 */ /* 0x000fe200000000ff */
[----:B--2---:R-:W-:Y:S02]  /*f1e0*/  IMAD.SHL.U32 R20, R24, 0x4, RZ ;  /* 0x0000000418147824 */ /* 0x004fe400078e00ff */
[----:B------:R2:W-:Y:S02]  /*f1f0*/  @P0 STS.128 [UR22+0x20], R4 ;  /* 0x00002004ff000988 */ /* 0x0005e40008000c16 */
[----:B------:R-:W-:Y:S04]  /*f200*/  IMAD R27, R27, 0xc, RZ ;  /* 0x0000000c1b1b7824 */ /* 0x000fe800078e02ff */
[----:B------:R-:W-:Y:S01]  /*f210*/  IMAD.MOV R27, RZ, RZ, -R27 ;  /* 0x000000ffff1b7224 */ /* 0x000fe200078e0a1b */
[----:B-1----:R-:W-:Y:S04]  /*f220*/  @P0 LOP3.LUT R9, R26, 0xfffffffe, RZ, 0xc0, !PT ;  /* 0xfffffffe1a090812 */ /* 0x002fe800078ec0ff */
[----:B------:R-:W-:Y:S02]  /*f230*/  PRMT R26, R27, 0x7710, RZ ;  /* 0x000077101b1a7816 */ /* 0x000fe400000000ff */
[----:B------:R-:W-:Y:S03]  /*f240*/  @P0 SHF.R.U64 R22, R9, 0x4, R22 ;  /* 0x0000000409160819 */ /* 0x000fe60000001216 */
[----:B------:R-:W-:Y:S02]  /*f250*/  IMAD.IADD R26, R21, 0x1, R26 ;  /* 0x00000001151a7824 */ /* 0x000fe400078e021a */
[----:B------:R1:W-:Y:S03]  /*f260*/  @P0 STS [UR22+0xc], R22 ;  /* 0x00000c16ff000988 */ /* 0x0003e60008000816 */
[----:B------:R-:W-:Y:S02]  /*f270*/  R2UR UR6, R26 ;  /* 0x000000001a0672ca */ /* 0x000fe400000e0000 */
[----:B--2---:R-:W-:Y:S02]  /*f280*/  LOP3.LUT R4, R23, 0xffff, RZ, 0xc0, !PT ;  /* 0x0000ffff17047812 */ /* 0x004fe400078ec0ff */
[----:B---3--:R-:W-:Y:S03]  /*f290*/  @P0 LOP3.LUT R25, R25, 0xf000, RZ, 0xb8, !PT ;  /* 0x0000f00019190812 */ /* 0x008fe600078eb8ff */
[----:B------:R-:W-:Y:S02]  /*f2a0*/  IMAD R4, R4, 0x4925, RZ ;  /* 0x0000492504047824 */ /* 0x000fe400078e02ff */
[----:B------:R-:W-:Y:S04]  /*f2b0*/  @P0 STS [UR22+0x1c], R25 ;  /* 0x00001c19ff000988 */ /* 0x000fe80008000816 */
[----:B------:R-:W-:Y:S01]  /*f2c0*/  ULOP3.LUT UR6, UR6, 0xffff, URZ, 0xc0, !UPT ;  /* 0x0000ffff06067892 */ /* 0x000fe2000f8ec0ff */
[----:B------:R-:W-:Y:S03]  /*f2d0*/  NOP ;  /* 0x0000000000007918 */ /* 0x000fe60000000000 */
[----:B------:R-:W-:Y:S01]  /*f2e0*/  UIADD3 UR25, UP1, UPT, UR30, UR6, URZ ;  /* 0x000000061e197290 */ /* 0x000fe2000ff3e0ff */
[----:B------:R-:W2:Y:S01]  /*f2f0*/  LDS R6, [R20+UR23] ;  /* 0x0000001714067984 */ /* 0x000ea20008000800 */
[----:B------:R-:W-:Y:S01]  /*f300*/  UIADD3 UR6, UP0, UPT, UR18, UR6, URZ ;  /* 0x0000000612067290 */ /* 0x000fe2000ff1e0ff */
[----:B------:R-:W-:Y:S01]  /*f310*/  SHF.R.U32.HI R4, RZ, 0x11, R4 ;  /* 0x00000011ff047819 */ /* 0x000fe20000011604 */
[----:B------:R-:W-:Y:S01]  /*f320*/  UIADD3.X UR31, UPT, UPT, URZ, URZ, URZ, UP1, !UPT ;  /* 0x000000ffff1f7290 */ /* 0x000fe20008ffe4ff */
[----:B------:R-:W3:Y:S01]  /*f330*/  LDS R5, [R20+UR23+0x80] ;  /* 0x0000801714057984 */ /* 0x000ee20008000800 */
[----:B------:R-:W-:Y:S01]  /*f340*/  ULEA UR32, UP1, UR25, UR16, 0x7 ;  /* 0x0000001019207291 */ /* 0x000fe2000f8238ff */
[----:B------:R-:W-:Y:S01]  /*f350*/  PRMT R4, R4, 0x9910, RZ ;  /* 0x0000991004047816 */ /* 0x000fe200000000ff */
[----:B------:R-:W-:Y:S02]  /*f360*/  UIADD3.X UR29, UPT, UPT, URZ, URZ, URZ, UP0, !UPT ;  /* 0x000000ffff1d7290 */ /* 0x000fe400087fe4ff */
[----:B------:R-:W-:Y:S02]  /*f370*/  ULEA UR28, UP0, UR6, UR16, 0x7 ;  /* 0x00000010061c7291 */ /* 0x000fe4000f8038ff */
[----:B------:R-:W-:Y:S01]  /*f380*/  IMAD R4, R4, 0xe, RZ ;  /* 0x0000000e04047824 */ /* 0x000fe200078e02ff */
[----:B------:R-:W-:Y:S01]  /*f390*/  ULEA.HI.X UR31, UR25, UR17, UR31, 0x7, UP1 ;  /* 0x00000011191f7291 */ /* 0x000fe200088f3c1f */
[C---:B-1----:R-:W-:Y:S01]  /*f3a0*/  IADD3 R22, P1, PT, R20.reuse, UR32, RZ ;  /* 0x0000002014167c10 */ /* 0x042fe2000ff3e0ff */
[----:B------:R-:W-:Y:S01]  /*f3b0*/  ULEA.HI.X UR29, UR6, UR17, UR29, 0x7, UP0 ;  /* 0x00000011061d7291 */ /* 0x000fe200080f3c1d */
[----:B------:R-:W-:Y:S01]  /*f3c0*/  IADD3 R8, P0, PT, R20, UR28, RZ ;  /* 0x0000001c14087c10 */ /* 0x000fe2000ff1e0ff */
[----:B------:R-:W-:Y:S02]  /*f3d0*/  IMAD.MOV R4, RZ, RZ, -R4 ;  /* 0x000000ffff047224 */ /* 0x000fe400078e0a04 */
[----:B------:R-:W-:Y:S02]  /*f3e0*/  IMAD.X R23, RZ, RZ, UR31, P1 ;  /* 0x0000001fff177e24 */ /* 0x000fe400088e06ff */
[----:B------:R-:W-:Y:S01]  /*f3f0*/  IMAD.X R9, RZ, RZ, UR29, P0 ;  /* 0x0000001dff097e24 */ /* 0x000fe200080e06ff */
[----:B------:R-:W-:Y:S05]  /*f400*/  PRMT R4, R4, 0x7710, RZ ;  /* 0x0000771004047816 */ /* 0x000fea00000000ff */
[----:B------:R-:W-:Y:S05]  /*f410*/  IMAD.IADD R4, R21, 0x1, R4 ;  /* 0x0000000115047824 */ /* 0x000fea00078e0204 */
[----:B------:R-:W-:Y:S01]  /*f420*/  R2UR UR25, R4 ;  /* 0x00000000041972ca */ /* 0x000fe200000e0000 */
[----:B--2---:R1:W2:Y:S04]  /*f430*/  ATOMG.E.EXCH.STRONG.GPU PT, RZ, [R22], R6 ;  /* 0x0000000616ff73a8 */ /* 0x0042a800041ee100 */
[----:B---3--:R1:W2:Y:S02]  /*f440*/  ATOMG.E.EXCH.STRONG.GPU PT, RZ, [R8], R5 ;  /* 0x0000000508ff73a8 */ /* 0x0082a400041ee100 */
[----:B--2---:R-:W-:Y:S11]  /*f450*/  ELECT P0, URZ, PT ;  /* 0x0000000000ff782f */ /* 0x004ff60003800000 */
[----:B------:R-:W-:Y:S02]  /*f460*/  @!UPT UIADD3 URZ, UPT, UPT, URZ, URZ, URZ ;  /* 0x000000fffffff290 */ /* 0x000fe4000fffe0ff */
[----:B------:R-:W-:Y:S05]  /*f470*/  @!P0 BRA `(.L_x_191) ;  /* 0x0000000000b48947 */ /* 0x000fea0003800000 */
[----:B------:R-:W-:Y:S01]  /*f480*/  STS [UR21+0x30], RZ ;  /* 0x000030ffff007988 */ /* 0x000fe20008000815 */
[----:B------:R-:W-:Y:S01]  /*f490*/  ISETP.NE.U32.AND P0, PT, R2, RZ, PT ;  /* 0x000000ff0200720c */ /* 0x000fe20003f05070 */
[----:B-1----:R-:W-:Y:S01]  /*f4a0*/  IMAD.WIDE R8, R14, 0xc, R18 ;  /* 0x0000000c0e087825 */ /* 0x002fe200078e0212 */
[----:B------:R-:W-:Y:S02]  /*f4b0*/  ISETP.NE.U32.AND P1, PT, R12, RZ, PT ;  /* 0x000000ff0c00720c */ /* 0x000fe40003f25070 */
[----:B------:R-:W-:Y:S02]  /*f4c0*/  ISETP.NE.AND.EX P0, PT, R3, RZ, PT, P0 ;  /* 0x000000ff0300720c */ /* 0x000fe40003f05300 */
[----:B------:R-:W2:Y:S01]  /*f4d0*/  LDG.E R28, desc[UR50][R8.64] ;  /* 0x00000032081c7981 */ /* 0x000ea2000c1e1900 */
[----:B------:R-:W-:Y:S10]  /*f4e0*/  ISETP.NE.AND.EX P1, PT, R13, RZ, PT, P1 ;  /* 0x000000ff0d00720c */ /* 0x000ff40003f25310 */
[----:B------:R-:W1:Y:S08]  /*f4f0*/  @P0 LDC.64 R4, c[0x0][0xb10] ;  /* 0x0002c400ff040b82 */ /* 0x000e700000000a00 */
[----:B------:R-:W3:Y:S01]  /*f500*/  @P1 LDC.64 R6, c[0x0][0xb08] ;  /* 0x0002c200ff061b82 */ /* 0x000ee20000000a00 */
[----:B--2---:R-:W-:Y:S01]  /*f510*/  SHF.R.S32.HI R29, RZ, 0x1f, R28 ;  /* 0x0000001fff1d7819 */ /* 0x004fe2000001141c */
[C---:B-1----:R-:W-:Y:S04]  /*f520*/  @P0 IMAD.WIDE R4, R14.reuse, 0x8, R4 ;  /* 0x000000080e040825 */ /* 0x042fe800078e0204 */
[----:B---3--:R-:W-:Y:S01]  /*f530*/  @P1 IMAD.WIDE R6, R14, 0x8, R6 ;  /* 0x000000080e061825 */ /* 0x008fe200078e0206 */
[----:B------:R-:W2:Y:S04]  /*f540*/  @P0 LDG.E.64 R24, desc[UR50][R4.64] ;  /* 0x0000003204180981 */ /* 0x000ea8000c1e1b00 */
[----:B------:R1:W3:Y:S04]  /*f550*/  @P1 LDG.E.64 R26, desc[UR50][R6.64] ;  /* 0x00000032061a1981 */ /* 0x0002e8000c1e1b00 */
[----:B------:R4:W5:Y:S04]  /*f560*/  LDG.E R5, desc[UR50][R8.64+0x4] ;  /* 0x0000043208057981 */ /* 0x000968000c1e1900 */
[----:B-1----:R-:W1:Y:S01]  /*f570*/  LDS R7, [UR21+0x1c] ;  /* 0x00001c15ff077984 */ /* 0x002e620008000800 */
[----:B------:R-:W-:Y:S05]  /*f580*/  IMAD.U32 R6, RZ, RZ, UR21 ;  /* 0x00000015ff067e24 */ /* 0x000fea000f8e00ff */
[----:B----4-:R-:W-:Y:S05]  /*f590*/  SHF.R.U64 R8, R6, 0x4, RZ ;  /* 0x0000000406087819 */ /* 0x010fea00000012ff */
[----:B------:R-:W-:Y:S04]  /*f5a0*/  STS [UR21+0x10], R8 ;  /* 0x00001008ff007988 */ /* 0x000fe80008000815 */
[----:B------:R-:W-:Y:S01]  /*f5b0*/  STS [UR21+0x14], R8 ;  /* 0x00001408ff007988 */ /* 0x000fe20008000815 */
[----:B------:R-:W-:Y:S02]  /*f5c0*/  @!P0 IMAD.MOV.U32 R24, RZ, RZ, R28 ;  /* 0x000000ffff188224 */ /* 0x000fe400078e001c */
[----:B------:R-:W-:Y:S01]  /*f5d0*/  @!P0 IMAD.MOV.U32 R25, RZ, RZ, R29 ;  /* 0x000000ffff198224 */ /* 0x000fe200078e001d */
[----:B---3--:R-:W-:Y:S04]  /*f5e0*/  @P1 STS.64 [UR21], R26 ;  /* 0x0000001aff001988 */ /* 0x008fe80008000a15 */
[C---:B--2---:R-:W-:Y:S01]  /*f5f0*/  SHF.L.U64.HI R21, R24.reuse, 0x1, R25 ;  /* 0x0000000118157819 */ /* 0x044fe20000010219 */
[----:B------:R-:W-:Y:S03]  /*f600*/  IMAD.SHL.U32 R24, R24, 0x2, RZ ;  /* 0x0000000218187824 */ /* 0x000fe600078e00ff */
[----:B------:R-:W-:Y:S02]  /*f610*/  LOP3.LUT R21, R21, 0x1fffffff, RZ, 0xc0, !PT ;  /* 0x1fffffff15157812 */ /* 0x000fe400078ec0ff */
[----:B------:R-:W-:Y:S02]  /*f620*/  LOP3.LUT R24, R24, 0xfffffffe, RZ, 0xc0, !PT ;  /* 0xfffffffe18187812 */ /* 0x000fe400078ec0ff */
[--C-:B------:R-:W-:Y:S02]  /*f630*/  SHF.R.U32.HI R4, RZ, 0x4, R21.reuse ;  /* 0x00000004ff047819 */ /* 0x100fe40000011615 */
[----:B------:R-:W-:Y:S02]  /*f640*/  SHF.R.U64 R21, R24, 0x4, R21 ;  /* 0x0000000418157819 */ /* 0x000fe40000001215 */
[----:B-1----:R-:W-:Y:S02]  /*f650*/  LOP3.LUT R30, R7, 0xf, R4, 0xb8, !PT ;  /* 0x0000000f071e7812 */ /* 0x002fe400078eb804 */
[----:B------:R-:W-:Y:S01]  /*f660*/  CS2R R6, SRZ ;  /* 0x0000000000067805 */ /* 0x000fe2000001ff00 */
[----:B------:R-:W-:Y:S01]  /*f670*/  STS [UR21+0xc], R21 ;  /* 0x00000c15ff007988 */ /* 0x000fe20008000815 */
[----:B-----5:R-:W-:Y:S03]  /*f680*/  VIADD R5, R5, 0xffffffff ;  /* 0xffffffff05057836 */ /* 0x020fe60000000000 */
[----:B------:R-:W-:Y:S04]  /*f690*/  STS [UR21+0x1c], R30 ;  /* 0x00001c1eff007988 */ /* 0x000fe80008000815 */
[----:B------:R-:W1:Y:S02]  /*f6a0*/  LDS R4, [UR21+0x1c] ;  /* 0x00001c15ff047984 */ /* 0x000e640008000800 */
[----:B-1----:R-:W-:Y:S05]  /*f6b0*/  LOP3.LUT R23, R4, 0xf0, RZ, 0xb8, !PT ;  /* 0x000000f004177812 */ /* 0x002fea00078eb8ff */
        /* <DEDUP_REMOVED lines=9> */
.L_x_191:
[----:B------:R-:W-:Y:S05]  /*f750*/  BSYNC.RECONVERGENT B0 ;  /* 0x0000000000007941 */ /* 0x000fea0003800200 */
.L_x_190:
[----:B------:R-:W-:Y:S01]  /*f760*/  ULOP3.LUT UR25, UR25, 0xffff, URZ, 0xc0, !UPT ;  /* 0x0000ffff19197892 */ /* 0x000fe2000f8ec0ff */
[----:B------:R-:W-:Y:S03]  /*f770*/  NOP ;  /* 0x0000000000007918 */ /* 0x000fe60000000000 */
[----:B------:R-:W-:Y:S01]  /*f780*/  UIADD3 UR6, UP0, UPT, UR9, UR25, URZ ;  /* 0x0000001909067290 */ /* 0x000fe2000ff1e0ff */
[----:B--2---:R-:W2:Y:S01]  /*f790*/  LDS R4, [R20+UR21] ;  /* 0x0000001514047984 */ /* 0x004ea20008000800 */
[----:B------:R-:W-:Y:S02]  /*f7a0*/  BSSY.RECONVERGENT B0, `(.L_x_192) ;  /* 0x0000039000007945 */ /* 0x000fe40003800200 */
[----:B------:R-:W-:Y:S02]  /*f7b0*/  UIADD3.X UR27, UPT, UPT, URZ, URZ, URZ, UP0, !UPT ;  /* 0x000000ffff1b7290 */ /* 0x000fe400087fe4ff */
[----:B------:R-:W-:Y:S04]  /*f7c0*/  ULEA UR26, UP0, UR6, UR14, 0x7 ;  /* 0x0000000e061a7291 */ /* 0x000fe8000f8038ff */
[----:B------:R-:W-:Y:S02]  /*f7d0*/  ULEA.HI.X UR27, UR6, UR15, UR27, 0x7, UP0 ;  /* 0x0000000f061b7291 */ /* 0x000fe400080f3c1b */
[----:B------:R-:W-:Y:S01]  /*f7e0*/  UIADD3 UR25, UP0, UPT, UR19, UR25, URZ ;  /* 0x0000001913197290 */ /* 0x000fe2000ff1e0ff */
[----:B-1----:R-:W-:Y:S03]  /*f7f0*/  IADD3 R6, P0, PT, R20, UR26, RZ ;  /* 0x0000001a14067c10 */ /* 0x002fe6000ff1e0ff */
[----:B------:R-:W-:Y:S02]  /*f800*/  UIADD3.X UR6, UPT, UPT, URZ, URZ, URZ, UP0, !UPT ;  /* 0x000000ffff067290 */ /* 0x000fe400087fe4ff */
[----:B------:R-:W-:Y:S05]  /*f810*/  IMAD.X R7, RZ, RZ, UR27, P0 ;  /* 0x0000001bff077e24 */ /* 0x000fea00080e06ff */
[----:B--2---:R1:W2:Y:S02]  /*f820*/  ATOMG.E.EXCH.STRONG.GPU PT, RZ, [R6], R4 ;  /* 0x0000000406ff73a8 */ /* 0x0042a400041ee100 */
[----:B--2---:R-:W-:Y:S11]  /*f830*/  ELECT P0, URZ, PT ;  /* 0x0000000000ff782f */ /* 0x004ff60003800000 */
[----:B------:R-:W-:Y:S02]  /*f840*/  @!UPT UIADD3 URZ, UPT, UPT, URZ, URZ, URZ ;  /* 0x000000fffffff290 */ /* 0x000fe4000fffe0ff */
[----:B------:R-:W-:Y:S05]  /*f850*/  @!P0 BRA `(.L_x_193) ;  /* 0x0000000000b48947 */ /* 0x000fea0003800000 */
[----:B------:R-:W-:Y:S01]  /*f860*/  STS [UR20+0x30], RZ ;  /* 0x000030ffff007988 */ /* 0x000fe20008000814 */
[----:B------:R-:W-:Y:S01]  /*f870*/  ISETP.NE.U32.AND P0, PT, RZ, UR12, PT ;  /* 0x0000000cff007c0c */ /* 0x000fe2000bf05070 */
[C---:B------:R-:W-:Y:S03]  /*f880*/  IMAD.WIDE R8, R14.reuse, 0xc, R18 ;  /* 0x0000000c0e087825 */ /* 0x040fe600078e0212 */
[----:B------:R-:W-:Y:S02]  /*f890*/  ISETP.NE.AND.EX P1, PT, RZ, UR13, PT, P0 ;  /* 0x0000000dff007c0c */ /* 0x000fe4000bf25300 */
[----:B------:R-:W2:Y:S01]  /*f8a0*/  LDG.E R28, desc[UR50][R8.64] ;  /* 0x00000032081c7981 */ /* 0x000ea2000c1e1900 */
[C---:B-1----:R-:W-:Y:S03]  /*f8b0*/  LEA R6, P0, R14.reuse, RZ, 0x3 ;  /* 0x000000ff0e067211 */ /* 0x042fe600078018ff */
[----:B------:R1:W3:Y:S01]  /*f8c0*/  LDG.E R5, desc[UR50][R8.64+0x4] ;  /* 0x0000043208057981 */ /* 0x0002e2000c1e1900 */
[----:B------:R-:W-:Y:S06]  /*f8d0*/  LEA.HI.X.SX32 R7, R14, RZ, 0x3, P0 ;  /* 0x000000ff0e077211 */ /* 0x000fec00000f1eff */
[C---:B------:R-:W-:Y:S04]  /*f8e0*/  @P1 IADD3 R22, P0, PT, R6.reuse, UR12, RZ ;  /* 0x0000000c06161c10 */ /* 0x040fe8000ff1e0ff */
[C---:B------:R-:W-:Y:S02]  /*f8f0*/  @P1 IADD3.X R23, PT, PT, R7.reuse, UR13, RZ, P0, !PT ;  /* 0x0000000d07171c10 */ /* 0x040fe400087fe4ff */
[----:B------:R-:W-:Y:S01]  /*f900*/  IADD3 R26, P0, PT, R6, UR10, RZ ;  /* 0x0000000a061a7c10 */ /* 0x000fe2000ff1e0ff */
[----:B------:R-:W-:Y:S02]  /*f910*/  IMAD.U32 R6, RZ, RZ, UR20 ;  /* 0x00000014ff067e24 */ /* 0x000fe4000f8e00ff */
[----:B------:R-:W4:Y:S01]  /*f920*/  @P1 LDG.E.64 R24, desc[UR50][R22.64] ;  /* 0x0000003216181981 */ /* 0x000f22000c1e1b00 */
[----:B------:R-:W-:Y:S03]  /*f930*/  IADD3.X R27, PT, PT, R7, UR11, RZ, P0, !PT ;  /* 0x0000000b071b7c10 */ /* 0x000fe600087fe4ff */
[----:B------:R-:W5:Y:S04]  /*f940*/  LDS R7, [UR20+0x1c] ;  /* 0x00001c14ff077984 */ /* 0x000f680008000800 */
[----:B------:R-:W5:Y:S01]  /*f950*/  LDG.E.64 R26, desc[UR50][R26.64] ;  /* 0x000000321a1a7981 */ /* 0x000f62000c1e1b00 */
[----:B-1----:R-:W-:Y:S05]  /*f960*/  SHF.R.U64 R8, R6, 0x4, RZ ;  /* 0x0000000406087819 */ /* 0x002fea00000012ff */
[----:B------:R-:W-:Y:S04]  /*f970*/  STS [UR20+0x10], R8 ;  /* 0x00001008ff007988 */ /* 0x000fe80008000814 */
[----:B------:R-:W-:Y:S04]  /*f980*/  STS [UR20+0x14], R8 ;  /* 0x00001408ff007988 */ /* 0x000fe80008000814 */
[----:B-----5:R-:W-:Y:S01]  /*f990*/  STS.64 [UR20], R26 ;  /* 0x0000001aff007988 */ /* 0x020fe20008000a14 */
[--C-:B--2---:R-:W-:Y:S01]  /*f9a0*/  SHF.R.S32.HI R29, RZ, 0x1f, R28.reuse ;  /* 0x0000001fff1d7819 */ /* 0x104fe2000001141c */
[----:B------:R-:W-:Y:S02]  /*f9b0*/  @!P1 IMAD.MOV.U32 R24, RZ, RZ, R28 ;  /* 0x000000ffff189224 */ /* 0x000fe400078e001c */
[----:B---3--:R-:W-:Y:S02]  /*f9c0*/  VIADD R5, R5, 0xffffffff ;  /* 0xffffffff05057836 */ /* 0x008fe40000000000 */
[----:B------:R-:W-:Y:S05]  /*f9d0*/  @!P1 IMAD.MOV.U32 R25, RZ, RZ, R29 ;  /* 0x000000ffff199224 */ /* 0x000fea00078e001d */
[C---:B----4-:R-:W-:Y:S01]  /*f9e0*/  SHF.L.U64.HI R21, R24.reuse, 0x1, R25 ;  /* 0x0000000118157819 */ /* 0x050fe20000010219 */
[----:B------:R-:W-:Y:S03]  /*f9f0*/  IMAD.SHL.U32 R24, R24, 0x2, RZ ;  /* 0x0000000218187824 */ /* 0x000fe600078e00ff */
[----:B------:R-:W-:Y:S02]  /*fa00*/  LOP3.LUT R21, R21, 0x1fffffff, RZ, 0xc0, !PT ;  /* 0x1fffffff15157812 */ /* 0x000fe400078ec0ff */
[----:B------:R-:W-:Y:S02]  /*fa10*/  LOP3.LUT R24, R24, 0xfffffffe, RZ, 0xc0, !PT ;  /* 0xfffffffe18187812 */ /* 0x000fe400078ec0ff */
[--C-:B------:R-:W-:Y:S02]  /*fa20*/  SHF.R.U32.HI R4, RZ, 0x4, R21.reuse ;  /* 0x00000004ff047819 */ /* 0x100fe40000011615 */
[----:B------:R-:W-:Y:S02]  /*fa30*/  SHF.R.U64 R21, R24, 0x4, R21 ;  /* 0x0000000418157819 */ /* 0x000fe40000001215 */
[----:B------:R-:W-:Y:S02]  /*fa40*/  LOP3.LUT R30, R7, 0xf, R4, 0xb8, !PT ;  /* 0x0000000f071e7812 */ /* 0x000fe400078eb804 */
[----:B------:R-:W-:Y:S01]  /*fa50*/  CS2R R6, SRZ ;  /* 0x0000000000067805 */ /* 0x000fe2000001ff00 */
[----:B------:R-:W-:Y:S04]  /*fa60*/  STS [UR20+0xc], R21 ;  /* 0x00000c15ff007988 */ /* 0x000fe80008000814 */
        /* <DEDUP_REMOVED lines=12> */
.L_x_193:
[----:B------:R-:W-:Y:S05]  /*fb30*/  BSYNC.RECONVERGENT B0 ;  /* 0x0000000000007941 */ /* 0x000fea0003800200 */
.L_x_192:
[----:B------:R-:W-:Y:S01]  /*fb40*/  NOP ;  /* 0x0000000000007918 */ /* 0x000fe20000000000 */
[----:B-12---:R-:W1:Y:S01]  /*fb50*/  LDS R4, [R20+UR20] ;  /* 0x0000001414047984 */ /* 0x006e620008000800 */
[----:B------:R-:W-:Y:S01]  /*fb60*/  ULEA UR34, UP0, UR25, UR14, 0x7 ;  /* 0x0000000e19227291 */ /* 0x000fe2000f8038ff */
[----:B------:R-:W-:Y:S03]  /*fb70*/  UMOV UR33, UR31 ;  /* 0x0000001f00217c82 */ /* 0x000fe60008000000 */
[----:B------:R-:W-:Y:S02]  /*fb80*/  ULEA.HI.X UR35, UR25, UR15, UR6, 0x7, UP0 ;  /* 0x0000000f19237291 */ /* 0x000fe400080f3c06 */
[----:B------:R-:W-:Y:S04]  /*fb90*/  IADD3 R6, P0, PT, R20, UR34, RZ ;  /* 0x0000002214067c10 */ /* 0x000fe8000ff1e0ff */
[----:B------:R-:W-:Y:S05]  /*fba0*/  IADD3.X R7, PT, PT, RZ, UR35, RZ, P0, !PT ;  /* 0x00000023ff077c10 */ /* 0x000fea00087fe4ff */
[----:B-1----:R2:W5:Y:S01]  /*fbb0*/  ATOMG.E.EXCH.STRONG.GPU PT, RZ, [R6], R4 ;  /* 0x0000000406ff73a8 */ /* 0x00256200041ee100 */
[----:B------:R-:W-:Y:S04]  /*fbc0*/  DEPBAR {5,4,3,2,1,0} ;  /* 0x0000003f0000791a */ /* 0x000fe80000000000 */
[----:B------:R-:W1:Y:S02]  /*fbd0*/  CCTL.E.C.LDCU.IV.DEEP [UR32] ;  /* 0x0000000020007540 */ /* 0x000e640009c08000 */
[----:B-1----:R2:W-:Y:S01]  /*fbe0*/  UTMACCTL.IV [UR32] ;  /* 0x00000000200079b9 */ /* 0x0025e20008000000 */
        /* <DEDUP_REMOVED lines=9> */
[----:B------:R-:W-:Y:S01]  /*fc80*/  NOP ;  /* 0x0000000000007918 */ /* 0x000fe20000000000 */
.L_x_189:
[----:B-----5:R-:W-:Y:S01]  /*fc90*/  ELECT P0, URZ, PT ;  /* 0x0000000000ff782f */ /* 0x020fe20003800000 */
[----:B------:R-:W-:Y:S11]  /*fca0*/  BSSY.RECONVERGENT B0, `(.L_x_194) ;  /* 0x0000011000007945 */ /* 0x000ff60003800200 */
[----:B------:R-:W-:Y:S01]  /*fcb0*/  @!UPT UIADD3 URZ, UPT, UPT, URZ, URZ, URZ ;  /* 0x000000fffffff290 */ /* 0x000fe2000fffe0ff */
[----:B------:R-:W-:Y:S05]  /*fcc0*/  @!P0 BRA `(.L_x_195) ;  /* 0x0000000000388947 */ /* 0x000fea0003800000 */
[----:B------:R0:W-:Y:S01]  /*fcd0*/  UTMACMDFLUSH ;  /* 0x00000000000079b7 */ /* 0x0001e20000000000 */
[----:B------:R-:W-:Y:S09]  /*fce0*/  UIMAD UR6, UR8, 0x14, UR4 ;  /* 0x00000014080678a4 */ /* 0x000ff2000f8e0204 */
[----:B------:R4:W-:Y:S04]  /*fcf0*/  STS [UR6+0x270], R16 ;  /* 0x00027010ff007988 */ /* 0x0009e80008000806 */
        /* <DEDUP_REMOVED lines=9> */
[----:B-----5:R-:W1:Y:S01]  /*fd90*/  FENCE.VIEW.ASYNC.S ;  /* 0x00000000000073c6 */ /* 0x020e620000000000 */
[----:B------:R-:W-:Y:S04]  /*fda0*/  DEPBAR.LE SB0, 0x0 ;  /* 0x000080000000791a */ /* 0x000fe80000000000 */
.L_x_195:
[----:B--2---:R-:W-:Y:S05]  /*fdb0*/  BSYNC.RECONVERGENT B0 ;  /* 0x0000000000007941 */ /* 0x004fea0003800200 */
.L_x_194:
[----:B------:R-:W-:Y:S09]  /*fdc0*/  UISETP.NE.AND UP0, UPT, UR37, 0x8, UPT ;  /* 0x000000082500788c */ /* 0x000ff2000bf05270 */
[----:B------:R-:W-:Y:S05]  /*fdd0*/  BRA.U !UP0, `(.L_x_196) ;  /* 0x0000000108047547 */ /* 0x000fea000b800000 */
[----:B------:R-:W-:Y:S05]  /*fde0*/  BPT.TRAP 0x1 ;  /* 0x000000040000795c */ /* 0x000fea0000300000 */
.L_x_196:
[----:B------:R-:W-:Y:S01]  /*fdf0*/  UIADD3 UR6, UPT, UPT, UR8, -0x4, URZ ;  /* 0xfffffffc08067890 */ /* 0x000fe2000fffe0ff */
[----:B-1----:R-:W-:Y:S01]  /*fe00*/  SYNCS.ARRIVE.TRANS64.A1T0 RZ, [UR24+0x150], RZ ;  /* 0x000150ffffff79a7 */ /* 0x002fe20008100018 */
[----:B------:R-:W-:Y:S01]  /*fe10*/  UIADD3 UR24, UPT, UPT, UR7, -0x4, URZ ;  /* 0xfffffffc07187890 */ /* 0x000fe2000fffe0ff */
[----:B------:R-:W-:Y:S01]  /*fe20*/  ISETP.NE.AND P0, PT, R11, RZ, PT ;  /* 0x000000ff0b00720c */ /* 0x000fe20003f05270 */
[----:B------:R-:W-:Y:S02]  /*fe30*/  UISETP.GE.U32.AND UP1, UPT, UR6, -0x8, UPT ;  /* 0xfffffff80600788c */ /* 0x000fe4000bf26070 */
[----:B------:R-:W-:Y:S02]  /*fe40*/  UISETP.GE.U32.AND UP0, UPT, UR24, -0x8, UPT ;  /* 0xfffffff81800788c */ /* 0x000fe4000bf06070 */
[----:B------:R-:W-:Y:S02]  /*fe50*/  USEL UR24, URZ, 0x1, UP1 ;  /* 0x00000001ff187887 */ /* 0x000fe40008800000 */
[----:B------:R-:W-:Y:S02]  /*fe60*/  USEL UR6, URZ, 0x1, UP0 ;  /* 0x00000001ff067887 */ /* 0x000fe40008000000 */
[----:B------:R-:W-:Y:S02]  /*fe70*/  ULOP3.LUT UR26, UR8, 0x7, URZ, 0xc0, !UPT ;  /* 0x00000007081a7892 */ /* 0x000fe4000f8ec0ff */
[----:B------:R-:W-:Y:S01]  /*fe80*/  ULOP3.LUT UR25, UR7, 0x7, URZ, 0xc0, !UPT ;  /* 0x0000000707197892 */ /* 0x000fe2000f8ec0ff */
[----:B------:R-:W-:Y:S01]  /*fe90*/  LOP3.LUT R0, R0, UR24, RZ, 0x3c, !PT ;  /* 0x0000001800007c12 */ /* 0x000fe2000f8e3cff */
[----:B------:R-:W-:Y:S01]  /*fea0*/  ULOP3.LUT UR8, UR26, 0x4, URZ, 0x3c, !UPT ;  /* 0x000000041a087892 */ /* 0x000fe2000f8e3cff */
[----:B------:R-:W-:Y:S01]  /*feb0*/  LOP3.LUT R17, R17, UR6, RZ, 0x3c, !PT ;  /* 0x0000000611117c12 */ /* 0x000fe2000f8e3cff */
[----:B------:R-:W-:Y:S01]  /*fec0*/  ULOP3.LUT UR7, UR25, 0x4, URZ, 0x3c, !UPT ;  /* 0x0000000419077892 */ /* 0x000fe2000f8e3cff */
[----:B------:R-:W-:Y:S11]  /*fed0*/  @!P0 EXIT ;  /* 0x000000000000894d */ /* 0x000ff60003800000 */
[----:B------:R-:W-:Y:S05]  /*fee0*/  BRA `(.L_x_197) ;  /* 0xffffffe800f87947 */ /* 0x000fea000383ffff */
.L_x_273:
[----:B------:R-:W-:Y:S01]  /*fef0*/  UMOV UR4, 0x40 ;  /* 0x0000004000047882 */ /* 0x000fe20000000000 */
[----:B------:R-:W-:Y:S01]  /*ff00*/  NOP ;  /* 0x0000000000007918 */ /* 0x000fe20000000000 */
[----:B------:R-:W-:Y:S01]  /*ff10*/  ULEA UR4, UR5, UR4, 0x18 ;  /* 0x0000000405047291 */ /* 0x000fe2000f8ec0ff */
[----:B------:R-:W-:Y:S02]  /*ff20*/  UMOV UR6, 0x400 ;  /* 0x0000040000067882 */ /* 0x000fe40000000000 */
[----:B------:R-:W-:-:S06]  /*ff30*/  ULEA UR6, UR5, UR6, 0x18 ;  /* 0x0000000605067291 */ /* 0x000fcc000f8ec0ff */
[----:B------:R-:W3:Y:S02]  /*ff40*/  LDS.U8 R0, [UR4+0x1c] ;  /* 0x00001c04ff007984 */ /* 0x000ee40008000000 */
[----:B---3--:R-:W-:-:S13]  /*ff50*/  ISETP.NE.AND P0, PT, R0, RZ, PT ;  /* 0x000000ff0000720c */ /* 0x008fda0003f05270 */
[----:B------:R-:W-:Y:S05]  /*ff60*/  @P0 BRA `(.L_x_198) ;  /* 0x0000000000580947 */ /* 0x000fea0003800000 */
[----:B------:R-:W-:-:S13]  /*ff70*/  ELECT P0, URZ, PT ;  /* 0x0000000000ff782f */ /* 0x000fda0003800000 */
[----:B------:R-:W-:Y:S05]  /*ff80*/  @!P0 BRA `(.L_x_199) ;  /* 0x0000000000608947 */ /* 0x000fea0003800000 */
[----:B------:R-:W-:Y:S01]  /*ff90*/  UMOV UR5, 0x10 ;  /* 0x0000001000057882 */ /* 0x000fe20000000000 */
[----:B------:R-:W-:Y:S01]  /*ffa0*/  HFMA2 R0, -RZ, RZ, 0, 5.9604644775390625e-08 ;  /* 0x00000001ff007431 */ /* 0x000fe200000001ff */
[----:B--2---:R-:W-:-:S03]  /*ffb0*/  MOV R2, 0xffff ;  /* 0x0000ffff00027802 */ /* 0x004fc60000000f00 */
[----:B------:R-:W-:Y:S04]  /*ffc0*/  DEPBAR.LE SB2, 0x36 ;  /* 0x0000ad800000791a */ /* 0x000fe80000000000 */
[----:B------:R-:W2:Y:S02]  /*ffd0*/  UTCATOMSWS.FIND_AND_SET.ALIGN UP0, UR5, UR5 ;  /* 0x00000005000575e3 */ /* 0x000ea40008000800 */
[----:B--2---:R-:W-:Y:S01]  /*ffe0*/  MOV R3, UR5 ;  /* 0x0000000500037c02 */ /* 0x004fe20008000f00 */
[----:B------:R-:W-:Y:S06]  /*fff0*/  BRA.U UP0, `(.L_x_200) ;  /* 0x0000000100187547 */ /* 0x000fec000b800000 */
.L_x_201:
[----:B------:R-:W-:Y:S05]  /*10000*/  NANOSLEEP 0x64 ;  /* 0x000000640000795d */ /* 0x000fea0003800000 */
[----:B------:R-:W-:-:S05]  /*10010*/  UMOV UR5, 0x10 ;  /* 0x0000001000057882 */ /* 0x000fca0000000000 */
[----:B------:R-:W-:Y:S04]  /*10020*/  DEPBAR.LE SB2, 0x36 ;  /* 0x0000ad800000791a */ /* 0x000fe80000000000 */
[----:B------:R-:W2:Y:S02]  /*10030*/  UTCATOMSWS.FIND_AND_SET.ALIGN UP0, UR5, UR5 ;  /* 0x00000005000575e3 */ /* 0x000ea40008000800 */
[----:B--2---:R-:W-:Y:S01]  /*10040*/  MOV R3, UR5 ;  /* 0x0000000500037c02 */ /* 0x004fe20008000f00 */
[----:B------:R-:W-:Y:S05]  /*10050*/  BRA.U !UP0, `(.L_x_201) ;  /* 0xfffffffd08e87547 */ /* 0x000fea000b83ffff */
.L_x_200:
[-C--:B------:R-:W-:Y:S02]  /*10060*/  SHF.L.U32 R2, R2, R3.reuse, RZ ;  /* 0x0000000302027219 */ /* 0x080fe400000006ff */
[----:B------:R-:W-:Y:S01]  /*10070*/  SHF.L.U32 R0, R0, R3, RZ ;  /* 0x0000000300007219 */ /* 0x000fe200000006ff */
[----:B------:R-:W-:Y:S02]  /*10080*/  IMAD.SHL.U32 R3, R3, 0x20, RZ ;  /* 0x0000002003037824 */ /* 0x000fe400078e00ff */
[----:B------:R3:W-:Y:S04]  /*10090*/  ATOMS.OR RZ, [UR4+0x14], R2 ;  /* 0x00001402ffff798c */ /* 0x0007e8000b000004 */
[----:B------:R3:W-:Y:S04]  /*100a0*/  ATOMS.OR RZ, [UR4+0x18], R0 ;  /* 0x00001800ffff798c */ /* 0x0007e8000b000004 */
[----:B------:R3:W-:Y:S01]  /*100b0*/  STS [UR6+0x310], R3 ;  /* 0x00031003ff007988 */ /* 0x0007e20008000806 */
[----:B------:R-:W-:Y:S05]  /*100c0*/  BRA `(.L_x_199) ;  /* 0x0000000000107947 */ /* 0x000fea0003800000 */
.L_x_198:
[----:B------:R-:W-:Y:S02]  /*100d0*/  MOV R0, 0xffffffff ;  /* 0xffffffff00007802 */ /* 0x000fe40000000f00 */
[----:B--2---:R-:W-:-:S03]  /*100e0*/  MOV R2, 0x10110 ;  /* 0x0001011000027802 */ /* 0x004fc60000000f00 */
[----:B------:R2:W-:Y:S04]  /*100f0*/  STS [UR6+0x310], R0 ;  /* 0x00031000ff007988 */ /* 0x0005e80008000806 */
[----:B-12--5:R-:W-:Y:S05]  /*10100*/  CALL.REL.NOINC `($__internal_1_$__cuda_sm10x_tcgen05_guardrail_trap_phase_invalid_during_alloc) ;  /* 0x0000001800e47944 */ /* 0x026fea0003c00000 */
.L_x_199:
[----:B------:R-:W-:Y:S05]  /*10110*/  WARPSYNC.ALL ;  /* 0x0000000000007948 */ /* 0x000fea0003800000 */
[----:B------:R-:W4:Y:S01]  /*10120*/  S2UR UR5, SR_CgaCtaId ;  /* 0x00000000000579c3 */ /* 0x000f220000008800 */
[----:B------:R-:W-:Y:S01]  /*10130*/  UMOV UR4, 0x400 ;  /* 0x0000040000047882 */ /* 0x000fe20000000000 */
[----:B------:R-:W-:-:S06]  /*10140*/  NOP ;  /* 0x0000000000007918 */ /* 0x000fcc0000000000 */
[----:B------:R-:W-:Y:S06]  /*10150*/  BAR.ARV 0x6, 0xa0 ;  /* 0x0182800000007b1d */ /* 0x000fec0000002000 */
[----:B----4-:R-:W-:-:S04]  /*10160*/  ULEA UR4, UR5, UR4, 0x18 ;  /* 0x0000000405047291 */ /* 0x010fc8000f8ec0ff */
[----:B------:R-:W-:Y:S02]  /*10170*/  UIADD3 UR9, UPT, UPT, UR4, 0x9400, URZ ;  /* 0x0000940004097890 */ /* 0x000fe4000fffe0ff */
[----:B------:R-:W-:Y:S02]  /*10180*/  UIADD3 UR10, UPT, UPT, UR4, 0x19400, URZ ;  /* 0x00019400040a7890 */ /* 0x000fe4000fffe0ff */
[----:B------:R-:W-:Y:S01]  /*10190*/  USHF.R.U32.HI UR9, URZ, 0x4, UR9 ;  /* 0x00000004ff097899 */ /* 0x000fe20008011609 */
[----:B---3--:R-:W3:Y:S01]  /*101a0*/  LDS R0, [UR4+0x310] ;  /* 0x00031004ff007984 */ /* 0x008ee20008000800 */
[----:B------:R-:W-:Y:S02]  /*101b0*/  USHF.R.U32.HI UR10, URZ, 0x4, UR10 ;  /* 0x00000004ff0a7899 */ /* 0x000fe4000801160a */
[----:B------:R-:W-:Y:S02]  /*101c0*/  ULOP3.LUT UR9, UR9, 0x3fff, URZ, 0xc0, !UPT ;  /* 0x00003fff09097892 */ /* 0x000fe4000f8ec0ff */
[----:B------:R-:W-:-:S02]  /*101d0*/  ULOP3.LUT UR10, UR10, 0x3fff, URZ, 0xc0, !UPT ;  /* 0x00003fff0a0a7892 */ /* 0x000fc4000f8ec0ff */
[----:B------:R-:W-:Y:S02]  /*101e0*/  ULOP3.LUT UR9, UR9, 0x10000, URZ, 0xfc, !UPT ;  /* 0x0001000009097892 */ /* 0x000fe4000f8efcff */
[----:B------:R-:W-:Y:S01]  /*101f0*/  ULOP3.LUT UR10, UR10, 0x10000, URZ, 0xfc, !UPT ;  /* 0x000100000a0a7892 */ /* 0x000fe2000f8efcff */
[----:B---3--:R-:W-:Y:S01]  /*10200*/  R2UR UR16, R0 ;  /* 0x00000000001072ca */ /* 0x008fe200000e0000 */
[----:B-12--5:R-:W1:-:S00]  /*10210*/  USETMAXREG.DEALLOC.CTAPOOL 0x88 ;  /* 0x00000088000079c8 */ /* 0x026e4000080e0500 */
[----:B-1----:R-:W-:Y:S01]  /*10220*/  HFMA2 R3, -RZ, RZ, 0, 5.9604644775390625e-08 ;  /* 0x00000001ff037431 */ /* 0x002fe200000001ff */
[----:B------:R-:W-:Y:S01]  /*10230*/  MOV R2, RZ ;  /* 0x000000ff00027202 */ /* 0x000fe20000000f00 */
[----:B------:R-:W-:Y:S01]  /*10240*/  HFMA2 R0, -RZ, RZ, 0, 0 ;  /* 0x00000000ff007431 */ /* 0x000fe200000001ff */
[----:B------:R-:W-:Y:S01]  /*10250*/  UMOV UR15, URZ ;  /* 0x000000ff000f7c82 */ /* 0x000fe20008000000 */
[----:B------:R-:W-:Y:S01]  /*10260*/  UMOV UR14, URZ ;  /* 0x000000ff000e7c82 */ /* 0x000fe20008000000 */
[----:B------:R-:W-:-:S07]  /*10270*/  UMOV UR17, URZ ;  /* 0x000000ff00117c82 */ /* 0x000fce0008000000 */
.L_x_212:
[----:B-1----:R-:W1:Y:S02]  /*10280*/  LDC.64 R4, c[0x0][0x390] ;  /* 0x0000e400ff047b82 */ /* 0x002e640000000a00 */
[----:B-1-3--:R-:W-:-:S06]  /*10290*/  IMAD.WIDE R4, R17, 0xc, R4 ;  /* 0x0000000c11047825 */ /* 0x00afcc00078e0204 */
[----:B------:R-:W2:Y:S02]  /*102a0*/  LDG.E R4, desc[UR50][R4.64+0x8] ;  /* 0x0000083204047981 */ /* 0x000ea4000c1e1900 */
[----:B--2---:R-:W-:-:S13]  /*102b0*/  R2UR UR7, R4 ;  /* 0x00000000040772ca */ /* 0x004fda00000e0000 */
[----:B------:R-:W-:-:S09]  /*102c0*/  UISETP.GE.AND UP0, UPT, UR7, 0x1, UPT ;  /* 0x000000010700788c */ /* 0x000fd2000bf06270 */
[----:B------:R-:W-:Y:S05]  /*102d0*/  BRA.U !UP0, `(.L_x_202) ;  /* 0x0000000508c07547 */ /* 0x000fea000b800000 */
[----:B------:R-:W-:Y:S01]  /*102e0*/  UISETP.NE.AND UP0, UPT, UR37, URZ, UPT ;  /* 0x000000ff2500728c */ /* 0x000fe2000bf05270 */
[----:B------:R-:W-:Y:S01]  /*102f0*/  SHF.L.U32 R4, R0, 0x1f, RZ ;  /* 0x0000001f00047819 */ /* 0x000fe200000006ff */
[----:B------:R-:W-:Y:S02]  /*10300*/  ULEA UR6, UR17, UR4, 0x3 ;  /* 0x0000000411067291 */ /* 0x000fe4000f8e18ff */
[----:B------:R-:W-:Y:S02]  /*10310*/  UISETP.EQ.OR UP0, UPT, UR20, 0x4, UP0 ;  /* 0x000000041400788c */ /* 0x000fe40008702670 */
[----:B------:R-:W-:-:S05]  /*10320*/  ULEA UR8, UR15, UR16, 0x7 ;  /* 0x000000100f087291 */ /* 0x000fca000f8e38ff */
[----:B------:R1:W2:Y:S01]  /*10330*/  SYNCS.PHASECHK.TRANS64.TRYWAIT P1, [UR6], R4 ;  /* 0x00000004ff0075a7 */ /* 0x0002a20008021106 */
[----:B------:R-:W-:Y:S01]  /*10340*/  UIADD3 UR6, UPT, UPT, UR7, 0x7f, URZ ;  /* 0x0000007f07067890 */ /* 0x000fe2000fffe0ff */
[----:B------:R-:W-:Y:S11]  /*10350*/  BRA.U !UP0, `(.L_x_203) ;  /* 0x0000000108047547 */ /* 0x000ff6000b800000 */
[----:B------:R-:W-:Y:S05]  /*10360*/  BPT.TRAP 0x1 ;  /* 0x000000040000795c */ /* 0x000fea0000300000 */
.L_x_203:
[----:B------:R-:W-:Y:S01]  /*10370*/  ULEA UR7, UR15, UR4, 0x3 ;  /* 0x000000040f077291 */ /* 0x000fe2000f8e18ff */
[----:B------:R-:W-:Y:S01]  /*10380*/  SHF.L.U32 R5, R3, 0x1f, RZ ;  /* 0x0000001f03057819 */ /* 0x000fe200000006ff */
[----:B------:R-:W-:-:S04]  /*10390*/  USHF.R.S32.HI UR11, URZ, 0x1f, UR6 ;  /* 0x0000001fff0b7899 */ /* 0x000fc80008011406 */
[----:B------:R-:W-:-:S03]  /*103a0*/  ULEA.HI UR11, UR11, UR6, URZ, 0x7 ;  /* 0x000000060b0b7291 */ /* 0x000fc6000f8f38ff */
[----:B------:R-:W3:Y:S01]  /*103b0*/  SYNCS.PHASECHK.TRANS64.TRYWAIT P0, [UR7+0x110], R5 ;  /* 0x00011005ff0075a7 */ /* 0x000ee20008001107 */
[----:B------:R-:W-:Y:S01]  /*103c0*/  USHF.R.S32.HI UR12, URZ, 0x7, UR11 ;  /* 0x00000007ff0c7899 */ /* 0x000fe2000801140b */
[----:B---3--:R-:W-:Y:S11]  /*103d0*/  @!P0 BRA `(.L_x_204) ;  /* 0x00000014007c8947 */ /* 0x008ff60003800000 */
.L_x_259:
[----:B------:R-:W-:Y:S01]  /*103e0*/  UISETP.LT.AND UP1, UPT, UR12, 0x1, UPT ;  /* 0x000000010c00788c */ /* 0x000fe2000bf21270 */
[----:B--2---:R-:W-:Y:S01]  /*103f0*/  PLOP3.LUT P0, PT, P1, PT, PT, 0x80, 0x8 ;  /* 0x000000000008781c */ /* 0x004fe20000f0f070 */
[----:B------:R-:W-:Y:S02]  /*10400*/  UIADD3 UR13, UPT, UPT, UR12, 0x1, URZ ;  /* 0x000000010c0d7890 */ /* 0x000fe4000fffe0ff */
[----:B------:R-:W-:Y:S01]  /*10410*/  USEL UR6, UR12, 0x1, UP1 ;  /* 0x000000010c067887 */ /* 0x000fe20008800000 */
[----:B------:R-:W-:Y:S01]  /*10420*/  UMOV UR34, 0x0 ;  /* 0x0000000000227882 */ /* 0x000fe20000000000 */
[----:B------:R-:W-:Y:S01]  /*10430*/  UMOV UR35, 0x8200490 ;  /* 0x0820049000237882 */ /* 0x000fe20000000000 */
[----:B------:R-:W-:Y:S01]  /*10440*/  UMOV UR32, 0x0 ;  /* 0x0000000000207882 */ /* 0x000fe20000000000 */
[----:B------:R-:W-:Y:S01]  /*10450*/  UMOV UR33, 0x8200490 ;  /* 0x0820049000217882 */ /* 0x000fe20000000000 */
[----:B------:R-:W-:Y:S02]  /*10460*/  UIADD3 UR12, UPT, UPT, -UR12, UR6, URZ ;  /* 0x000000060c0c7290 */ /* 0x000fe4000fffe1ff */
[----:B------:R-:W-:Y:S01]  /*10470*/  UPLOP3.LUT UP3, UPT, UPT, UPT, UPT, 0x40, 0x4 ;  /* 0x000000000004789c */ /* 0x000fe20003f6e870 */
[----:B------:R-:W-:Y:S01]  /*10480*/  UMOV UR30, 0x0 ;  /* 0x00000000001e7882 */ /* 0x000fe20000000000 */
        /* <DEDUP_REMOVED lines=10> */
[----:B------:R-:W-:-:S05]  /*10530*/  UMOV UR19, 0x8200490 ;  /* 0x0820049000137882 */ /* 0x000fca0000000000 */
.L_x_207:
[----:B--2---:R-:W-:Y:S01]  /*10540*/  ULEA UR11, UR17, UR4, 0x3 ;  /* 0x00000004110b7291 */ /* 0x004fe2000f8e18ff */
[----:B---3--:R-:W-:Y:S11]  /*10550*/  @P0 BRA `(.L_x_205) ;  /* 0x00000000000c0947 */ /* 0x008ff60003800000 */
[----:B-1----:R-:W-:Y:S04]  /*10560*/  SHF.L.U32 R5, R0, 0x1f, RZ ;  /* 0x0000001f00057819 */ /* 0x002fe800000006ff */
[----:B------:R-:W1:Y:S02]  /*10570*/  SYNCS.PHASECHK.TRANS64.TRYWAIT P0, [UR11], R5 ;  /* 0x00000005ff0075a7 */ /* 0x000e64000800110b */
[----:B-1----:R-:W-:Y:S05]  /*10580*/  @!P0 BRA `(.L_x_206) ;  /* 0x0000001400288947 */ /* 0x002fea0003800000 */
.L_x_205:
[----:B------:R-:W-:Y:S01]  /*10590*/  UISETP.NE.AND UP1, UPT, UR13, 0x2, UPT ;  /* 0x000000020d00788c */ /* 0x000fe2000bf25270 */
[----:B------:R-:W-:Y:S01]  /*105a0*/  PLOP3.LUT P0, PT, PT, PT, PT, 0x80, 0x8 ;  /* 0x000000000008781c */ /* 0x000fe20003f0f070 */
[----:B------:R-:W-:Y:S02]  /*105b0*/  UIADD3 UR6, UPT, UPT, UR17, 0x1, URZ ;  /* 0x0000000111067890 */ /* 0x000fe4000fffe0ff */
[----:B------:R-:W-:Y:S02]  /*105c0*/  ULEA UR70, UR17, UR10, 0xb ;  /* 0x0000000a11467291 */ /* 0x000fe4000f8e58ff */
[----:B------:R-:W-:Y:S01]  /*105d0*/  UISETP.NE.AND UP2, UPT, UR6, 0x2, UPT ;  /* 0x000000020600788c */ /* 0x000fe2000bf45270 */
[----:B------:R-:W-:Y:S01]  /*105e0*/  PLOP3.LUT P1, PT, PT, PT, UP1, 0x80, 0x8 ;  /* 0x000000000008781c */ /* 0x000fe20003f2f018 */
[----:B------:R-:W-:Y:S02]  /*105f0*/  ULEA UR68, UR17, UR9, 0xb ;  /* 0x0000000911447291 */ /* 0x000fe4000f8e58ff */
[----:B------:R-:W-:Y:S02]  /*10600*/  USEL UR38, URZ, 0x1, UP2 ;  /* 0x00000001ff267887 */ /* 0x000fe40009000000 */
[----:B------:R-:W-:Y:S02]  /*10610*/  USEL UR6, UR6, URZ, UP2 ;  /* 0x000000ff06067287 */ /* 0x000fe40009000000 */
[----:B------:R-:W-:Y:S02]  /*10620*/  UIADD3 UR66, UPT, UPT, UR70, 0x2, URZ ;  /* 0x0000000246427890 */ /* 0x000fe4000fffe0ff */
[----:B------:R-:W-:Y:S01]  /*10630*/  @UP1 ULEA UR21, UR6, UR4, 0x3 ;  /* 0x0000000406151291 */ /* 0x000fe2000f8e18ff */
[----:B------:R-:W-:Y:S01]  /*10640*/  LOP3.LUT R0, R0, UR38, RZ, 0x3c, !PT ;  /* 0x0000002600007c12 */ /* 0x000fe2000f8e3cff */
[----:B------:R-:W-:Y:S02]  /*10650*/  UIADD3 UR64, UPT, UPT, UR68, 0x2, URZ ;  /* 0x0000000244407890 */ /* 0x000fe4000fffe0ff */
[----:B------:R-:W-:Y:S01]  /*10660*/  UIADD3 UR62, UPT, UPT, UR70, 0x4, URZ ;  /* 0x00000004463e7890 */ /* 0x000fe2000fffe0ff */
[----:B-1----:R-:W-:Y:S01]  /*10670*/  @P1 SHF.L.U32 R4, R0, 0x1f, RZ ;  /* 0x0000001f00041819 */ /* 0x002fe200000006ff */
[----:B------:R-:W-:Y:S02]  /*10680*/  UIADD3 UR60, UPT, UPT, UR68, 0x4, URZ ;  /* 0x00000004443c7890 */ /* 0x000fe4000fffe0ff */
[----:B------:R-:W-:Y:S01]  /*10690*/  UIADD3 UR58, UPT, UPT, UR70, 0x6, URZ ;  /* 0x00000006463a7890 */ /* 0x000fe2000fffe0ff */
[----:B------:R2:W3:Y:S01]  /*106a0*/  @P1 SYNCS.PHASECHK.TRANS64.TRYWAIT P0, [UR21], R4 ;  /* 0x00000004ff0015a7 */ /* 0x0004e20008001115 */
[----:B------:R-:W-:Y:S02]  /*106b0*/  UIADD3 UR56, UPT, UPT, UR68, 0x6, URZ ;  /* 0x0000000644387890 */ /* 0x000fe4000fffe0ff */
        /* <DEDUP_REMOVED lines=10> */
[----:B------:R-:W-:Y:S02]  /*10760*/  UIADD3 UR13, UPT, UPT, UR13, -0x1, URZ ;  /* 0xffffffff0d0d7890 */ /* 0x000fe4000fffe0ff */
[----:B------:R-:W-:Y:S01]  /*10770*/  UISETP.NE.AND UP1, UPT, UR12, 0x1, UPT ;  /* 0x000000010c00788c */ /* 0x000fe2000bf25270 */
[----:B------:R-:W-:Y:S01]  /*10780*/  UMOV UR71, 0x40004040 ;  /* 0x4000404000477882 */ /* 0x000fe20000000000 */
[----:B------:R-:W-:Y:S01]  /*10790*/  UMOV UR69, 0x40004040 ;  /* 0x4000404000457882 */ /* 0x000fe20000000000 */
[----:B------:R-:W-:Y:S01]  /*107a0*/  UMOV UR67, 0x40004040 ;  /* 0x4000404000437882 */ /* 0x000fe20000000000 */
[----:B------:R2:W-:Y:S01]  /*107b0*/  UTCHMMA gdesc[UR68], gdesc[UR70], tmem[UR8], tmem[UR34], idesc[UR35], UP3 ;  /* 0x00ff2246440075ea */ /* 0x0005e20009800008 */
[----:B------:R-:W-:Y:S01]  /*107c0*/  UPLOP3.LUT UP3, UPT, UPT, UPT, UPT, 0x80, 0x8 ;  /* 0x000000000008789c */ /* 0x000fe20003f6f070 */
[----:B------:R-:W-:Y:S01]  /*107d0*/  UMOV UR65, 0x40004040 ;  /* 0x4000404000417882 */ /* 0x000fe20000000000 */
[----:B------:R-:W-:Y:S01]  /*107e0*/  UMOV UR63, 0x40004040 ;  /* 0x40004040003f7882 */ /* 0x000fe20000000000 */
[----:B------:R2:W-:Y:S01]  /*107f0*/  UTCHMMA gdesc[UR64], gdesc[UR66], tmem[UR8], tmem[UR32], idesc[UR33], UPT ;  /* 0x00ff2042400075ea */ /* 0x0005e2000b800008 */
        /* <DEDUP_REMOVED lines=14> */
[----:B------:R-:W-:Y:S01]  /*108e0*/  UMOV UR39, 0x40004040 ;  /* 0x4000404000277882 */ /* 0x000fe20000000000 */
[----:B------:R2:W-:Y:S01]  /*108f0*/  UTCHMMA gdesc[UR42], gdesc[UR44], tmem[UR8], tmem[UR22], idesc[UR23], UPT ;  /* 0x00ff162c2a0075ea */ /* 0x0005e2000b800008 */
[----:B------:R2:W-:Y:S01]  /*10900*/  UTCHMMA gdesc[UR38], gdesc[UR40], tmem[UR8], tmem[UR18], idesc[UR19], UPT ;  /* 0x00ff1228260075ea */ /* 0x0005e2000b800008 */
[----:B------:R2:W-:Y:S01]  /*10910*/  UTCBAR [UR11], URZ ;  /* 0x000000ff0b0073e9 */ /* 0x0005e200080000ff */
[----:B------:R-:W-:Y:S01]  /*10920*/  UMOV UR17, UR6 ;  /* 0x0000000600117c82 */ /* 0x000fe20008000000 */
[----:B------:R-:W-:Y:S05]  /*10930*/  BRA.U UP1, `(.L_x_207) ;  /* 0xfffffffd01007547 */ /* 0x000fea000b83ffff */
[----:B------:R-:W-:Y:S05]  /*10940*/  BRA.U !UP0, `(.L_x_208) ;  /* 0x0000000108047547 */ /* 0x000fea000b800000 */
[----:B--2---:R-:W-:Y:S05]  /*10950*/  BPT.TRAP 0x1 ;  /* 0x000000040000795c */ /* 0x004fea0000300000 */
.L_x_208:
[----:B--2---:R-:W-:Y:S02]  /*10960*/  UIADD3 UR8, UPT, UPT, UR7, 0xf0, URZ ;  /* 0x000000f007087890 */ /* 0x004fe4000fffe0ff */
[----:B------:R-:W-:Y:S01]  /*10970*/  UIADD3 UR15, UPT, UPT, UR15, 0x1, URZ ;  /* 0x000000010f0f7890 */ /* 0x000fe2000fffe0ff */
[----:B------:R-:W-:-:S03]  /*10980*/  UMOV UR17, UR6 ;  /* 0x0000000600117c82 */ /* 0x000fc60008000000 */
[----:B------:R-:W-:-:S03]  /*10990*/  UISETP.NE.AND UP0, UPT, UR15, 0x4, UPT ;  /* 0x000000040f00788c */ /* 0x000fc6000bf05270 */
[----:B------:R1:W-:Y:S01]  /*109a0*/  UTCBAR [UR8], URZ ;  /* 0x000000ff080073e9 */ /* 0x0003e200080000ff */
[----:B------:R-:W-:Y:S02]  /*109b0*/  USEL UR7, URZ, 0x1, UP0 ;  /* 0x00000001ff077887 */ /* 0x000fe40008000000 */
[----:B------:R-:W-:-:S04]  /*109c0*/  USEL UR15, UR15, URZ, UP0 ;  /* 0x000000ff0f0f7287 */ /* 0x000fc80008000000 */
[----:B------:R-:W-:-:S08]  /*109d0*/  LOP3.LUT R3, R3, UR7, RZ, 0x3c, !PT ;  /* 0x0000000703037c12 */ /* 0x000fd0000f8e3cff */
.L_x_202:
[----:B------:R-:W-:-:S09]  /*109e0*/  UISETP.NE.AND UP0, UPT, UR37, 0x8, UPT ;  /* 0x000000082500788c */ /* 0x000fd2000bf05270 */
[----:B------:R-:W-:Y:S05]  /*109f0*/  BRA.U UP0, `(.L_x_209) ;  /* 0x0000000100047547 */ /* 0x000fea000b800000 */
[----:B-1----:R-:W-:Y:S05]  /*10a00*/  BPT.TRAP 0x1 ;  /* 0x000000040000795c */ /* 0x002fea0000300000 */
.L_x_209:
[----:B------:R-:W-:Y:S01]  /*10a10*/  ULEA UR6, UR14, UR4, 0x3 ;  /* 0x000000040e067291 */ /* 0x000fe2000f8e18ff */
[----:B------:R-:W-:-:S08]  /*10a20*/  SHF.L.U32 R5, R2, 0x1f, RZ ;  /* 0x0000001f02057819 */ /* 0x000fd000000006ff */
[----:B---3--:R-:W2:Y:S02]  /*10a30*/  SYNCS.PHASECHK.TRANS64.TRYWAIT P0, [UR6+0x150], R5 ;  /* 0x00015005ff0075a7 */ /* 0x008ea40008001106 */
[----:B--2---:R-:W-:Y:S05]  /*10a40*/  @!P0 BRA `(.L_x_210) ;  /* 0x0000001000108947 */ /* 0x004fea0003800000 */
.L_x_262:
[----:B------:R-:W-:-:S09]  /*10a50*/  UIMAD UR7, UR14, 0x14, UR36 ;  /* 0x000000140e0778a4 */ /* 0x000fd2000f8e0224 */
[----:B------:R-:W3:Y:S04]  /*10a60*/  LDS R17, [UR7+0x8] ;  /* 0x00000807ff117984 */ /* 0x000ee80008000800 */
[----:B--2---:R-:W2:Y:S01]  /*10a70*/  LDS R4, [UR7+0xc] ;  /* 0x00000c07ff047984 */ /* 0x004ea20008000800 */
[----:B------:R-:W-:Y:S01]  /*10a80*/  @!PT LDS RZ, [RZ] ;  /* 0x00000000fffff984 */ /* 0x000fe20000000800 */
[----:B------:R-:W-:Y:S01]  /*10a90*/  @!PT LDS RZ, [RZ] ;  /* 0x00000000fffff984 */ /* 0x000fe20000000800 */
[----:B------:R-:W-:Y:S01]  /*10aa0*/  @!PT LDS RZ, [RZ] ;  /* 0x00000000fffff984 */ /* 0x000fe20000000800 */
[----:B------:R-:W-:Y:S01]  /*10ab0*/  @!PT LDS RZ, [RZ] ;  /* 0x00000000fffff984 */ /* 0x000fe20000000800 */
[----:B------:R4:W-:Y:S06]  /*10ac0*/  MEMBAR.ALL.CTA ;  /* 0x0000000000007992 */ /* 0x0009ec0000008000 */
[----:B----4-:R-:W4:Y:S01]  /*10ad0*/  FENCE.VIEW.ASYNC.S ;  /* 0x00000000000073c6 */ /* 0x010f220000000000 */
[----:B------:R-:W-:Y:S05]  /*10ae0*/  BRA.U UP0, `(.L_x_211) ;  /* 0x0000000100047547 */ /* 0x000fea000b800000 */
[----:B-1----:R-:W-:Y:S05]  /*10af0*/  BPT.TRAP 0x1 ;  /* 0x000000040000795c */ /* 0x002fea0000300000 */
.L_x_211:
[----:B------:R-:W-:Y:S01]  /*10b00*/  UIADD3 UR6, UPT, UPT, UR6, 0x190, URZ ;  /* 0x0000019006067890 */ /* 0x000fe2000fffe0ff */
[----:B--2---:R-:W-:Y:S01]  /*10b10*/  ISETP.NE.AND P0, PT, R4, RZ, PT ;  /* 0x000000ff0400720c */ /* 0x004fe20003f05270 */
[----:B------:R-:W-:Y:S02]  /*10b20*/  UIADD3 UR14, UPT, UPT, UR14, 0x1, URZ ;  /* 0x000000010e0e7890 */ /* 0x000fe4000fffe0ff */
[----:B------:R-:W-:Y:S02]  /*10b30*/  UPRMT UR6, UR5, 0x654, UR6 ;  /* 0x0000065405067896 */ /* 0x000fe40008000006 */
[----:B------:R-:W-:-:S04]  /*10b40*/  UISETP.NE.AND UP0, UPT, UR14, 0x8, UPT ;  /* 0x000000080e00788c */ /* 0x000fc8000bf05270 */
[----:B------:R-:W-:-:S03]  /*10b50*/  USEL UR14, UR14, URZ, UP0 ;  /* 0x000000ff0e0e7287 */ /* 0x000fc60008000000 */
[----:B----4-:R-:W-:Y:S01]  /*10b60*/  SYNCS.ARRIVE.TRANS64.RED.A1T0 RZ, [UR6], RZ ;  /* 0x000000ffffff79a7 */ /* 0x010fe20008100406 */
[----:B------:R-:W-:-:S06]  /*10b70*/  USEL UR6, URZ, 0x1, UP0 ;  /* 0x00000001ff067887 */ /* 0x000fcc0008000000 */
[----:B------:R-:W-:Y:S01]  /*10b80*/  LOP3.LUT R2, R2, UR6, RZ, 0x3c, !PT ;  /* 0x0000000602027c12 */ /* 0x000fe2000f8e3cff */
[----:B------:R-:W-:Y:S06]  /*10b90*/  @P0 BRA `(.L_x_212) ;  /* 0xfffffff400b80947 */ /* 0x000fec000383ffff */
[----:B------:R-:W2:Y:S01]  /*10ba0*/  S2UR UR5, SR_CgaCtaId ;  /* 0x00000000000579c3 */ /* 0x000ea20000008800 */
[----:B------:R-:W-:Y:S01]  /*10bb0*/  ELECT P0, URZ, PT ;  /* 0x0000000000ff782f */ /* 0x000fe20003800000 */
[----:B------:R-:W-:Y:S01]  /*10bc0*/  HFMA2 R0, -RZ, RZ, 0, 5.9604644775390625e-08 ;  /* 0x00000001ff007431 */ /* 0x000fe200000001ff */
[----:B------:R-:W-:-:S05]  /*10bd0*/  UMOV UR6, 0x40 ;  /* 0x0000004000067882 */ /* 0x000fca0000000000 */
[----:B------:R-:W-:Y:S01]  /*10be0*/  UVIRTCOUNT.DEALLOC.SMPOOL 0x80 ;  /* 0x000000800000784c */ /* 0x000fe20000000000 */
[----:B------:R-:W-:-:S04]  /*10bf0*/  UISETP.NE.AND UP0, UPT, UR37, URZ, UPT ;  /* 0x000000ff2500728c */ /* 0x000fc8000bf05270 */
[----:B------:R-:W-:Y:S02]  /*10c00*/  UISETP.EQ.OR UP0, UPT, UR20, 0x4, UP0 ;  /* 0x000000041400788c */ /* 0x000fe40008702670 */
[----:B--2---:R-:W-:-:S09]  /*10c10*/  ULEA UR5, UR5, UR6, 0x18 ;  /* 0x0000000605057291 */ /* 0x004fd2000f8ec0ff */
[----:B------:R2:W-:Y:S01]  /*10c20*/  @P0 STS.U8 [UR5+0x1c], R0 ;  /* 0x00001c00ff000988 */ /* 0x0005e20008000005 */
[----:B------:R-:W-:Y:S05]  /*10c30*/  BRA.U !UP0, `(.L_x_213) ;  /* 0x0000000108047547 */ /* 0x000fea000b800000 */
[----:B-1----:R-:W-:Y:S05]  /*10c40*/  BPT.TRAP 0x1 ;  /* 0x000000040000795c */ /* 0x002fea0000300000 */
.L_x_213:
[----:B------:R-:W-:Y:S01]  /*10c50*/  ULEA UR6, UR15, UR4, 0x3 ;  /* 0x000000040f067291 */ /* 0x000fe2000f8e18ff */
[----:B------:R-:W-:Y:S01]  /*10c60*/  SHF.L.U32 R5, R3, 0x1f, RZ ;  /* 0x0000001f03057819 */ /* 0x000fe200000006ff */
[----:B------:R-:W-:-:S07]  /*10c70*/  UIADD3 UR15, UPT, UPT, UR15, 0x1, URZ ;  /* 0x000000010f0f7890 */ /* 0x000fce000fffe0ff */
[----:B------:R-:W4:Y:S02]  /*10c80*/  SYNCS.PHASECHK.TRANS64.TRYWAIT P0, [UR6+0x110], R5 ;  /* 0x00011005ff0075a7 */ /* 0x000f240008001106 */
[----:B----4-:R-:W-:Y:S05]  /*10c90*/  @!P0 BRA `(.L_x_214) ;  /* 0x0000000c00948947 */ /* 0x010fea0003800000 */
.L_x_264:
[----:B------:R-:W-:Y:S05]  /*10ca0*/  BRA.U !UP0, `(.L_x_215) ;  /* 0x0000000108047547 */ /* 0x000fea000b800000 */
[----:B-1----:R-:W-:Y:S05]  /*10cb0*/  BPT.TRAP 0x1 ;  /* 0x000000040000795c */ /* 0x002fea0000300000 */
.L_x_215:
[----:B------:R-:W-:-:S04]  /*10cc0*/  UISETP.NE.AND UP1, UPT, UR15, 0x4, UPT ;  /* 0x000000040f00788c */ /* 0x000fc8000bf25270 */
[----:B------:R-:W-:Y:S02]  /*10cd0*/  USEL UR7, URZ, 0x1, UP1 ;  /* 0x00000001ff077887 */ /* 0x000fe40008800000 */
[----:B------:R-:W-:-:S04]  /*10ce0*/  USEL UR15, UR15, URZ, UP1 ;  /* 0x000000ff0f0f7287 */ /* 0x000fc80008800000 */
[----:B------:R-:W-:Y:S01]  /*10cf0*/  ULEA UR6, UR15, UR4, 0x3 ;  /* 0x000000040f067291 */ /* 0x000fe2000f8e18ff */
[----:B------:R-:W-:Y:S01]  /*10d00*/  LOP3.LUT R2, R3, UR7, RZ, 0x3c, !PT ;  /* 0x0000000703027c12 */ /* 0x000fe2000f8e3cff */
[----:B------:R-:W-:-:S03]  /*10d10*/  UIADD3 UR7, UPT, UPT, UR15, 0x1, URZ ;  /* 0x000000010f077890 */ /* 0x000fc6000fffe0ff */
[----:B------:R-:W-:-:S04]  /*10d20*/  SHF.L.U32 R3, R2, 0x1f, RZ ;  /* 0x0000001f02037819 */ /* 0x000fc800000006ff */
[----:B------:R-:W4:Y:S02]  /*10d30*/  SYNCS.PHASECHK.TRANS64.TRYWAIT P0, [UR6+0x110], R3 ;  /* 0x00011003ff0075a7 */ /* 0x000f240008001106 */
[----:B----4-:R-:W-:Y:S05]  /*10d40*/  @!P0 BRA `(.L_x_216) ;  /* 0x0000000c00808947 */ /* 0x010fea0003800000 */
.L_x_266:
[----:B------:R-:W-:Y:S05]  /*10d50*/  BRA.U !UP0, `(.L_x_217) ;  /* 0x0000000108047547 */ /* 0x000fea000b800000 */
[----:B-1----:R-:W-:Y:S05]  /*10d60*/  BPT.TRAP 0x1 ;  /* 0x000000040000795c */ /* 0x002fea0000300000 */
.L_x_217:
[----:B------:R-:W-:-:S04]  /*10d70*/  UISETP.NE.AND UP1, UPT, UR7, 0x4, UPT ;  /* 0x000000040700788c */ /* 0x000fc8000bf25270 */
[----:B-1----:R-:W-:Y:S02]  /*10d80*/  USEL UR8, URZ, 0x1, UP1 ;  /* 0x00000001ff087887 */ /* 0x002fe40008800000 */
[----:B------:R-:W-:-:S04]  /*10d90*/  USEL UR7, UR7, URZ, UP1 ;  /* 0x000000ff07077287 */ /* 0x000fc80008800000 */
[----:B------:R-:W-:Y:S01]  /*10da0*/  ULEA UR6, UR7, UR4, 0x3 ;  /* 0x0000000407067291 */ /* 0x000fe2000f8e18ff */
[----:B------:R-:W-:Y:S01]  /*10db0*/  LOP3.LUT R2, R2, UR8, RZ, 0x3c, !PT ;  /* 0x0000000802027c12 */ /* 0x000fe2000f8e3cff */
[----:B------:R-:W-:-:S03]  /*10dc0*/  UIADD3 UR7, UPT, UPT, UR7, 0x1, URZ ;  /* 0x0000000107077890 */ /* 0x000fc6000fffe0ff */
[----:B--2---:R-:W-:-:S04]  /*10dd0*/  SHF.L.U32 R3, R2, 0x1f, RZ ;  /* 0x0000001f02037819 */ /* 0x004fc800000006ff */
[----:B------:R-:W1:Y:S02]  /*10de0*/  SYNCS.PHASECHK.TRANS64.TRYWAIT P0, [UR6+0x110], R3 ;  /* 0x00011003ff0075a7 */ /* 0x000e640008001106 */
[----:B-1----:R-:W-:Y:S05]  /*10df0*/  @!P0 BRA `(.L_x_218) ;  /* 0x0000000c006c8947 */ /* 0x002fea0003800000 */
.L_x_268:
[----:B------:R-:W-:Y:S05]  /*10e00*/  BRA.U !UP0, `(.L_x_219) ;  /* 0x0000000108047547 */ /* 0x000fea000b800000 */
[----:B------:R-:W-:Y:S05]  /*10e10*/  BPT.TRAP 0x1 ;  /* 0x000000040000795c */ /* 0x000fea0000300000 */
.L_x_219:
[----:B------:R-:W-:-:S04]  /*10e20*/  UISETP.NE.AND UP0, UPT, UR7, 0x4, UPT ;  /* 0x000000040700788c */ /* 0x000fc8000bf05270 */
[----:B------:R-:W-:Y:S02]  /*10e30*/  USEL UR6, URZ, 0x1, UP0 ;  /* 0x00000001ff067887 */ /* 0x000fe40008000000 */
[----:B------:R-:W-:-:S04]  /*10e40*/  USEL UR7, UR7, URZ, UP0 ;  /* 0x000000ff07077287 */ /* 0x000fc80008000000 */
[----:B------:R-:W-:Y:S01]  /*10e50*/  ULEA UR7, UR7, UR4, 0x3 ;  /* 0x0000000407077291 */ /* 0x000fe2000f8e18ff */
[----:B-1----:R-:W-:-:S04]  /*10e60*/  LOP3.LUT R3, R2, UR6, RZ, 0x3c, !PT ;  /* 0x0000000602037c12 */ /* 0x002fc8000f8e3cff */
[----:B------:R-:W-:-:S04]  /*10e70*/  SHF.L.U32 R3, R3, 0x1f, RZ ;  /* 0x0000001f03037819 */ /* 0x000fc800000006ff */
[----:B------:R-:W1:Y:S02]  /*10e80*/  SYNCS.PHASECHK.TRANS64.TRYWAIT P0, [UR7+0x110], R3 ;  /* 0x00011003ff0075a7 */ /* 0x000e640008001107 */
[----:B-1----:R-:W-:Y:S05]  /*10e90*/  @!P0 BRA `(.L_x_220) ;  /* 0x0000000c005c8947 */ /* 0x002fea0003800000 */
.L_x_270:
[----:B------:R-:W-:Y:S01]  /*10ea0*/  NOP ;  /* 0x0000000000007918 */ /* 0x000fe20000000000 */
[----:B-1----:R-:W1:Y:S01]  /*10eb0*/  LDS R0, [UR5+0x14] ;  /* 0x00001405ff007984 */ /* 0x002e620008000800 */
[----:B------:R-:W-:Y:S01]  /*10ec0*/  ULOP3.LUT UR6, UR16, 0xffff, URZ, 0xc0, !UPT ;  /* 0x0000ffff10067892 */ /* 0x000fe2000f8ec0ff */
[----:B------:R-:W-:Y:S01]  /*10ed0*/  UMOV UR8, 0xffff ;  /* 0x0000ffff00087882 */ /* 0x000fe20000000000 */
[----:B------:R-:W-:Y:S02]  /*10ee0*/  UMOV UR4, 0x1 ;  /* 0x0000000100047882 */ /* 0x000fe40000000000 */
[----:B------:R-:W-:-:S04]  /*10ef0*/  USHF.R.U32.HI UR6, URZ, 0x5, UR6 ;  /* 0x00000005ff067899 */ /* 0x000fc80008011606 */
[----:B------:R-:W-:Y:S02]  /*10f00*/  USHF.L.U32 UR8, UR8, UR6, URZ ;  /* 0x0000000608087299 */ /* 0x000fe400080006ff */
[----:B------:R-:W-:-:S04]  /*10f10*/  USHF.L.U32 UR4, UR4, UR6, URZ ;  /* 0x0000000604047299 */ /* 0x000fc800080006ff */
[----:B-1----:R-:W-:-:S04]  /*10f20*/  LOP3.LUT R0, R0, UR8, RZ, 0xc0, !PT ;  /* 0x0000000800007c12 */ /* 0x002fc8000f8ec0ff */
[----:B------:R-:W-:-:S13]  /*10f30*/  ISETP.NE.AND P0, PT, R0, UR8, PT ;  /* 0x0000000800007c0c */ /* 0x000fda000bf05270 */
[----:B------:R-:W-:Y:S05]  /*10f40*/  @P0 BRA `(.L_x_221) ;  /* 0x0000000000580947 */ /* 0x000fea0003800000 */
[----:B------:R-:W1:Y:S02]  /*10f50*/  LDS R0, [UR5+0x18] ;  /* 0x00001805ff007984 */ /* 0x000e640008000800 */
[----:B-1----:R-:W-:-:S04]  /*10f60*/  LOP3.LUT R0, R0, UR4, RZ, 0xc0, !PT ;  /* 0x0000000400007c12 */ /* 0x002fc8000f8ec0ff */
[----:B------:R-:W-:-:S13]  /*10f70*/  ISETP.NE.AND P0, PT, R0, UR4, PT ;  /* 0x0000000400007c0c */ /* 0x000fda000bf05270 */
[----:B------:R-:W-:Y:S05]  /*10f80*/  @P0 BRA `(.L_x_222) ;  /* 0x00000000003c0947 */ /* 0x000fea0003800000 */
[----:B------:R-:W1:Y:S01]  /*10f90*/  S2R R2, SR_LANEID ;  /* 0x0000000000027919 */ /* 0x000e620000000000 */
[----:B------:R-:W-:Y:S01]  /*10fa0*/  ULOP3.LUT UR8, URZ, UR8, URZ, 0x33, !UPT ;  /* 0x00000008ff087292 */ /* 0x000fe2000f8e33ff */
[----:B------:R-:W-:Y:S01]  /*10fb0*/  LOP3.LUT R4, RZ, UR4, RZ, 0x33, !PT ;  /* 0x00000004ff047c12 */ /* 0x000fe2000f8e33ff */
[----:B------:R-:W-:Y:S02]  /*10fc0*/  VOTEU.ANY UR7, UPT, PT ;  /* 0x0000000000077886 */ /* 0x000fe400038e0100 */
[----:B------:R-:W-:Y:S01]  /*10fd0*/  UFLO.U32 UR7, UR7 ;  /* 0x00000007000772bd */ /* 0x000fe200080e0000 */
[----:B------:R-:W2:Y:S01]  /*10fe0*/  REDUX UR4, R4 ;  /* 0x00000000040473c4 */ /* 0x000ea20000000000 */
[----:B------:R-:W-:-:S06]  /*10ff0*/  IMAD.U32 R0, RZ, RZ, UR8 ;  /* 0x00000008ff007e24 */ /* 0x000fcc000f8e00ff */
[----:B------:R4:W-:Y:S01]  /*11000*/  UTCATOMSWS.AND URZ, UR8 ;  /* 0x0000000800ff79e3 */ /* 0x0009e20008000000 */
[----:B------:R-:W5:Y:S01]  /*11010*/  REDUX UR6, R0 ;  /* 0x00000000000673c4 */ /* 0x000f620000000000 */
[----:B-1----:R-:W-:Y:S01]  /*11020*/  ISETP.EQ.U32.AND P0, PT, R2, UR7, PT ;  /* 0x0000000702007c0c */ /* 0x002fe2000bf02070 */
[----:B--2---:R-:W-:Y:S01]  /*11030*/  IMAD.U32 R2, RZ, RZ, UR4 ;  /* 0x00000004ff027e24 */ /* 0x004fe2000f8e00ff */
[----:B-----5:R-:W-:-:S11]  /*11040*/  MOV R3, UR6 ;  /* 0x0000000600037c02 */ /* 0x020fd60008000f00 */
[----:B------:R4:W-:Y:S04]  /*11050*/  @P0 ATOMS.AND RZ, [UR5+0x14], R3 ;  /* 0x00001403ffff098c */ /* 0x0009e8000a800005 */
[----:B------:R4:W-:Y:S01]  /*11060*/  @P0 ATOMS.AND RZ, [UR5+0x18], R2 ;  /* 0x00001802ffff098c */ /* 0x0009e2000a800005 */
[----:B------:R-:W-:Y:S05]  /*11070*/  BRA `(.L_x_223) ;  /* 0x0000000000147947 */ /* 0x000fea0003800000 */
.L_x_222:
[----:B------:R-:W-:Y:S02]  /*11080*/  MOV R2, 0x110a0 ;  /* 0x000110a000027802 */ /* 0x000fe40000000f00 */
[----:B---3--:R-:W-:Y:S05]  /*11090*/  CALL.REL.NOINC `($__internal_0_$__cuda_sm10x_tcgen05_guardrail_trap_col_being_dealloced_not_returned_by_alloc) ;  /* 0x0000000800f47944 */ /* 0x008fea0003c00000 */
[----:B------:R-:W-:Y:S05]  /*110a0*/  BRA `(.L_x_223) ;  /* 0x0000000000087947 */ /* 0x000fea0003800000 */
.L_x_221:
[----:B------:R-:W-:Y:S02]  /*110b0*/  MOV R2, 0x110d0 ;  /* 0x000110d000027802 */ /* 0x000fe40000000f00 */
[----:B---3--:R-:W-:Y:S05]  /*110c0*/  CALL.REL.NOINC `($__internal_2_$__cuda_sm10x_tcgen05_guardrail_trap_unallocated_columns_being_dealloced) ;  /* 0x0000000c00007944 */ /* 0x008fea0003c00000 */
.L_x_223:
[----:B------:R-:W-:Y:S01]  /*110d0*/  NOP ;  /* 0x0000000000007918 */ /* 0x000fe20000000000 */
[----:B----4-:R-:W-:Y:S05]  /*110e0*/  EXIT ;  /* 0x000000000000794d */ /* 0x010fea0003800000 */
.L_x_31:
[----:B------:R-:W-:-:S07]  /*110f0*/  MOV R0, UR13 ;  /* 0x0000000d00007c02 */ /* 0x000fce0008000f00 */
.L_x_224:
[----:B--2---:R2:W3:Y:S02]  /*11100*/  SYNCS.PHASECHK.TRANS64.TRYWAIT P0, [R0+URZ+0x10], R3 ;  /* 0x00001003000075a7 */ /* 0x0044e400080011ff */
[----:B---3--:R-:W-:Y:S05]  /*11110*/  @!P0 NANOSLEEP.SYNCS 0x989680 ;  /* 0x009896800000895d */ /* 0x008fea0003900000 */
[----:B------:R-:W3:Y:S02]  /*11120*/  @!P0 SYNCS.PHASECHK.TRANS64 P0, [R0+URZ+0x10], R3 ;  /* 0x00001003000085a7 */ /* 0x000ee400080010ff */
[----:B---3--:R-:W-:Y:S05]  /*11130*/  @!P0 BRA `(.L_x_224) ;  /* 0xfffffffc00f08947 */ /* 0x008fea000383ffff */
[----:B------:R-:W-:Y:S05]  /*11140*/  BRA `(.L_x_30) ;  /* 0xffffff2c007c7947 */ /* 0x000fea000383ffff */
.L_x_38:
[----:B--2---:R-:W-:-:S07]  /*11150*/  MOV R0, UR17 ;  /* 0x0000001100007c02 */ /* 0x004fce0008000f00 */
.L_x_225:
[----:B--2---:R2:W3:Y:S02]  /*11160*/  SYNCS.PHASECHK.TRANS64.TRYWAIT P0, [R0+URZ+0x10], R3 ;  /* 0x00001003000075a7 */ /* 0x0044e400080011ff */
[----:B---3--:R-:W-:Y:S05]  /*11170*/  @!P0 NANOSLEEP.SYNCS 0x989680 ;  /* 0x009896800000895d */ /* 0x008fea0003900000 */
[----:B------:R-:W3:Y:S02]  /*11180*/  @!P0 SYNCS.PHASECHK.TRANS64 P0, [R0+URZ+0x10], R3 ;  /* 0x00001003000085a7 */ /* 0x000ee400080010ff */
[----:B---3--:R-:W-:Y:S05]  /*11190*/  @!P0 BRA `(.L_x_225) ;  /* 0xfffffffc00f08947 */ /* 0x008fea000383ffff */
[----:B------:R-:W-:Y:S05]  /*111a0*/  BRA `(.L_x_37) ;  /* 0xffffff3000447947 */ /* 0x000fea000383ffff */
.L_x_44:
[----:B--2---:R-:W-:-:S07]  /*111b0*/  MOV R0, UR4 ;  /* 0x0000000400007c02 */ /* 0x004fce0008000f00 */
.L_x_226:
[----:B-1----:R1:W2:Y:S02]  /*111c0*/  SYNCS.PHASECHK.TRANS64.TRYWAIT P0, [R0+URZ+0x150], R3 ;  /* 0x00015003000075a7 */ /* 0x0022a400080011ff */
[----:B--2---:R-:W-:Y:S05]  /*111d0*/  @!P0 NANOSLEEP.SYNCS 0x989680 ;  /* 0x009896800000895d */ /* 0x004fea0003900000 */
[----:B------:R-:W2:Y:S02]  /*111e0*/  @!P0 SYNCS.PHASECHK.TRANS64 P0, [R0+URZ+0x150], R3 ;  /* 0x00015003000085a7 */ /* 0x000ea400080010ff */
[----:B--2---:R-:W-:Y:S05]  /*111f0*/  @!P0 BRA `(.L_x_226) ;  /* 0xfffffffc00f08947 */ /* 0x004fea000383ffff */
[----:B------:R-:W-:Y:S05]  /*11200*/  BRA `(.L_x_227) ;  /* 0xffffff3000f07947 */ /* 0x000fea000383ffff */
.L_x_47:
[----:B------:R-:W-:-:S07]  /*11210*/  MOV R0, UR4 ;  /* 0x0000000400007c02 */ /* 0x000fce0008000f00 */
.L_x_228:
[----:B-1----:R1:W2:Y:S02]  /*11220*/  SYNCS.PHASECHK.TRANS64.TRYWAIT P0, [R0+URZ], R3 ;  /* 0x00000003000075a7 */ /* 0x0022a400080011ff */
[----:B--2---:R-:W-:Y:S05]  /*11230*/  @!P0 NANOSLEEP.SYNCS 0x989680 ;  /* 0x009896800000895d */ /* 0x004fea0003900000 */
[----:B------:R-:W2:Y:S02]  /*11240*/  @!P0 SYNCS.PHASECHK.TRANS64 P0, [R0+URZ], R3 ;  /* 0x00000003000085a7 */ /* 0x000ea400080010ff */
[----:B--2---:R-:W-:Y:S05]  /*11250*/  @!P0 BRA `(.L_x_228) ;  /* 0xfffffffc00f08947 */ /* 0x004fea000383ffff */
[----:B------:R-:W-:Y:S05]  /*11260*/  BRA `(.L_x_229) ;  /* 0xffffff3400507947 */ /* 0x000fea000383ffff */
.L_x_62:
[----:B------:R-:W-:-:S07]  /*11270*/  MOV R17, UR4 ;  /* 0x0000000400117c02 */ /* 0x000fce0008000f00 */
.L_x_230:
[----:B-1----:R1:W2:Y:S02]  /*11280*/  SYNCS.PHASECHK.TRANS64.TRYWAIT P0, [R17+URZ+0xb0], R20 ;  /* 0x0000b014110075a7 */ /* 0x0022a400080011ff */
[----:B--2---:R-:W-:Y:S05]  /*11290*/  @!P0 NANOSLEEP.SYNCS 0x989680 ;  /* 0x009896800000895d */ /* 0x004fea0003900000 */
[----:B------:R-:W2:Y:S02]  /*112a0*/  @!P0 SYNCS.PHASECHK.TRANS64 P0, [R17+URZ+0xb0], R20 ;  /* 0x0000b014110085a7 */ /* 0x000ea400080010ff */
[----:B--2---:R-:W-:Y:S05]  /*112b0*/  @!P0 BRA `(.L_x_230) ;  /* 0xfffffffc00f08947 */ /* 0x004fea000383ffff */
[----:B------:R-:W-:Y:S05]  /*112c0*/  BRA `(.L_x_231) ;  /* 0xffffff5000307947 */ /* 0x000fea000383ffff */
.L_x_78:
[----:B------:R-:W-:-:S07]  /*112d0*/  MOV R23, UR4 ;  /* 0x0000000400177c02 */ /* 0x000fce0008000f00 */
.L_x_232:
[----:B--2---:R2:W3:Y:S02]  /*112e0*/  SYNCS.PHASECHK.TRANS64.TRYWAIT P0, [R23+URZ+0xb0], R20 ;  /* 0x0000b014170075a7 */ /* 0x0044e400080011ff */
[----:B---3--:R-:W-:Y:S05]  /*112f0*/  @!P0 NANOSLEEP.SYNCS 0x989680 ;  /* 0x009896800000895d */ /* 0x008fea0003900000 */
[----:B------:R-:W3:Y:S02]  /*11300*/  @!P0 SYNCS.PHASECHK.TRANS64 P0, [R23+URZ+0xb0], R20 ;  /* 0x0000b014170085a7 */ /* 0x000ee400080010ff */
[----:B---3--:R-:W-:Y:S05]  /*11310*/  @!P0 BRA `(.L_x_232) ;  /* 0xfffffffc00f08947 */ /* 0x008fea000383ffff */
[----:B------:R-:W-:Y:S05]  /*11320*/  BRA `(.L_x_233) ;  /* 0xffffff6c00047947 */ /* 0x000fea000383ffff */
.L_x_87:
[----:B--2---:R2:W4:Y:S02]  /*11330*/  SYNCS.PHASECHK.TRANS64.TRYWAIT P0, [R19+URZ+0x68], R6 ;  /* 0x00006806130075a7 */ /* 0x00452400080011ff */
[----:B----4-:R-:W-:Y:S05]  /*11340*/  @!P0 NANOSLEEP.SYNCS 0x989680 ;  /* 0x009896800000895d */ /* 0x010fea0003900000 */
[----:B------:R-:W4:Y:S02]  /*11350*/  @!P0 SYNCS.PHASECHK.TRANS64 P0, [R19+URZ+0x68], R6 ;  /* 0x00006806130085a7 */ /* 0x000f2400080010ff */
[----:B----4-:R-:W-:Y:S05]  /*11360*/  @!P0 BRA `(.L_x_87) ;  /* 0xfffffffc00f08947 */ /* 0x010fea000383ffff */
[----:B------:R-:W-:Y:S05]  /*11370*/  BRA `(.L_x_84) ;  /* 0xffffff74001c7947 */ /* 0x000fea000383ffff */
.L_x_91:
[----:B------:R-:W-:Y:S07]  /*11380*/  MOV R0, UR21 ;  /* 0x0000001500007c02 */ /* 0x000fee0008000f00 */
.L_x_234:
[----:B------:R1:W1:Y:S02]  /*11390*/  SYNCS.PHASECHK.TRANS64.TRYWAIT P0, [R0+URZ+0x40], R5 ;  /* 0x00004005000075a7 */ /* 0x00026400080011ff */
[----:B-1----:R-:W-:Y:S05]  /*113a0*/  @!P0 NANOSLEEP.SYNCS 0x989680 ;  /* 0x009896800000895d */ /* 0x002fea0003900000 */
[----:B------:R-:W1:Y:S02]  /*113b0*/  @!P0 SYNCS.PHASECHK.TRANS64 P0, [R0+URZ+0x40], R5 ;  /* 0x00004005000085a7 */ /* 0x000e6400080010ff */
[----:B-1----:R-:W-:Y:S05]  /*113c0*/  @!P0 BRA `(.L_x_234) ;  /* 0xfffffffc00f08947 */ /* 0x002fea000383ffff */
[----:B------:R-:W-:Y:S05]  /*113d0*/  BRA `(.L_x_235) ;  /* 0xffffff7400a87947 */ /* 0x000fea000383ffff */
.L_x_97:
[----:B------:R-:W-:Y:S07]  /*113e0*/  MOV R0, UR21 ;  /* 0x0000001500007c02 */ /* 0x000fee0008000f00 */
.L_x_236:
[----:B-1----:R1:W4:Y:S02]  /*113f0*/  SYNCS.PHASECHK.TRANS64.TRYWAIT P0, [R0+URZ+0x48], R5 ;  /* 0x00004805000075a7 */ /* 0x00232400080011ff */
[----:B----4-:R-:W-:Y:S05]  /*11400*/  @!P0 NANOSLEEP.SYNCS 0x989680 ;  /* 0x009896800000895d */ /* 0x010fea0003900000 */
[----:B------:R-:W4:Y:S02]  /*11410*/  @!P0 SYNCS.PHASECHK.TRANS64 P0, [R0+URZ+0x48], R5 ;  /* 0x00004805000085a7 */ /* 0x000f2400080010ff */
[----:B----4-:R-:W-:Y:S05]  /*11420*/  @!P0 BRA `(.L_x_236) ;  /* 0xfffffffc00f08947 */ /* 0x010fea000383ffff */
[----:B------:R-:W-:Y:S05]  /*11430*/  BRA `(.L_x_237) ;  /* 0xffffff7800007947 */ /* 0x000fea000383ffff */
.L_x_103:
[----:B-1--4-:R-:W-:Y:S07]  /*11440*/  MOV R0, UR21 ;  /* 0x0000001500007c02 */ /* 0x012fee0008000f00 */
.L_x_238:
[----:B-1----:R1:W4:Y:S02]  /*11450*/  SYNCS.PHASECHK.TRANS64.TRYWAIT P0, [R0+URZ+0x50], R5 ;  /* 0x00005005000075a7 */ /* 0x00232400080011ff */
[----:B----4-:R-:W-:Y:S05]  /*11460*/  @!P0 NANOSLEEP.SYNCS 0x989680 ;  /* 0x009896800000895d */ /* 0x010fea0003900000 */
[----:B------:R-:W4:Y:S02]  /*11470*/  @!P0 SYNCS.PHASECHK.TRANS64 P0, [R0+URZ+0x50], R5 ;  /* 0x00005005000085a7 */ /* 0x000f2400080010ff */
[----:B----4-:R-:W-:Y:S05]  /*11480*/  @!P0 BRA `(.L_x_238) ;  /* 0xfffffffc00f08947 */ /* 0x010fea000383ffff */
[----:B------:R-:W-:Y:S05]  /*11490*/  BRA `(.L_x_239) ;  /* 0xffffff7800587947 */ /* 0x000fea000383ffff */
.L_x_109:
[----:B-1--4-:R-:W-:Y:S07]  /*114a0*/  MOV R0, UR21 ;  /* 0x0000001500007c02 */ /* 0x012fee0008000f00 */
.L_x_240:
[----:B-1----:R1:W4:Y:S02]  /*114b0*/  SYNCS.PHASECHK.TRANS64.TRYWAIT P0, [R0+URZ+0x58], R5 ;  /* 0x00005805000075a7 */ /* 0x00232400080011ff */
[----:B----4-:R-:W-:Y:S05]  /*114c0*/  @!P0 NANOSLEEP.SYNCS 0x989680 ;  /* 0x009896800000895d */ /* 0x010fea0003900000 */
[----:B------:R-:W4:Y:S02]  /*114d0*/  @!P0 SYNCS.PHASECHK.TRANS64 P0, [R0+URZ+0x58], R5 ;  /* 0x00005805000085a7 */ /* 0x000f2400080010ff */
[----:B----4-:R-:W-:Y:S05]  /*114e0*/  @!P0 BRA `(.L_x_240) ;  /* 0xfffffffc00f08947 */ /* 0x010fea000383ffff */
[----:B------:R-:W-:Y:S05]  /*114f0*/  BRA `(.L_x_241) ;  /* 0xffffff7800b07947 */ /* 0x000fea000383ffff */
.L_x_115:
[----:B----4-:R-:W-:Y:S07]  /*11500*/  MOV R0, UR8 ;  /* 0x0000000800007c02 */ /* 0x010fee0008000f00 */
.L_x_242:
[----:B-1----:R1:W4:Y:S02]  /*11510*/  SYNCS.PHASECHK.TRANS64.TRYWAIT P0, [R0+URZ+0x150], R5 ;  /* 0x00015005000075a7 */ /* 0x00232400080011ff */
[----:B----4-:R-:W-:Y:S05]  /*11520*/  @!P0 NANOSLEEP.SYNCS 0x989680 ;  /* 0x009896800000895d */ /* 0x010fea0003900000 */
[----:B------:R-:W4:Y:S02]  /*11530*/  @!P0 SYNCS.PHASECHK.TRANS64 P0, [R0+URZ+0x150], R5 ;  /* 0x00015005000085a7 */ /* 0x000f2400080010ff */
[----:B----4-:R-:W-:Y:S05]  /*11540*/  @!P0 BRA `(.L_x_242) ;  /* 0xfffffffc00f08947 */ /* 0x010fea000383ffff */
[----:B------:R-:W-:Y:S05]  /*11550*/  BRA `(.L_x_243) ;  /* 0xffffff7c00187947 */ /* 0x000fea000383ffff */
.L_x_119:
[----:B------:R-:W-:-:S07]  /*11560*/  MOV R0, UR21 ;  /* 0x0000001500007c02 */ /* 0x000fce0008000f00 */
.L_x_244:
[----:B-1----:R1:W4:Y:S02]  /*11570*/  SYNCS.PHASECHK.TRANS64.TRYWAIT P0, [R0+URZ+0x40], R3 ;  /* 0x00004003000075a7 */ /* 0x00232400080011ff */
[----:B----4-:R-:W-:Y:S05]  /*11580*/  @!P0 NANOSLEEP.SYNCS 0x989680 ;  /* 0x009896800000895d */ /* 0x010fea0003900000 */
[----:B------:R-:W4:Y:S02]  /*11590*/  @!P0 SYNCS.PHASECHK.TRANS64 P0, [R0+URZ+0x40], R3 ;  /* 0x00004003000085a7 */ /* 0x000f2400080010ff */
[----:B----4-:R-:W-:Y:S05]  /*115a0*/  @!P0 BRA `(.L_x_244) ;  /* 0xfffffffc00f08947 */ /* 0x010fea000383ffff */
[----:B------:R-:W-:Y:S05]  /*115b0*/  BRA `(.L_x_245) ;  /* 0xffffff7c00787947 */ /* 0x000fea000383ffff */
.L_x_121:
[----:B-1----:R-:W-:-:S07]  /*115c0*/  MOV R0, UR21 ;  /* 0x0000001500007c02 */ /* 0x002fce0008000f00 */
.L_x_246:
[----:B-1----:R1:W4:Y:S02]  /*115d0*/  SYNCS.PHASECHK.TRANS64.TRYWAIT P0, [R0+URZ+0x48], R3 ;  /* 0x00004803000075a7 */ /* 0x00232400080011ff */
[----:B----4-:R-:W-:Y:S05]  /*115e0*/  @!P0 NANOSLEEP.SYNCS 0x989680 ;  /* 0x009896800000895d */ /* 0x010fea0003900000 */
[----:B------:R-:W4:Y:S02]  /*115f0*/  @!P0 SYNCS.PHASECHK.TRANS64 P0, [R0+URZ+0x48], R3 ;  /* 0x00004803000085a7 */ /* 0x000f2400080010ff */
[----:B----4-:R-:W-:Y:S05]  /*11600*/  @!P0 BRA `(.L_x_246) ;  /* 0xfffffffc00f08947 */ /* 0x010fea000383ffff */
[----:B------:R-:W-:Y:S05]  /*11610*/  BRA `(.L_x_247) ;  /* 0xffffff7c00707947 */ /* 0x000fea000383ffff */
.L_x_123:
[----:B-1----:R-:W-:-:S07]  /*11620*/  MOV R0, UR21 ;  /* 0x0000001500007c02 */ /* 0x002fce0008000f00 */
.L_x_248:
[----:B-1----:R1:W4:Y:S02]  /*11630*/  SYNCS.PHASECHK.TRANS64.TRYWAIT P0, [R0+URZ+0x50], R3 ;  /* 0x00005003000075a7 */ /* 0x00232400080011ff */
[----:B----4-:R-:W-:Y:S05]  /*11640*/  @!P0 NANOSLEEP.SYNCS 0x989680 ;  /* 0x009896800000895d */ /* 0x010fea0003900000 */
[----:B------:R-:W4:Y:S02]  /*11650*/  @!P0 SYNCS.PHASECHK.TRANS64 P0, [R0+URZ+0x50], R3 ;  /* 0x00005003000085a7 */ /* 0x000f2400080010ff */
[----:B----4-:R-:W-:Y:S05]  /*11660*/  @!P0 BRA `(.L_x_248) ;  /* 0xfffffffc00f08947 */ /* 0x010fea000383ffff */
[----:B------:R-:W-:Y:S05]  /*11670*/  BRA `(.L_x_249) ;  /* 0xffffff7c00687947 */ /* 0x000fea000383ffff */
.L_x_132:
[----:B------:R-:W-:Y:S07]  /*11680*/  MOV R0, UR6 ;  /* 0x0000000600007c02 */ /* 0x000fee0008000f00 */
.L_x_250:
[----:B---3--:R3:W4:Y:S02]  /*11690*/  SYNCS.PHASECHK.TRANS64.TRYWAIT P0, [R0+URZ+0x150], R3 ;  /* 0x00015003000075a7 */ /* 0x00872400080011ff */
[----:B----4-:R-:W-:Y:S05]  /*116a0*/  @!P0 NANOSLEEP.SYNCS 0x989680 ;  /* 0x009896800000895d */ /* 0x010fea0003900000 */
[----:B------:R-:W4:Y:S02]  /*116b0*/  @!P0 SYNCS.PHASECHK.TRANS64 P0, [R0+URZ+0x150], R3 ;  /* 0x00015003000085a7 */ /* 0x000f2400080010ff */
[----:B----4-:R-:W-:Y:S05]  /*116c0*/  @!P0 BRA `(.L_x_250) ;  /* 0xfffffffc00f08947 */ /* 0x010fea000383ffff */
[----:B------:R-:W-:Y:S05]  /*116d0*/  BRA `(.L_x_251) ;  /* 0xffffff88000c7947 */ /* 0x000fea000383ffff */
.L_x_141:
[----:B------:R-:W-:Y:S07]  /*116e0*/  MOV R15, 0xffffffff ;  /* 0xffffffff000f7802 */ /* 0x000fee0000000f00 */
[----:B---345:R-:W-:Y:S05]  /*116f0*/  WARPSYNC.COLLECTIVE R15, `(.L_x_252) ;  /* 0x000000000f0c7348 */ /* 0x038fea0003c00000 */
[----:B------:R-:W-:Y:S02]  /*11700*/  ELECT P6, UR79, PT ;  /* 0x00000000004f782f */ /* 0x000fe400038c0000 */
[----:B------:R-:W-:Y:S01]  /*11710*/  MOV R14, UR79 ;  /* 0x0000004f000e7c02 */ /* 0x000fe20008000f00 */
[----:B---345:R-:W-:Y:S10]  /*11720*/  ENDCOLLECTIVE ;  /* 0x000000000000791b */ /* 0x038ff40003800000 */
.L_x_252:
[----:B------:R-:W-:Y:S05]  /*11730*/  BRA `(.L_x_253) ;  /* 0xffffff8c00247947 */ /* 0x000fea000383ffff */
.L_x_146:
[----:B--2---:R-:W-:Y:S04]  /*11740*/  MOV R3, UR43 ;  /* 0x0000002b00037c02 */ /* 0x004fe80008000f00 */
[----:B------:R2:W1:Y:S03]  /*11750*/  SYNCS.PHASECHK.TRANS64.TRYWAIT P0, [R3+URZ+0x20], R2 ;  /* 0x00002002030075a7 */ /* 0x00046600080011ff */
[----:B-1----:R-:W-:Y:S05]  /*11760*/  @!P0 NANOSLEEP.SYNCS 0x989680 ;  /* 0x009896800000895d */ /* 0x002fea0003900000 */
[----:B------:R-:W1:Y:S02]  /*11770*/  @!P0 SYNCS.PHASECHK.TRANS64 P0, [R3+URZ+0x20], R2 ;  /* 0x00002002030085a7 */ /* 0x000e6400080010ff */
[----:B-1----:R-:W-:Y:S05]  /*11780*/  @!P0 BRA `(.L_x_146) ;  /* 0xfffffffc00ec8947 */ /* 0x002fea000383ffff */
[----:B------:R-:W-:Y:S05]  /*11790*/  BRA `(.L_x_145) ;  /* 0xffffff8c00c47947 */ /* 0x000fea000383ffff */
.L_x_150:
[----:B------:R1:W1:Y:S02]  /*117a0*/  SYNCS.PHASECHK.TRANS64.TRYWAIT P1, [R97+URZ+0xf0], R0 ;  /* 0x0000f000610075a7 */ /* 0x00026400080211ff */
[----:B-1----:R-:W-:Y:S05]  /*117b0*/  @!P1 NANOSLEEP.SYNCS 0x989680 ;  /* 0x009896800000995d */ /* 0x002fea0003900000 */
[----:B------:R-:W1:Y:S02]  /*117c0*/  @!P1 SYNCS.PHASECHK.TRANS64 P1, [R97+URZ+0xf0], R0 ;  /* 0x0000f000610095a7 */ /* 0x000e6400080210ff */
[----:B-1----:R-:W-:Y:S05]  /*117d0*/  @!P1 BRA `(.L_x_150) ;  /* 0xfffffffc00f09947 */ /* 0x002fea000383ffff */
[----:B------:R-:W-:Y:S05]  /*117e0*/  BRA `(.L_x_149) ;  /* 0xffffff90005c7947 */ /* 0x000fea000383ffff */
.L_x_157:
[----:B--2---:R-:W-:Y:S04]  /*117f0*/  MOV R3, UR43 ;  /* 0x0000002b00037c02 */ /* 0x004fe80008000f00 */
[----:B------:R2:W3:Y:S03]  /*11800*/  SYNCS.PHASECHK.TRANS64.TRYWAIT P1, [R3+URZ+0x28], R0 ;  /* 0x00002800030075a7 */ /* 0x0004e600080211ff */
[----:B---3--:R-:W-:Y:S05]  /*11810*/  @!P1 NANOSLEEP.SYNCS 0x989680 ;  /* 0x009896800000995d */ /* 0x008fea0003900000 */
[----:B------:R-:W3:Y:S02]  /*11820*/  @!P1 SYNCS.PHASECHK.TRANS64 P1, [R3+URZ+0x28], R0 ;  /* 0x00002800030095a7 */ /* 0x000ee400080210ff */
[----:B---3--:R-:W-:Y:S05]  /*11830*/  @!P1 BRA `(.L_x_157) ;  /* 0xfffffffc00ec9947 */ /* 0x008fea000383ffff */
[----:B------:R-:W-:Y:S05]  /*11840*/  BRA `(.L_x_156) ;  /* 0xffffff9c00747947 */ /* 0x000fea000383ffff */
.L_x_165:
[----:B--2---:R-:W-:Y:S04]  /*11850*/  MOV R0, UR43 ;  /* 0x0000002b00007c02 */ /* 0x004fe80008000f00 */
[----:B------:R2:W1:Y:S03]  /*11860*/  SYNCS.PHASECHK.TRANS64.TRYWAIT P1, [R0+URZ+0x30], R3 ;  /* 0x00003003000075a7 */ /* 0x00046600080211ff */
[----:B-1----:R-:W-:Y:S05]  /*11870*/  @!P1 NANOSLEEP.SYNCS 0x989680 ;  /* 0x009896800000995d */ /* 0x002fea0003900000 */
[----:B------:R-:W1:Y:S02]  /*11880*/  @!P1 SYNCS.PHASECHK.TRANS64 P1, [R0+URZ+0x30], R3 ;  /* 0x00003003000095a7 */ /* 0x000e6400080210ff */
[----:B-1----:R-:W-:Y:S05]  /*11890*/  @!P1 BRA `(.L_x_165) ;  /* 0xfffffffc00ec9947 */ /* 0x002fea000383ffff */
[----:B------:R-:W-:Y:S05]  /*118a0*/  BRA `(.L_x_164) ;  /* 0xffffffa800dc7947 */ /* 0x000fea000383ffff */
.L_x_173:
[----:B--2---:R-:W-:Y:S04]  /*118b0*/  MOV R0, UR43 ;  /* 0x0000002b00007c02 */ /* 0x004fe80008000f00 */
[----:B------:R2:W1:Y:S03]  /*118c0*/  SYNCS.PHASECHK.TRANS64.TRYWAIT P1, [R0+URZ+0x38], R3 ;  /* 0x00003803000075a7 */ /* 0x00046600080211ff */
[----:B-1----:R-:W-:Y:S05]  /*118d0*/  @!P1 NANOSLEEP.SYNCS 0x989680 ;  /* 0x009896800000995d */ /* 0x002fea0003900000 */
[----:B------:R-:W1:Y:S02]  /*118e0*/  @!P1 SYNCS.PHASECHK.TRANS64 P1, [R0+URZ+0x38], R3 ;  /* 0x00003803000095a7 */ /* 0x000e6400080210ff */
[----:B-1----:R-:W-:Y:S05]  /*118f0*/  @!P1 BRA `(.L_x_173) ;  /* 0xfffffffc00ec9947 */ /* 0x002fea000383ffff */
[----:B------:R-:W-:Y:S05]  /*11900*/  BRA `(.L_x_172) ;  /* 0xffffffb800547947 */ /* 0x000fea000383ffff */
.L_x_185:
[----:B------:R-:W-:Y:S07]  /*11910*/  MOV R4, UR24 ;  /* 0x0000001800047c02 */ /* 0x000fee0008000f00 */
.L_x_254:
[----:B--2---:R2:W4:Y:S02]  /*11920*/  SYNCS.PHASECHK.TRANS64.TRYWAIT P0, [R4+URZ+0x70], R5 ;  /* 0x00007005040075a7 */ /* 0x00452400080011ff */
[----:B----4-:R-:W-:Y:S05]  /*11930*/  @!P0 NANOSLEEP.SYNCS 0x989680 ;  /* 0x009896800000895d */ /* 0x010fea0003900000 */
[----:B------:R-:W4:Y:S02]  /*11940*/  @!P0 SYNCS.PHASECHK.TRANS64 P0, [R4+URZ+0x70], R5 ;  /* 0x00007005040085a7 */ /* 0x000f2400080010ff */
[----:B----4-:R-:W-:Y:S05]  /*11950*/  @!P0 BRA `(.L_x_254) ;  /* 0xfffffffc00f08947 */ /* 0x010fea000383ffff */
[----:B------:R-:W-:Y:S05]  /*11960*/  BRA `(.L_x_255) ;  /* 0xffffffd000747947 */ /* 0x000fea000383ffff */
.L_x_188:
[----:B------:R-:W-:Y:S07]  /*11970*/  MOV R4, UR24 ;  /* 0x0000001800047c02 */ /* 0x000fee0008000f00 */
.L_x_256:
[----:B-1----:R1:W2:Y:S02]  /*11980*/  SYNCS.PHASECHK.TRANS64.TRYWAIT P1, [R4+URZ+0x190], R5 ;  /* 0x00019005040075a7 */ /* 0x0022a400080211ff */
[----:B--2---:R-:W-:Y:S05]  /*11990*/  @!P1 NANOSLEEP.SYNCS 0x989680 ;  /* 0x009896800000995d */ /* 0x004fea0003900000 */
[----:B------:R-:W2:Y:S02]  /*119a0*/  @!P1 SYNCS.PHASECHK.TRANS64 P1, [R4+URZ+0x190], R5 ;  /* 0x00019005040095a7 */ /* 0x000ea400080210ff */
[----:B--2---:R-:W-:Y:S05]  /*119b0*/  @!P1 BRA `(.L_x_256) ;  /* 0xfffffffc00f09947 */ /* 0x004fea000383ffff */
[----:B------:R-:W-:Y:S05]  /*119c0*/  BRA `(.L_x_257) ;  /* 0xffffffd000d07947 */ /* 0x000fea000383ffff */
.L_x_204:
[----:B-1----:R-:W-:-:S07]  /*119d0*/  MOV R4, UR7 ;  /* 0x0000000700047c02 */ /* 0x002fce0008000f00 */
.L_x_258:
[----:B-1----:R1:W3:Y:S02]  /*119e0*/  SYNCS.PHASECHK.TRANS64.TRYWAIT P0, [R4+URZ+0x110], R5 ;  /* 0x00011005040075a7 */ /* 0x0022e400080011ff */
[----:B---3--:R-:W-:Y:S05]  /*119f0*/  @!P0 NANOSLEEP.SYNCS 0x989680 ;  /* 0x009896800000895d */ /* 0x008fea0003900000 */
[----:B------:R-:W3:Y:S02]  /*11a00*/  @!P0 SYNCS.PHASECHK.TRANS64 P0, [R4+URZ+0x110], R5 ;  /* 0x00011005040085a7 */ /* 0x000ee400080010ff */
[----:B---3--:R-:W-:Y:S05]  /*11a10*/  @!P0 BRA `(.L_x_258) ;  /* 0xfffffffc00f08947 */ /* 0x008fea000383ffff */
[----:B------:R-:W-:Y:S05]  /*11a20*/  BRA `(.L_x_259) ;  /* 0xffffffe8006c7947 */ /* 0x000fea000383ffff */
.L_x_206:
[----:B------:R-:W-:Y:S07]  /*11a30*/  MOV R4, UR11 ;  /* 0x0000000b00047c02 */ /* 0x000fee0008000f00 */
.L_x_260:
[----:B-1----:R1:W2:Y:S02]  /*11a40*/  SYNCS.PHASECHK.TRANS64.TRYWAIT P0, [R4+URZ], R5 ;  /* 0x00000005040075a7 */ /* 0x0022a400080011ff */
[----:B--2---:R-:W-:Y:S05]  /*11a50*/  @!P0 NANOSLEEP.SYNCS 0x989680 ;  /* 0x009896800000895d */ /* 0x004fea0003900000 */
[----:B------:R-:W2:Y:S02]  /*11a60*/  @!P0 SYNCS.PHASECHK.TRANS64 P0, [R4+URZ], R5 ;  /* 0x00000005040085a7 */ /* 0x000ea400080010ff */
[----:B--2---:R-:W-:Y:S05]  /*11a70*/  @!P0 BRA `(.L_x_260) ;  /* 0xfffffffc00f08947 */ /* 0x004fea000383ffff */
[----:B------:R-:W-:Y:S05]  /*11a80*/  BRA `(.L_x_205) ;  /* 0xffffffe800c07947 */ /* 0x000fea000383ffff */
.L_x_210:
[----:B------:R-:W-:-:S07]  /*11a90*/  MOV R4, UR6 ;  /* 0x0000000600047c02 */ /* 0x000fce0008000f00 */
.L_x_261:
[----:B--2---:R2:W3:Y:S02]  /*11aa0*/  SYNCS.PHASECHK.TRANS64.TRYWAIT P0, [R4+URZ+0x150], R5 ;  /* 0x00015005040075a7 */ /* 0x0044e400080011ff */
[----:B---3--:R-:W-:Y:S05]  /*11ab0*/  @!P0 NANOSLEEP.SYNCS 0x989680 ;  /* 0x009896800000895d */ /* 0x008fea0003900000 */
[----:B------:R-:W3:Y:S02]  /*11ac0*/  @!P0 SYNCS.PHASECHK.TRANS64 P0, [R4+URZ+0x150], R5 ;  /* 0x00015005040085a7 */ /* 0x000ee400080010ff */
[----:B---3--:R-:W-:Y:S05]  /*11ad0*/  @!P0 BRA `(.L_x_261) ;  /* 0xfffffffc00f08947 */ /* 0x008fea000383ffff */
[----:B------:R-:W-:Y:S05]  /*11ae0*/  BRA `(.L_x_262) ;  /* 0xffffffec00d87947 */ /* 0x000fea000383ffff */
.L_x_214:
[----:B--2---:R-:W-:-:S07]  /*11af0*/  MOV R0, UR6 ;  /* 0x0000000600007c02 */ /* 0x004fce0008000f00 */
.L_x_263:
[----:B--2---:R2:W4:Y:S02]  /*11b00*/  SYNCS.PHASECHK.TRANS64.TRYWAIT P0, [R0+URZ+0x110], R5 ;  /* 0x00011005000075a7 */ /* 0x00452400080011ff */
[----:B----4-:R-:W-:Y:S05]  /*11b10*/  @!P0 NANOSLEEP.SYNCS 0x989680 ;  /* 0x009896800000895d */ /* 0x010fea0003900000 */
[----:B------:R-:W4:Y:S02]  /*11b20*/  @!P0 SYNCS.PHASECHK.TRANS64 P0, [R0+URZ+0x110], R5 ;  /* 0x00011005000085a7 */ /* 0x000f2400080010ff */
[----:B----4-:R-:W-:Y:S05]  /*11b30*/  @!P0 BRA `(.L_x_263) ;  /* 0xfffffffc00f08947 */ /* 0x010fea000383ffff */
[----:B------:R-:W-:Y:S05]  /*11b40*/  BRA `(.L_x_264) ;  /* 0xfffffff000547947 */ /* 0x000fea000383ffff */
.L_x_216:
[----:B--2---:R-:W-:-:S07]  /*11b50*/  MOV R0, UR6 ;  /* 0x0000000600007c02 */ /* 0x004fce0008000f00 */
.L_x_265:
[----:B--2---:R2:W4:Y:S02]  /*11b60*/  SYNCS.PHASECHK.TRANS64.TRYWAIT P0, [R0+URZ+0x110], R3 ;  /* 0x00011003000075a7 */ /* 0x00452400080011ff */
[----:B----4-:R-:W-:Y:S05]  /*11b70*/  @!P0 NANOSLEEP.SYNCS 0x989680 ;  /* 0x009896800000895d */ /* 0x010fea0003900000 */
[----:B------:R-:W4:Y:S02]  /*11b80*/  @!P0 SYNCS.PHASECHK.TRANS64 P0, [R0+URZ+0x110], R3 ;  /* 0x00011003000085a7 */ /* 0x000f2400080010ff */
[----:B----4-:R-:W-:Y:S05]  /*11b90*/  @!P0 BRA `(.L_x_265) ;  /* 0xfffffffc00f08947 */ /* 0x010fea000383ffff */
[----:B------:R-:W-:Y:S05]  /*11ba0*/  BRA `(.L_x_266) ;  /* 0xfffffff000687947 */ /* 0x000fea000383ffff */
.L_x_218:
[----:B------:R-:W-:-:S07]  /*11bb0*/  MOV R0, UR6 ;  /* 0x0000000600007c02 */ /* 0x000fce0008000f00 */
.L_x_267:
[----:B-1----:R1:W2:Y:S02]  /*11bc0*/  SYNCS.PHASECHK.TRANS64.TRYWAIT P0, [R0+URZ+0x110], R3 ;  /* 0x00011003000075a7 */ /* 0x0022a400080011ff */
[----:B--2---:R-:W-:Y:S05]  /*11bd0*/  @!P0 NANOSLEEP.SYNCS 0x989680 ;  /* 0x009896800000895d */ /* 0x004fea0003900000 */
[----:B------:R-:W2:Y:S02]  /*11be0*/  @!P0 SYNCS.PHASECHK.TRANS64 P0, [R0+URZ+0x110], R3 ;  /* 0x00011003000085a7 */ /* 0x000ea400080010ff */
[----:B--2---:R-:W-:Y:S05]  /*11bf0*/  @!P0 BRA `(.L_x_267) ;  /* 0xfffffffc00f08947 */ /* 0x004fea000383ffff */
[----:B------:R-:W-:Y:S05]  /*11c00*/  BRA `(.L_x_268) ;  /* 0xfffffff0007c7947 */ /* 0x000fea000383ffff */
.L_x_220:
[----:B------:R-:W-:-:S07]  /*11c10*/  MOV R0, UR7 ;  /* 0x0000000700007c02 */ /* 0x000fce0008000f00 */
.L_x_269:
[----:B-1----:R1:W2:Y:S02]  /*11c20*/  SYNCS.PHASECHK.TRANS64.TRYWAIT P0, [R0+URZ+0x110], R3 ;  /* 0x00011003000075a7 */ /* 0x0022a400080011ff */
[----:B--2---:R-:W-:Y:S05]  /*11c30*/  @!P0 NANOSLEEP.SYNCS 0x989680 ;  /* 0x009896800000895d */ /* 0x004fea0003900000 */
[----:B------:R-:W2:Y:S02]  /*11c40*/  @!P0 SYNCS.PHASECHK.TRANS64 P0, [R0+URZ+0x110], R3 ;  /* 0x00011003000085a7 */ /* 0x000ea400080010ff */
[----:B--2---:R-:W-:Y:S05]  /*11c50*/  @!P0 BRA `(.L_x_269) ;  /* 0xfffffffc00f08947 */ /* 0x004fea000383ffff */
[----:B------:R-:W-:Y:S05]  /*11c60*/  BRA `(.L_x_270) ;  /* 0xfffffff0008c7947 */ /* 0x000fea000383ffff */
        .weak           $__internal_0_$__cuda_sm10x_tcgen05_guardrail_trap_col_being_dealloced_not_returned_by_alloc
        .type           $__internal_0_$__cuda_sm10x_tcgen05_guardrail_trap_col_being_dealloced_not_returned_by_alloc,@function
        .size           $__internal_0_$__cuda_sm10x_tcgen05_guardrail_trap_col_being_dealloced_not_returned_by_alloc,($__internal_1_$__cuda_sm10x_tcgen05_guardrail_trap_phase_invalid_during_alloc - $__internal_0_$__cuda_sm10x_tcgen05_guardrail_trap_col_being_dealloced_not_returned_by_alloc)
$__internal_0_$__cuda_sm10x_tcgen05_guardrail_trap_col_being_dealloced_not_returned_by_alloc:
[----:B------:R-:W-:Y:S05]  /*11c70*/  BPT.TRAP 0x1 ;  /* 0x000000040000795c */ /* 0x000fea0000300000 */
[----:B------:R-:W-:-:S04]  /*11c80*/  HFMA2 R3, -RZ, RZ, 0, 0 ;  /* 0x00000000ff037431 */ /* 0x000fc800000001ff */
[----:B------:R-:W-:Y:S05]  /*11c90*/  RET.REL.NODEC R2 `(_ZN7cutlass13device_kernelINS_4gemm6kernel13GemmUniversalINS1_17GroupProblemShapeIN4cute5tupleIJiiiEEEEENS1_10collective13CollectiveMmaINS1_40MainloopSm100ArrayTmaUmmaWarpSpecializedILi2ELi8ELi4ENS6_IJNS5_1CILi1EEESD_SD_EEEEENS6_IJNSC_ILi128EEESG_SG_EEENS_10bfloat16_tEPNS6_IJlSD_NSC_ILi0EEEEEESI_SL_NS5_8TiledMMAINS5_8MMA_AtomIJNS5_20SM100_MMA_F16BF16_SSISI_SI_fLi128ELi128ELNS5_4UMMA5MajorE0ELSQ_0ELNSP_7ScaleInE0ELSR_0EEEEEENS5_6LayoutISE_NS6_IJSJ_SJ_SJ_EEEEENS6_IJNS5_10UnderscoreESX_SX_EEEEENS5_13SM90_TMA_LOADENS5_14ComposedLayoutINS5_7SwizzleILi3ELi4ELi3EEENS5_18smem_ptr_flag_bitsILi16EEENSU_INS6_IJNSC_ILi8EEENSC_ILi64EEEEEENS6_IJS17_SD_EEEEEEEvNS5_8identityES10_S1B_vS1C_EENS_8epilogue10collective18CollectiveEpilogueINS1E_31Sm100PtrArrayTmaWarpSpecializedILi4ELi2ELi32ELb1ELb0EEEJSH_NS6_IJNSU_ISG_SD_EENSU_INSC_ILi32EEESD_EEEEENS_6half_tEPNS6_IJSD_lSJ_EEES1N_S1P_NS1E_6fusion15FusionCallbacksIS1I_NS1Q_17LinearCombinationIS1N_fS1N_fLNS_15FloatRoundStyleE2EEESH_S1M_JEEENS5_5SM1004TMEM4LOAD26SM100_TMEM_LOAD_16dp256b4xES10_NS11_IS13_S15_NSU_INS6_IJS17_S16_EEENS6_IJSD_S17_EEEEEEENS5_17SM75_U16x8_LDSM_TENS5_14SM90_TMA_STOREES23_NS5_17SM90_U16x8_STSM_TENS5_39AutoVectorizingCopyWithAssumedAlignmentILi128EEEEEEvvEEEEvNT_6ParamsE) ;  /* 0xfffffee002d87950 */ /* 0x000fea0003c3ffff */
        .weak           $__internal_1_$__cuda_sm10x_tcgen05_guardrail_trap_phase_invalid_during_alloc
        .type           $__internal_1_$__cuda_sm10x_tcgen05_guardrail_trap_phase_invalid_during_alloc,@function
        .size           $__internal_1_$__cuda_sm10x_tcgen05_guardrail_trap_phase_invalid_during_alloc,($__internal_2_$__cuda_sm10x_tcgen05_guardrail_trap_unallocated_columns_being_dealloced - $__internal_1_$__cuda_sm10x_tcgen05_guardrail_trap_phase_invalid_during_alloc)
$__internal_1_$__cuda_sm10x_tcgen05_guardrail_trap_phase_invalid_during_alloc:
[----:B------:R-:W-:Y:S05]  /*11ca0*/  BPT.TRAP 0x1 ;  /* 0x000000040000795c */ /* 0x000fea0000300000 */
[----:B------:R-:W-:-:S04]  /*11cb0*/  MOV R3, 0x0 ;  /* 0x0000000000037802 */ /* 0x000fc80000000f00 */
[----:B------:R-:W-:Y:S05]  /*11cc0*/  RET.REL.NODEC R2 `(_ZN7cutlass13device_kernelINS_4gemm6kernel13GemmUniversalINS1_17GroupProblemShapeIN4cute5tupleIJiiiEEEEENS1_10collective13CollectiveMmaINS1_40MainloopSm100ArrayTmaUmmaWarpSpecializedILi2ELi8ELi4ENS6_IJNS5_1CILi1EEESD_SD_EEEEENS6_IJNSC_ILi128EEESG_SG_EEENS_10bfloat16_tEPNS6_IJlSD_NSC_ILi0EEEEEESI_SL_NS5_8TiledMMAINS5_8MMA_AtomIJNS5_20SM100_MMA_F16BF16_SSISI_SI_fLi128ELi128ELNS5_4UMMA5MajorE0ELSQ_0ELNSP_7ScaleInE0ELSR_0EEEEEENS5_6LayoutISE_NS6_IJSJ_SJ_SJ_EEEEENS6_IJNS5_10UnderscoreESX_SX_EEEEENS5_13SM90_TMA_LOADENS5_14ComposedLayoutINS5_7SwizzleILi3ELi4ELi3EEENS5_18smem_ptr_flag_bitsILi16EEENSU_INS6_IJNSC_ILi8EEENSC_ILi64EEEEEENS6_IJS17_SD_EEEEEEEvNS5_8identityES10_S1B_vS1C_EENS_8epilogue10collective18CollectiveEpilogueINS1E_31Sm100PtrArrayTmaWarpSpecializedILi4ELi2ELi32ELb1ELb0EEEJSH_NS6_IJNSU_ISG_SD_EENSU_INSC_ILi32EEESD_EEEEENS_6half_tEPNS6_IJSD_lSJ_EEES1N_S1P_NS1E_6fusion15FusionCallbacksIS1I_NS1Q_17LinearCombinationIS1N_fS1N_fLNS_15FloatRoundStyleE2EEESH_S1M_JEEENS5_5SM1004TMEM4LOAD26SM100_TMEM_LOAD_16dp256b4xES10_NS11_IS13_S15_NSU_INS6_IJS17_S16_EEENS6_IJSD_S17_EEEEEEENS5_17SM75_U16x8_LDSM_TENS5_14SM90_TMA_STOREES23_NS5_17SM90_U16x8_STSM_TENS5_39AutoVectorizingCopyWithAssumedAlignmentILi128EEEEEEvvEEEEvNT_6ParamsE) ;  /* 0xfffffee002cc7950 */ /* 0x000fea0003c3ffff */
        .weak           $__internal_2_$__cuda_sm10x_tcgen05_guardrail_trap_unallocated_columns_being_dealloced
        .type           $__internal_2_$__cuda_sm10x_tcgen05_guardrail_trap_unallocated_columns_being_dealloced,@function
        .size           $__internal_2_$__cuda_sm10x_tcgen05_guardrail_trap_unallocated_columns_being_dealloced,($__internal_3_$__cuda_sm20_div_u64 - $__internal_2_$__cuda_sm10x_tcgen05_guardrail_trap_unallocated_columns_being_dealloced)
$__internal_2_$__cuda_sm10x_tcgen05_guardrail_trap_unallocated_columns_being_dealloced:
[----:B------:R-:W-:Y:S05]  /*11cd0*/  BPT.TRAP 0x1 ;  /* 0x000000040000795c */ /* 0x000fea0000300000 */
[----:B------:R-:W-:-:S04]  /*11ce0*/  HFMA2 R3, -RZ, RZ, 0, 0 ;  /* 0x00000000ff037431 */ /* 0x000fc800000001ff */
[----:B------:R-:W-:Y:S05]  /*11cf0*/  RET.REL.NODEC R2 `(_ZN7cutlass13device_kernelINS_4gemm6kernel13GemmUniversalINS1_17GroupProblemShapeIN4cute5tupleIJiiiEEEEENS1_10collective13CollectiveMmaINS1_40MainloopSm100ArrayTmaUmmaWarpSpecializedILi2ELi8ELi4ENS6_IJNS5_1CILi1EEESD_SD_EEEEENS6_IJNSC_ILi128EEESG_SG_EEENS_10bfloat16_tEPNS6_IJlSD_NSC_ILi0EEEEEESI_SL_NS5_8TiledMMAINS5_8MMA_AtomIJNS5_20SM100_MMA_F16BF16_SSISI_SI_fLi128ELi128ELNS5_4UMMA5MajorE0ELSQ_0ELNSP_7ScaleInE0ELSR_0EEEEEENS5_6LayoutISE_NS6_IJSJ_SJ_SJ_EEEEENS6_IJNS5_10UnderscoreESX_SX_EEEEENS5_13SM90_TMA_LOADENS5_14ComposedLayoutINS5_7SwizzleILi3ELi4ELi3EEENS5_18smem_ptr_flag_bitsILi16EEENSU_INS6_IJNSC_ILi8EEENSC_ILi64EEEEEENS6_IJS17_SD_EEEEEEEvNS5_8identityES10_S1B_vS1C_EENS_8epilogue10collective18CollectiveEpilogueINS1E_31Sm100PtrArrayTmaWarpSpecializedILi4ELi2ELi32ELb1ELb0EEEJSH_NS6_IJNSU_ISG_SD_EENSU_INSC_ILi32EEESD_EEEEENS_6half_tEPNS6_IJSD_lSJ_EEES1N_S1P_NS1E_6fusion15FusionCallbacksIS1I_NS1Q_17LinearCombinationIS1N_fS1N_fLNS_15FloatRoundStyleE2EEESH_S1M_JEEENS5_5SM1004TMEM4LOAD26SM100_TMEM_LOAD_16dp256b4xES10_NS11_IS13_S15_NSU_INS6_IJS17_S16_EEENS6_IJSD_S17_EEEEEEENS5_17SM75_U16x8_LDSM_TENS5_14SM90_TMA_STOREES23_NS5_17SM90_U16x8_STSM_TENS5_39AutoVectorizingCopyWithAssumedAlignmentILi128EEEEEEvvEEEEvNT_6ParamsE) ;  /* 0xfffffee002c07950 */ /* 0x000fea0003c3ffff */
        .weak           $__internal_3_$__cuda_sm20_div_u64
        .type           $__internal_3_$__cuda_sm20_div_u64,@function
        .size           $__internal_3_$__cuda_sm20_div_u64,(.L_x_60 - $__internal_3_$__cuda_sm20_div_u64)
$__internal_3_$__cuda_sm20_div_u64:
[----:B------:R-:W-:Y:S01]  /*11d00*/  MOV R30, R14 ;  /* 0x0000000e001e7202 */ /* 0x000fe20000000f00 */
[----:B------:R-:W-:-:S04]  /*11d10*/  IMAD.MOV.U32 R31, RZ, RZ, R3 ;  /* 0x000000ffff1f7224 */ /* 0x000fc800078e0003 */
[----:B------:R-:W1:Y:S08]  /*11d20*/  I2F.U64.RP R23, R30 ;  /* 0x0000001e00177312 */ /* 0x000e700000309000 */
[----:B-1----:R-:W1:Y:S02]  /*11d30*/  MUFU.RCP R24, R23 ;  /* 0x0000001700187308 */ /* 0x002e640000001000 */
[----:B-1----:R-:W-:-:S06]  /*11d40*/  IADD3 R24, PT, PT, R24, 0x1ffffffe, RZ ;  /* 0x1ffffffe18187810 */ /* 0x002fcc0007ffe0ff */
[----:B------:R-:W1:Y:S02]  /*11d50*/  F2I.U64.TRUNC R24, R24 ;  /* 0x0000001800187311 */ /* 0x000e64000020d800 */
[----:B-1----:R-:W-:Y:S01]  /*11d60*/  IMAD.WIDE.U32 R26, R24, R14, RZ ;  /* 0x0000000e181a7225 */ /* 0x002fe200078e00ff */
[----:B------:R-:W-:-:S03]  /*11d70*/  MOV R29, R24 ;  /* 0x00000018001d7202 */ /* 0x000fc60000000f00 */
[----:B------:R-:W-:Y:S01]  /*11d80*/  IMAD R21, R24, R3, R27 ;  /* 0x0000000318157224 */ /* 0x000fe200078e021b */
[----:B------:R-:W-:-:S03]  /*11d90*/  IADD3 R27, P0, PT, RZ, -R26, RZ ;  /* 0x8000001aff1b7210 */ /* 0x000fc60007f1e0ff */
[----:B------:R-:W-:Y:S02]  /*11da0*/  IMAD R21, R25, R14, R21 ;  /* 0x0000000e19157224 */ /* 0x000fe400078e0215 */
[----:B------:R-:W-:-:S04]  /*11db0*/  IMAD.HI.U32 R28, R24, R27, RZ ;  /* 0x0000001b181c7227 */ /* 0x000fc800078e00ff */
[----:B------:R-:W-:-:S04]  /*11dc0*/  IMAD.X R21, RZ, RZ, ~R21, P0 ;  /* 0x000000ffff157224 */ /* 0x000fc800000e0e15 */
[----:B------:R-:W-:-:S04]  /*11dd0*/  IMAD.WIDE.U32 R28, P3, R24, R21, R28 ;  /* 0x00000015181c7225 */ /* 0x000fc8000786001c */
[C---:B------:R-:W-:Y:S02]  /*11de0*/  IMAD R26, R25.reuse, R21, RZ ;  /* 0x00000015191a7224 */ /* 0x040fe400078e02ff */
[----:B------:R-:W-:-:S04]  /*11df0*/  IMAD.HI.U32 R27, P1, R25, R27, R28 ;  /* 0x0000001b191b7227 */ /* 0x000fc8000782001c */
[----:B------:R-:W-:Y:S01]  /*11e00*/  IMAD.HI.U32 R21, R25, R21, RZ ;  /* 0x0000001519157227 */ /* 0x000fe200078e00ff */
[----:B------:R-:W-:-:S03]  /*11e10*/  IADD3 R27, P0, PT, R26, R27, RZ ;  /* 0x0000001b1a1b7210 */ /* 0x000fc60007f1e0ff */
[----:B------:R-:W-:Y:S02]  /*11e20*/  IMAD.X R24, R21, 0x1, R25, P3 ;  /* 0x0000000115187824 */ /* 0x000fe400018e0619 */
[----:B------:R-:W-:-:S03]  /*11e30*/  IMAD.WIDE.U32 R28, R27, R14, RZ ;  /* 0x0000000e1b1c7225 */ /* 0x000fc600078e00ff */
[----:B------:R-:W-:Y:S01]  /*11e40*/  IADD3.X R24, PT, PT, RZ, RZ, R24, P0, P1 ;  /* 0x000000ffff187210 */ /* 0x000fe200007e2418 */
[----:B------:R-:W-:Y:S01]  /*11e50*/  IMAD R21, R27, R3, R29 ;  /* 0x000000031b157224 */ /* 0x000fe200078e021d */
[----:B------:R-:W-:-:S03]  /*11e60*/  IADD3 R23, P0, PT, RZ, -R28, RZ ;  /* 0x8000001cff177210 */ /* 0x000fc60007f1e0ff */
[----:B------:R-:W-:Y:S02]  /*11e70*/  IMAD R21, R24, R14, R21 ;  /* 0x0000000e18157224 */ /* 0x000fe400078e0215 */
[----:B------:R-:W-:-:S03]  /*11e80*/  IMAD.HI.U32 R26, R27, R23, RZ ;  /* 0x000000171b1a7227 */ /* 0x000fc600078e00ff */
[----:B------:R-:W-:-:S05]  /*11e90*/  IADD3.X R21, PT, PT, RZ, ~R21, RZ, P0, !PT ;  /* 0x80000015ff157210 */ /* 0x000fca00007fe4ff */
[----:B------:R-:W-:-:S04]  /*11ea0*/  IMAD.WIDE.U32 R26, P3, R27, R21, R26 ;  /* 0x000000151b1a7225 */ /* 0x000fc8000786001a */
[C---:B------:R-:W-:Y:S02]  /*11eb0*/  IMAD R25, R24.reuse, R21, RZ ;  /* 0x0000001518197224 */ /* 0x040fe400078e02ff */
[----:B------:R-:W-:-:S04]  /*11ec0*/  IMAD.HI.U32 R26, P1, R24, R23, R26 ;  /* 0x00000017181a7227 */ /* 0x000fc8000782001a */
[----:B------:R-:W-:Y:S01]  /*11ed0*/  IMAD.HI.U32 R21, R24, R21, RZ ;  /* 0x0000001518157227 */ /* 0x000fe200078e00ff */
[----:B------:R-:W-:-:S03]  /*11ee0*/  IADD3 R25, P0, PT, R25, R26, RZ ;  /* 0x0000001a19197210 */ /* 0x000fc60007f1e0ff */
[----:B------:R-:W-:Y:S01]  /*11ef0*/  IMAD.MOV.U32 R27, RZ, RZ, RZ ;  /* 0x000000ffff1b7224 */ /* 0x000fe200078e00ff */
[----:B------:R-:W-:Y:S01]  /*11f00*/  IADD3.X R21, PT, PT, R21, R24, RZ, P3, !PT ;  /* 0x0000001815157210 */ /* 0x000fe20001ffe4ff */
[----:B------:R-:W-:-:S03]  /*11f10*/  IMAD.HI.U32 R26, R25, R15, RZ ;  /* 0x0000000f191a7227 */ /* 0x000fc600078e00ff */
[----:B------:R-:W-:Y:S01]  /*11f20*/  IADD3.X R21, PT, PT, RZ, RZ, R21, P0, P1 ;  /* 0x000000ffff157210 */ /* 0x000fe200007e2415 */
[----:B------:R-:W-:-:S04]  /*11f30*/  IMAD.WIDE.U32 R24, R25, R22, R26 ;  /* 0x0000001619187225 */ /* 0x000fc800078e001a */
[C---:B------:R-:W-:Y:S02]  /*11f40*/  IMAD R26, R21.reuse, R22, RZ ;  /* 0x00000016151a7224 */ /* 0x040fe400078e02ff */
[----:B------:R-:W-:-:S04]  /*11f50*/  IMAD.HI.U32 R23, P1, R21, R15, R24 ;  /* 0x0000000f15177227 */ /* 0x000fc80007820018 */
[----:B------:R-:W-:Y:S01]  /*11f60*/  IMAD.HI.U32 R21, R21, R22, RZ ;  /* 0x0000001615157227 */ /* 0x000fe200078e00ff */
[----:B------:R-:W-:-:S04]  /*11f70*/  IADD3 R26, P0, PT, R26, R23, RZ ;  /* 0x000000171a1a7210 */ /* 0x000fc80007f1e0ff */
[----:B------:R-:W-:Y:S01]  /*11f80*/  IADD3.X R21, PT, PT, R21, RZ, RZ, P1, !PT ;  /* 0x000000ff15157210 */ /* 0x000fe20000ffe4ff */
[C---:B------:R-:W-:Y:S01]  /*11f90*/  IMAD.WIDE.U32 R28, R26.reuse, R14, RZ ;  /* 0x0000000e1a1c7225 */ /* 0x040fe200078e00ff */
[C---:B------:R-:W-:Y:S02]  /*11fa0*/  IADD3 R25, PT, PT, R26.reuse, 0x1, RZ ;  /* 0x000000011a197810 */ /* 0x040fe40007ffe0ff */
[----:B------:R-:W-:Y:S01]  /*11fb0*/  IADD3.X R24, PT, PT, RZ, R21, RZ, P0, !PT ;  /* 0x00000015ff187210 */ /* 0x000fe200007fe4ff */
[----:B------:R-:W-:Y:S01]  /*11fc0*/  IMAD R23, R26, R3, R29 ;  /* 0x000000031a177224 */ /* 0x000fe200078e021d */
[----:B------:R-:W-:-:S03]  /*11fd0*/  IADD3 R21, P0, PT, -R28, R15, RZ ;  /* 0x0000000f1c157210 */ /* 0x000fc60007f1e1ff */
[-C--:B------:R-:W-:Y:S01]  /*11fe0*/  IMAD R23, R24, R14.reuse, R23 ;  /* 0x0000000e18177224 */ /* 0x080fe200078e0217 */
[----:B------:R-:W-:Y:S02]  /*11ff0*/  ISETP.GE.U32.AND P3, PT, R21, R14, PT ;  /* 0x0000000e1500720c */ /* 0x000fe40003f66070 */
[----:B------:R-:W-:Y:S01]  /*12000*/  IADD3 R24, P1, PT, -R14, R21, RZ ;  /* 0x000000150e187210 */ /* 0x000fe20007f3e1ff */
[----:B------:R-:W-:-:S05]  /*12010*/  IMAD.X R22, R22, 0x1, ~R23, P0 ;  /* 0x0000000116167824 */ /* 0x000fca00000e0e17 */
[----:B------:R-:W-:Y:S02]  /*12020*/  ISETP.GE.U32.AND.EX P0, PT, R22, R3, PT, P3 ;  /* 0x000000031600720c */ /* 0x000fe40003f06130 */
[----:B------:R-:W-:Y:S02]  /*12030*/  IADD3.X R23, PT, PT, ~R3, R22, RZ, P1, !PT ;  /* 0x0000001603177210 */ /* 0x000fe40000ffe5ff */
[----:B------:R-:W-:Y:S02]  /*12040*/  SEL R21, R24, R21, P0 ;  /* 0x0000001518157207 */ /* 0x000fe40000000000 */
[----:B------:R-:W-:Y:S02]  /*12050*/  SEL R25, R25, R26, P0 ;  /* 0x0000001a19197207 */ /* 0x000fe40000000000 */
[----:B------:R-:W-:Y:S01]  /*12060*/  SEL R22, R23, R22, P0 ;  /* 0x0000001617167207 */ /* 0x000fe20000000000 */
[----:B------:R-:W-:Y:S01]  /*12070*/  HFMA2 R23, -RZ, RZ, 0, 0 ;  /* 0x00000000ff177431 */ /* 0x000fe200000001ff */
[----:B------:R-:W-:Y:S01]  /*12080*/  ISETP.GE.U32.AND P1, PT, R21, R14, PT ;  /* 0x0000000e1500720c */ /* 0x000fe20003f26070 */
[----:B------:R-:W-:Y:S01]  /*12090*/  VIADD R24, R25, 0x1 ;  /* 0x0000000119187836 */ /* 0x000fe20000000000 */
[----:B------:R-:W-:-:S02]  /*120a0*/  ISETP.NE.U32.AND P0, PT, R14, RZ, PT ;  /* 0x000000ff0e00720c */ /* 0x000fc40003f05070 */
[----:B------:R-:W-:Y:S02]  /*120b0*/  ISETP.GE.U32.AND.EX P1, PT, R22, R3, PT, P1 ;  /* 0x000000031600720c */ /* 0x000fe40003f26110 */
[----:B------:R-:W-:Y:S02]  /*120c0*/  MOV R22, R2 ;  /* 0x0000000200167202 */ /* 0x000fe40000000f00 */
[----:B------:R-:W-:Y:S02]  /*120d0*/  ISETP.NE.AND.EX P0, PT, R3, RZ, PT, P0 ;  /* 0x000000ff0300720c */ /* 0x000fe40003f05300 */
[----:B------:R-:W-:-:S04]  /*120e0*/  SEL R3, R24, R25, P1 ;  /* 0x0000001918037207 */ /* 0x000fc80000800000 */
[----:B------:R-:W-:Y:S01]  /*120f0*/  SEL R3, R3, 0xffffffff, P0 ;  /* 0xffffffff03037807 */ /* 0x000fe20000000000 */
[----:B------:R-:W-:Y:S06]  /*12100*/  RET.REL.NODEC R22 `(_ZN7cutlass13device_kernelINS_4gemm6kernel13GemmUniversalINS1_17GroupProblemShapeIN4cute5tupleIJiiiEEEEENS1_10collective13CollectiveMmaINS1_40MainloopSm100ArrayTmaUmmaWarpSpecializedILi2ELi8ELi4ENS6_IJNS5_1CILi1EEESD_SD_EEEEENS6_IJNSC_ILi128EEESG_SG_EEENS_10bfloat16_tEPNS6_IJlSD_NSC_ILi0EEEEEESI_SL_NS5_8TiledMMAINS5_8MMA_AtomIJNS5_20SM100_MMA_F16BF16_SSISI_SI_fLi128ELi128ELNS5_4UMMA5MajorE0ELSQ_0ELNSP_7ScaleInE0ELSR_0EEEEEENS5_6LayoutISE_NS6_IJSJ_SJ_SJ_EEEEENS6_IJNS5_10UnderscoreESX_SX_EEEEENS5_13SM90_TMA_LOADENS5_14ComposedLayoutINS5_7SwizzleILi3ELi4ELi3EEENS5_18smem_ptr_flag_bitsILi16EEENSU_INS6_IJNSC_ILi8EEENSC_ILi64EEEEEENS6_IJS17_SD_EEEEEEEvNS5_8identityES10_S1B_vS1C_EENS_8epilogue10collective18CollectiveEpilogueINS1E_31Sm100PtrArrayTmaWarpSpecializedILi4ELi2ELi32ELb1ELb0EEEJSH_NS6_IJNSU_ISG_SD_EENSU_INSC_ILi32EEESD_EEEEENS_6half_tEPNS6_IJSD_lSJ_EEES1N_S1P_NS1E_6fusion15FusionCallbacksIS1I_NS1Q_17LinearCombinationIS1N_fS1N_fLNS_15FloatRoundStyleE2EEESH_S1M_JEEENS5_5SM1004TMEM4LOAD26SM100_TMEM_LOAD_16dp256b4xES10_NS11_IS13_S15_NSU_INS6_IJS17_S16_EEENS6_IJSD_S17_EEEEEEENS5_17SM75_U16x8_LDSM_TENS5_14SM90_TMA_STOREES23_NS5_17SM90_U16x8_STSM_TENS5_39AutoVectorizingCopyWithAssumedAlignmentILi128EEEEEEvvEEEEvNT_6ParamsE) ;  /* 0xfffffedc16bc7950 */ /* 0x000fec0003c3ffff */
.L_x_60:
        /* <DEDUP_REMOVED lines=29> */
[----:B------:R-:W-:Y:S02]  /*122e0*/  HFMA2 R29, -RZ, RZ, 0, 0 ;  /* 0x00000000ff1d7431 */ /* 0x000fe400000001ff */
[----:B------:R-:W-:Y:S01]  /*122f0*/  IMAD.HI.U32 R28, R25, R23, RZ ;  /* 0x00000017191c7227 */ /* 0x000fe200078e00ff */
[----:B------:R-:W-:-:S03]  /*12300*/  IADD3 R27, P0, PT, R27, R24, RZ ;  /* 0x000000181b1b7210 */ /* 0x000fc60007f1e0ff */
[----:B------:R-:W-:Y:S02]  /*12310*/  IMAD.X R24, R28, 0x1, R25, P2 ;  /* 0x000000011c187824 */ /* 0x000fe400010e0619 */
        /* <DEDUP_REMOVED lines=8> */
[----:B------:R-:W-:-:S04]  /*123a0*/  IMAD.WIDE.U32 R28, R23, R20, RZ ;  /* 0x00000014171c7225 */ /* 0x000fc800078e00ff */
[----:B------:R-:W-:Y:S01]  /*123b0*/  IMAD.X R24, RZ, RZ, R24, P0 ;  /* 0x000000ffff187224 */ /* 0x000fe200000e0618 */
[----:B------:R-:W-:Y:S01]  /*123c0*/  IADD3 R25, P0, PT, -R28, R22, RZ ;  /* 0x000000161c197210 */ /* 0x000fe20007f1e1ff */
[C---:B------:R-:W-:Y:S02]  /*123d0*/  IMAD R27, R23.reuse, R3, R29 ;  /* 0x00000003171b7224 */ /* 0x040fe400078e021d */
[----:B------:R-:W-:Y:S01]  /*123e0*/  VIADD R30, R23, 0x1 ;  /* 0x00000001171e7836 */ /* 0x000fe20000000000 */
[-C--:B------:R-:W-:Y:S01]  /*123f0*/  ISETP.GE.U32.AND P2, PT, R25, R20.reuse, PT ;  /* 0x000000141900720c */ /* 0x080fe20003f46070 */
[----:B------:R-:W-:Y:S01]  /*12400*/  IMAD R24, R24, R20, R27 ;  /* 0x0000001418187224 */ /* 0x000fe200078e021b */
[----:B------:R-:W-:-:S04]  /*12410*/  IADD3 R28, P1, PT, -R20, R25, RZ ;  /* 0x00000019141c7210 */ /* 0x000fc80007f3e1ff */
[----:B------:R-:W-:-:S04]  /*12420*/  IADD3.X R24, PT, PT, ~R24, R21, RZ, P0, !PT ;  /* 0x0000001518187210 */ /* 0x000fc800007fe5ff */
[----:B------:R-:W-:Y:S02]  /*12430*/  ISETP.GE.U32.AND.EX P0, PT, R24, R3, PT, P2 ;  /* 0x000000031800720c */ /* 0x000fe40003f06120 */
[-C--:B------:R-:W-:Y:S02]  /*12440*/  IADD3.X R21, PT, PT, ~R3, R24.reuse, RZ, P1, !PT ;  /* 0x0000001803157210 */ /* 0x080fe40000ffe5ff */
[----:B------:R-:W-:Y:S02]  /*12450*/  SEL R25, R28, R25, P0 ;  /* 0x000000191c197207 */ /* 0x000fe40000000000 */
[----:B------:R-:W-:Y:S02]  /*12460*/  SEL R24, R21, R24, P0 ;  /* 0x0000001815187207 */ /* 0x000fe40000000000 */
[----:B------:R-:W-:Y:S02]  /*12470*/  SEL R30, R30, R23, P0 ;  /* 0x000000171e1e7207 */ /* 0x000fe40000000000 */
[----:B------:R-:W-:-:S02]  /*12480*/  ISETP.GE.U32.AND P1, PT, R25, R20, PT ;  /* 0x000000141900720c */ /* 0x000fc40003f26070 */
[----:B------:R-:W-:Y:S02]  /*12490*/  ISETP.NE.U32.AND P0, PT, R20, RZ, PT ;  /* 0x000000ff1400720c */ /* 0x000fe40003f05070 */
[----:B------:R-:W-:Y:S02]  /*124a0*/  IADD3 R21, PT, PT, R30, 0x1, RZ ;  /* 0x000000011e157810 */ /* 0x000fe40007ffe0ff */
[----:B------:R-:W-:Y:S02]  /*124b0*/  ISETP.GE.U32.AND.EX P1, PT, R24, R3, PT, P1 ;  /* 0x000000031800720c */ /* 0x000fe40003f26110 */
[----:B------:R-:W-:Y:S02]  /*124c0*/  ISETP.NE.AND.EX P0, PT, R3, RZ, PT, P0 ;  /* 0x000000ff0300720c */ /* 0x000fe40003f05300 */
[----:B------:R-:W-:Y:S02]  /*124d0*/  MOV R3, 0x0 ;  /* 0x0000000000037802 */ /* 0x000fe40000000f00 */
[----:B------:R-:W-:-:S04]  /*124e0*/  SEL R21, R21, R30, P1 ;  /* 0x0000001e15157207 */ /* 0x000fc80000800000 */
[----:B------:R-:W-:Y:S01]  /*124f0*/  SEL R21, R21, 0xffffffff, P0 ;  /* 0xffffffff15157807 */ /* 0x000fe20000000000 */
[----:B------:R-:W-:Y:S06]  /*12500*/  RET.REL.NODEC R2 `(_ZN7cutlass13device_kernelINS_4gemm6kernel13GemmUniversalINS1_17GroupProblemShapeIN4cute5tupleIJiiiEEEEENS1_10collective13CollectiveMmaINS1_40MainloopSm100ArrayTmaUmmaWarpSpecializedILi2ELi8ELi4ENS6_IJNS5_1CILi1EEESD_SD_EEEEENS6_IJNSC_ILi128EEESG_SG_EEENS_10bfloat16_tEPNS6_IJlSD_NSC_ILi0EEEEEESI_SL_NS5_8TiledMMAINS5_8MMA_AtomIJNS5_20SM100_MMA_F16BF16_SSISI_SI_fLi128ELi128ELNS5_4UMMA5MajorE0ELSQ_0ELNSP_7ScaleInE0ELSR_0EEEEEENS5_6LayoutISE_NS6_IJSJ_SJ_SJ_EEEEENS6_IJNS5_10UnderscoreESX_SX_EEEEENS5_13SM90_TMA_LOADENS5_14ComposedLayoutINS5_7SwizzleILi3ELi4ELi3EEENS5_18smem_ptr_flag_bitsILi16EEENSU_INS6_IJNSC_ILi8EEENSC_ILi64EEEEEENS6_IJS17_SD_EEEEEEEvNS5_8identityES10_S1B_vS1C_EENS_8epilogue10collective18CollectiveEpilogueINS1E_31Sm100PtrArrayTmaWarpSpecializedILi4ELi2ELi32ELb1ELb0EEEJSH_NS6_IJNSU_ISG_SD_EENSU_INSC_ILi32EEESD_EEEEENS_6half_tEPNS6_IJSD_lSJ_EEES1N_S1P_NS1E_6fusion15FusionCallbacksIS1I_NS1Q_17LinearCombinationIS1N_fS1N_fLNS_15FloatRoundStyleE2EEESH_S1M_JEEENS5_5SM1004TMEM4LOAD26SM100_TMEM_LOAD_16dp256b4xES10_NS11_IS13_S15_NSU_INS6_IJS17_S16_EEENS6_IJSD_S17_EEEEEEENS5_17SM75_U16x8_LDSM_TENS5_14SM90_TMA_STOREES23_NS5_17SM90_U16x8_STSM_TENS5_39AutoVectorizingCopyWithAssumedAlignmentILi128EEEEEEvvEEEEvNT_6ParamsE) ;  /* 0xfffffed802bc7950 */ /* 0x000fec0003c3ffff */
.L_x_271:
[----:B------:R-:W-:-:S00]  /*12510*/  BRA `(.L_x_271) ;  /* 0xfffffffc00fc7947 */ /* 0x000fc0000383ffff */
[----:B------:R-:W-:-:S00]  /*12520*/  NOP ;  /* 0x0000000000007918 */ /* 0x000fc00000000000 */
        /* <DEDUP_REMOVED lines=13> */
.L_x_283:


//--------------------- .nv.global.init           --------------------------
	.section	.nv.global.init,"aw",@progbits
.nv.global.init:
	.type		$str$26,@object
	.size		$str$26,($str$27 - $str$26)
$str$26:
        /*0000*/ 	.byte	0x28, 0x61, 0x64, 0x64, 0x72, 0x65, 0x73, 0x73, 0x20, 0x26, 0x20, 0x6d, 0x61, 0x73, 0x6b, 0x29
        /*0010*/ 	.byte	0x20, 0x3d, 0x3d, 0x20, 0x30, 0x00
	.type		$str$27,@object
	.size		$str$27,($str$25 - $str$27)
$str$27:
        /*0016*/ 	.byte	0x2f, 0x74, 0x6d, 0x70, 0x2f, 0x63, 0x75, 0x74, 0x6c, 0x61, 0x73, 0x73, 0x5f, 0x73, 0x77, 0x65
        /*0026*/ 	.byte	0x65, 0x70, 0x5f, 0x73, 0x72, 0x63, 0x2f, 0x69, 0x6e, 0x63, 0x6c, 0x75, 0x64, 0x65, 0x2f, 0x63
        /*0036*/ 	.byte	0x75, 0x74, 0x65, 0x2f, 0x70, 0x6f, 0x69, 0x6e, 0x74, 0x65, 0x72, 0x5f, 0x66, 0x6c, 0x61, 0x67
        /*0046*/ 	.byte	0x67, 0x65, 0x64, 0x2e, 0x68, 0x70, 0x70, 0x00
	.type		$str$25,@object
	.size		$str$25,($str$24 - $str$25)
$str$25:
        /*004e*/ 	.byte	0x2f, 0x74, 0x6d, 0x70, 0x2f, 0x63, 0x75, 0x74, 0x6c, 0x61, 0x73, 0x73, 0x5f, 0x73, 0x77, 0x65
        /*005e*/ 	.byte	0x65, 0x70, 0x5f, 0x73, 0x72, 0x63, 0x2f, 0x69, 0x6e, 0x63, 0x6c, 0x75, 0x64, 0x65, 0x2f, 0x63
        /*006e*/ 	.byte	0x75, 0x74, 0x65, 0x2f, 0x61, 0x74, 0x6f, 0x6d, 0x2f, 0x63, 0x6f, 0x70, 0x79, 0x5f, 0x74, 0x72
        /*007e*/ 	.byte	0x61, 0x69, 0x74, 0x73, 0x5f, 0x73, 0x6d, 0x31, 0x30, 0x30, 0x2e, 0x68, 0x70, 0x70, 0x00
	.type		$str$24,@object
	.size		$str$24,(__unnamed_1 - $str$24)
$str$24:
        /*008d*/ 	.byte	0x28, 0x28, 0x75, 0x69, 0x6e, 0x74, 0x33, 0x32, 0x5f, 0x74, 0x28, 0x74, 0x68, 0x72, 0x65, 0x61
        /*009d*/ 	.byte	0x64, 0x49, 0x64, 0x78, 0x2e, 0x78, 0x29, 0x20, 0x2f, 0x20, 0x33, 0x32, 0x29, 0x20, 0x25, 0x20
        /*00ad*/ 	.byte	0x34, 0x29, 0x20, 0x3d, 0x3d, 0x20, 0x28, 0x28, 0x28, 0x74, 0x6d, 0x65, 0x6d, 0x5f, 0x61, 0x64
        /*00bd*/ 	.byte	0x64, 0x72, 0x20, 0x3e, 0x3e, 0x20, 0x31, 0x36, 0x29, 0x20, 0x2f, 0x20, 0x33, 0x32, 0x29, 0x20
        /*00cd*/ 	.byte	0x25, 0x20, 0x34, 0x29, 0x00
	.type		__unnamed_1,@object
	.size		__unnamed_1,(__unnamed_2 - __unnamed_1)
__unnamed_1:
        /*00d2*/ 	.byte	0x61, 0x75, 0x74, 0x6f, 0x20, 0x63, 0x75, 0x74, 0x65, 0x3a, 0x3a, 0x61, 0x73, 0x5f, 0x70, 0x6f
        /* <DEDUP_REMOVED lines=24> */
        /*0262*/ 	.byte	0x39, 0x36, 0x3e, 0x3e, 0x3e, 0x3e, 0x5d, 0x00
	.type		__unnamed_2,@object
	.size		__unnamed_2,(.L_2 - __unnamed_2)
__unnamed_2:
        /* <DEDUP_REMOVED lines=42> */
        /*050a*/ 	.byte	0x3e, 0x5d, 0x00
.L_2:


//--------------------- .nv.shared._ZN7cutlass13device_kernelINS_4gemm6kernel13GemmUniversalINS1_17GroupProblemShapeIN4cute5tupleIJiiiEEEEENS1_10collective13CollectiveMmaINS1_40MainloopSm100ArrayTmaUmmaWarpSpecializedILi2ELi8ELi4ENS6_IJNS5_1CILi1EEESD_SD_EEEEENS6_IJNSC_ILi128EEESG_SG_EEENS_10bfloat16_tEPNS6_IJlSD_NSC_ILi0EEEEEESI_SL_NS5_8TiledMMAINS5_8MMA_AtomIJNS5_20SM100_MMA_F16BF16_SSISI_SI_fLi128ELi128ELNS5_4UMMA5MajorE0ELSQ_0ELNSP_7ScaleInE0ELSR_0EEEEEENS5_6LayoutISE_NS6_IJSJ_SJ_SJ_EEEEENS6_IJNS5_10UnderscoreESX_SX_EEEEENS5_13SM90_TMA_LOADENS5_14ComposedLayoutINS5_7SwizzleILi3ELi4ELi3EEENS5_18smem_ptr_flag_bitsILi16EEENSU_INS6_IJNSC_ILi8EEENSC_ILi64EEEEEENS6_IJS17_SD_EEEEEEEvNS5_8identityES10_S1B_vS1C_EENS_8epilogue10collective18CollectiveEpilogueINS1E_31Sm100PtrArrayTmaWarpSpecializedILi4ELi2ELi32ELb1ELb0EEEJSH_NS6_IJNSU_ISG_SD_EENSU_INSC_ILi32EEESD_EEEEENS_6half_tEPNS6_IJSD_lSJ_EEES1N_S1P_NS1E_6fusion15FusionCallbacksIS1I_NS1Q_17LinearCombinationIS1N_fS1N_fLNS_15FloatRoundStyleE2EEESH_S1M_JEEENS5_5SM1004TMEM4LOAD26SM100_TMEM_LOAD_16dp256b4xES10_NS11_IS13_S15_NSU_INS6_IJS17_S16_EEENS6_IJSD_S17_EEEEEEENS5_17SM75_U16x8_LDSM_TENS5_14SM90_TMA_STOREES23_NS5_17SM90_U16x8_STSM_TENS5_39AutoVectorizingCopyWithAssumedAlignmentILi128EEEEEEvvEEEEvNT_6ParamsE --------------------------
	.section	.nv.shared._ZN7cutlass13device_kernelINS_4gemm6kernel13GemmUniversalINS1_17GroupProblemShapeIN4cute5tupleIJiiiEEEEENS1_10collective13CollectiveMmaINS1_40MainloopSm100ArrayTmaUmmaWarpSpecializedILi2ELi8ELi4ENS6_IJNS5_1CILi1EEESD_SD_EEEEENS6_IJNSC_ILi128EEESG_SG_EEENS_10bfloat16_tEPNS6_IJlSD_NSC_ILi0EEEEEESI_SL_NS5_8TiledMMAINS5_8MMA_AtomIJNS5_20SM100_MMA_F16BF16_SSISI_SI_fLi128ELi128ELNS5_4UMMA5MajorE0ELSQ_0ELNSP_7ScaleInE0ELSR_0EEEEEENS5_6LayoutISE_NS6_IJSJ_SJ_SJ_EEEEENS6_IJNS5_10UnderscoreESX_SX_EEEEENS5_13SM90_TMA_LOADENS5_14ComposedLayoutINS5_7SwizzleILi3ELi4ELi3EEENS5_18smem_ptr_flag_bitsILi16EEENSU_INS6_IJNSC_ILi8EEENSC_ILi64EEEEEENS6_IJS17_SD_EEEEEEEvNS5_8identityES10_S1B_vS1C_EENS_8epilogue10collective18CollectiveEpilogueINS1E_31Sm100PtrArrayTmaWarpSpecializedILi4ELi2ELi32ELb1ELb0EEEJSH_NS6_IJNSU_ISG_SD_EENSU_INSC_ILi32EEESD_EEEEENS_6half_tEPNS6_IJSD_lSJ_EEES1N_S1P_NS1E_6fusion15FusionCallbacksIS1I_NS1Q_17LinearCombinationIS1N_fS1N_fLNS_15FloatRoundStyleE2EEESH_S1M_JEEENS5_5SM1004TMEM4LOAD26SM100_TMEM_LOAD_16dp256b4xES10_NS11_IS13_S15_NSU_INS6_IJS17_S16_EEENS6_IJSD_S17_EEEEEEENS5_17SM75_U16x8_LDSM_TENS5_14SM90_TMA_STOREES23_NS5_17SM90_U16x8_STSM_TENS5_39AutoVectorizingCopyWithAssumedAlignmentILi128EEEEEEvvEEEEvNT_6ParamsE,"aw",@nobits
	.sectionflags	@""
	.align	16
	.zero		1024


//--------------------- .nv.shared.reserved.0     --------------------------
	.section	.nv.shared.reserved.0,"aw",@nobits
	.weak		__nv_reservedSMEM_offset_0_alias
	.size		__nv_reservedSMEM_offset_0_alias, 0, 64
	.other		__nv_reservedSMEM_offset_0_alias,@"STO_CUDA_RESERVED_SHARED STV_DEFAULT"
__nv_reservedSMEM_offset_0_alias:
	.zero		0
.nv.shared.reserved.0:
	.zero		64
	.weak		__nv_reservedSMEM_tcgen05_partition
	.type		__nv_reservedSMEM_tcgen05_partition,@object
	.size		__nv_reservedSMEM_tcgen05_partition,(.L_0 - __nv_reservedSMEM_tcgen05_partition)
__nv_reservedSMEM_tcgen05_partition:
	.zero		32
.L_0:


//--------------------- .nv.global                --------------------------
	.section	.nv.global,"aw",@nobits
.nv.global:
	.type		_ZN39_INTERNAL_a4075feb_4_k_cu_8b5cbf2f_27974cute1_E,@object
	.size		_ZN39_INTERNAL_a4075feb_4_k_cu_8b5cbf2f_27974cute1_E,(_ZN39_INTERNAL_a4075feb_4_k_cu_8b5cbf2f_27974cuda3std3__45__cpo6cbeginE - _ZN39_INTERNAL_a4075feb_4_k_cu_8b5cbf2f_27974cute1_E)
_ZN39_INTERNAL_a4075feb_4_k_cu_8b5cbf2f_27974cute1_E:
	.zero		1
	.type		_ZN39_INTERNAL_a4075feb_4_k_cu_8b5cbf2f_27974cuda3std3__45__cpo6cbeginE,@object
	.size		_ZN39_INTERNAL_a4075feb_4_k_cu_8b5cbf2f_27974cuda3std3__45__cpo6cbeginE,(_ZN39_INTERNAL_a4075feb_4_k_cu_8b5cbf2f_27974cuda3std3__48in_placeE - _ZN39_INTERNAL_a4075feb_4_k_cu_8b5cbf2f_27974cuda3std3__45__cpo6cbeginE)
_ZN39_INTERNAL_a4075feb_4_k_cu_8b5cbf2f_27974cuda3std3__45__cpo6cbeginE:
	.zero		1
	.type		_ZN39_INTERNAL_a4075feb_4_k_cu_8b5cbf2f_27974cuda3std3__48in_placeE,@object
	.size		_ZN39_INTERNAL_a4075feb_4_k_cu_8b5cbf2f_27974cuda3std3__48in_placeE,(_ZN39_INTERNAL_a4075feb_4_k_cu_8b5cbf2f_27974cuda3std6ranges3__45__cpo9iter_moveE - _ZN39_INTERNAL_a4075feb_4_k_cu_8b5cbf2f_27974cuda3std3__48in_placeE)
_ZN39_INTERNAL_a4075feb_4_k_cu_8b5cbf2f_27974cuda3std3__48in_placeE:
	.zero		1
	.type		_ZN39_INTERNAL_a4075feb_4_k_cu_8b5cbf2f_27974cuda3std6ranges3__45__cpo9iter_moveE,@object
	.size		_ZN39_INTERNAL_a4075feb_4_k_cu_8b5cbf2f_27974cuda3std6ranges3__45__cpo9iter_moveE,(_ZN39_INTERNAL_a4075feb_4_k_cu_8b5cbf2f_27974cuda3std3__45__cpo5beginE - _ZN39_INTERNAL_a4075feb_4_k_cu_8b5cbf2f_27974cuda3std6ranges3__45__cpo9iter_moveE)
_ZN39_INTERNAL_a4075feb_4_k_cu_8b5cbf2f_27974cuda3std6ranges3__45__cpo9iter_moveE:
	.zero		1
	.type		_ZN39_INTERNAL_a4075feb_4_k_cu_8b5cbf2f_27974cuda3std3__45__cpo5beginE,@object
	.size		_ZN39_INTERNAL_a4075feb_4_k_cu_8b5cbf2f_27974cuda3std3__45__cpo5beginE,(_ZN39_INTERNAL_a4075feb_4_k_cu_8b5cbf2f_27974cuda3std3__441_GLOBAL__N__a4075feb_4_k_cu_8b5cbf2f_27976ignoreE - _ZN39_INTERNAL_a4075feb_4_k_cu_8b5cbf2f_27974cuda3std3__45__cpo5beginE)
_ZN39_INTERNAL_a4075feb_4_k_cu_8b5cbf2f_27974cuda3std3__45__cpo5beginE:
	.zero		1
	.type		_ZN39_INTERNAL_a4075feb_4_k_cu_8b5cbf2f_27974cuda3std3__441_GLOBAL__N__a4075feb_4_k_cu_8b5cbf2f_27976ignoreE,@object
	.size		_ZN39_INTERNAL_a4075feb_4_k_cu_8b5cbf2f_27974cuda3std3__441_GLOBAL__N__a4075feb_4_k_cu_8b5cbf2f_27976ignoreE,(_ZN39_INTERNAL_a4075feb_4_k_cu_8b5cbf2f_27974cute7productE - _ZN39_INTERNAL_a4075feb_4_k_cu_8b5cbf2f_27974cuda3std3__441_GLOBAL__N__a4075feb_4_k_cu_8b5cbf2f_27976ignoreE)
_ZN39_INTERNAL_a4075feb_4_k_cu_8b5cbf2f_27974cuda3std3__441_GLOBAL__N__a4075feb_4_k_cu_8b5cbf2f_27976ignoreE:
	.zero		1
	.type		_ZN39_INTERNAL_a4075feb_4_k_cu_8b5cbf2f_27974cute7productE,@object
	.size		_ZN39_INTERNAL_a4075feb_4_k_cu_8b5cbf2f_27974cute7productE,(_ZN39_INTERNAL_a4075feb_4_k_cu_8b5cbf2f_27974cuda3std3__45__cpo3endE - _ZN39_INTERNAL_a4075feb_4_k_cu_8b5cbf2f_27974cute7productE)
_ZN39_INTERNAL_a4075feb_4_k_cu_8b5cbf2f_27974cute7productE:
	.zero		1
	.type		_ZN39_INTERNAL_a4075feb_4_k_cu_8b5cbf2f_27974cuda3std3__45__cpo3endE,@object
	.size		_ZN39_INTERNAL_a4075feb_4_k_cu_8b5cbf2f_27974cuda3std3__45__cpo3endE,(_ZN39_INTERNAL_a4075feb_4_k_cu_8b5cbf2f_27974cuda3std3__419piecewise_constructE - _ZN39_INTERNAL_a4075feb_4_k_cu_8b5cbf2f_27974cuda3std3__45__cpo3endE)
_ZN39_INTERNAL_a4075feb_4_k_cu_8b5cbf2f_27974cuda3std3__45__cpo3endE:
	.zero		1
	.type		_ZN39_INTERNAL_a4075feb_4_k_cu_8b5cbf2f_27974cuda3std3__419piecewise_constructE,@object
	.size		_ZN39_INTERNAL_a4075feb_4_k_cu_8b5cbf2f_27974cuda3std3__419piecewise_constructE,(_ZN39_INTERNAL_a4075feb_4_k_cu_8b5cbf2f_27974cuda3std3__45__cpo4cendE - _ZN39_INTERNAL_a4075feb_4_k_cu_8b5cbf2f_27974cuda3std3__419piecewise_constructE)
_ZN39_INTERNAL_a4075feb_4_k_cu_8b5cbf2f_27974cuda3std3__419piecewise_constructE:
	.zero		1
	.type		_ZN39_INTERNAL_a4075feb_4_k_cu_8b5cbf2f_27974cuda3std3__45__cpo4cendE,@object
	.size		_ZN39_INTERNAL_a4075feb_4_k_cu_8b5cbf2f_27974cuda3std3__45__cpo4cendE,(_ZN39_INTERNAL_a4075feb_4_k_cu_8b5cbf2f_27974cuda3std6ranges3__45__cpo4swapE - _ZN39_INTERNAL_a4075feb_4_k_cu_8b5cbf2f_27974cuda3std3__45__cpo4cendE)
_ZN39_INTERNAL_a4075feb_4_k_cu_8b5cbf2f_27974cuda3std3__45__cpo4cendE:
	.zero		1
	.type		_ZN39_INTERNAL_a4075feb_4_k_cu_8b5cbf2f_27974cuda3std6ranges3__45__cpo4swapE,@object
	.size		_ZN39_INTERNAL_a4075feb_4_k_cu_8b5cbf2f_27974cuda3std6ranges3__45__cpo4swapE,(.L_10 - _ZN39_INTERNAL_a4075feb_4_k_cu_8b5cbf2f_27974cuda3std6ranges3__45__cpo4swapE)
_ZN39_INTERNAL_a4075feb_4_k_cu_8b5cbf2f_27974cuda3std6ranges3__45__cpo4swapE:
	.zero		1
.L_10:


//--------------------- .nv.constant0._ZN7cutlass13device_kernelINS_4gemm6kernel13GemmUniversalINS1_17GroupProblemShapeIN4cute5tupleIJiiiEEEEENS1_10collective13CollectiveMmaINS1_40MainloopSm100ArrayTmaUmmaWarpSpecializedILi2ELi8ELi4ENS6_IJNS5_1CILi1EEESD_SD_EEEEENS6_IJNSC_ILi128EEESG_SG_EEENS_10bfloat16_tEPNS6_IJlSD_NSC_ILi0EEEEEESI_SL_NS5_8TiledMMAINS5_8MMA_AtomIJNS5_20SM100_MMA_F16BF16_SSISI_SI_fLi128ELi128ELNS5_4UMMA5MajorE0ELSQ_0ELNSP_7ScaleInE0ELSR_0EEEEEENS5_6LayoutISE_NS6_IJSJ_SJ_SJ_EEEEENS6_IJNS5_10UnderscoreESX_SX_EEEEENS5_13SM90_TMA_LOADENS5_14ComposedLayoutINS5_7SwizzleILi3ELi4ELi3EEENS5_18smem_ptr_flag_bitsILi16EEENSU_INS6_IJNSC_ILi8EEENSC_ILi64EEEEEENS6_IJS17_SD_EEEEEEEvNS5_8identityES10_S1B_vS1C_EENS_8epilogue10collective18CollectiveEpilogueINS1E_31Sm100PtrArrayTmaWarpSpecializedILi4ELi2ELi32ELb1ELb0EEEJSH_NS6_IJNSU_ISG_SD_EENSU_INSC_ILi32EEESD_EEEEENS_6half_tEPNS6_IJSD_lSJ_EEES1N_S1P_NS1E_6fusion15FusionCallbacksIS1I_NS1Q_17LinearCombinationIS1N_fS1N_fLNS_15FloatRoundStyleE2EEESH_S1M_JEEENS5_5SM1004TMEM4LOAD26SM100_TMEM_LOAD_16dp256b4xES10_NS11_IS13_S15_NSU_INS6_IJS17_S16_EEENS6_IJSD_S17_EEEEEEENS5_17SM75_U16x8_LDSM_TENS5_14SM90_TMA_STOREES23_NS5_17SM90_U16x8_STSM_TENS5_39AutoVectorizingCopyWithAssumedAlignmentILi128EEEEEEvvEEEEvNT_6ParamsE --------------------------
	.section	.nv.constant0._ZN7cutlass13device_kernelINS_4gemm6kernel13GemmUniversalINS1_17GroupProblemShapeIN4cute5tupleIJiiiEEEEENS1_10collective13CollectiveMmaINS1_40MainloopSm100ArrayTmaUmmaWarpSpecializedILi2ELi8ELi4ENS6_IJNS5_1CILi1EEESD_SD_EEEEENS6_IJNSC_ILi128EEESG_SG_EEENS_10bfloat16_tEPNS6_IJlSD_NSC_ILi0EEEEEESI_SL_NS5_8TiledMMAINS5_8MMA_AtomIJNS5_20SM100_MMA_F16BF16_SSISI_SI_fLi128ELi128ELNS5_4UMMA5MajorE0ELSQ_0ELNSP_7ScaleInE0ELSR_0EEEEEENS5_6LayoutISE_NS6_IJSJ_SJ_SJ_EEEEENS6_IJNS5_10UnderscoreESX_SX_EEEEENS5_13SM90_TMA_LOADENS5_14ComposedLayoutINS5_7SwizzleILi3ELi4ELi3EEENS5_18smem_ptr_flag_bitsILi16EEENSU_INS6_IJNSC_ILi8EEENSC_ILi64EEEEEENS6_IJS17_SD_EEEEEEEvNS5_8identityES10_S1B_vS1C_EENS_8epilogue10collective18CollectiveEpilogueINS1E_31Sm100PtrArrayTmaWarpSpecializedILi4ELi2ELi32ELb1ELb0EEEJSH_NS6_IJNSU_ISG_SD_EENSU_INSC_ILi32EEESD_EEEEENS_6half_tEPNS6_IJSD_lSJ_EEES1N_S1P_NS1E_6fusion15FusionCallbacksIS1I_NS1Q_17LinearCombinationIS1N_fS1N_fLNS_15FloatRoundStyleE2EEESH_S1M_JEEENS5_5SM1004TMEM4LOAD26SM100_TMEM_LOAD_16dp256b4xES10_NS11_IS13_S15_NSU_INS6_IJS17_S16_EEENS6_IJSD_S17_EEEEEEENS5_17SM75_U16x8_LDSM_TENS5_14SM90_TMA_STOREES23_NS5_17SM90_U16x8_STSM_TENS5_39AutoVectorizingCopyWithAssumedAlignmentILi128EEEEEEvvEEEEvNT_6ParamsE,"a",@progbits
	.sectionflags	@""
	.align	4
.nv.constant0._ZN7cutlass13device_kernelINS_4gemm6kernel13GemmUniversalINS1_17GroupProblemShapeIN4cute5tupleIJiiiEEEEENS1_10collective13CollectiveMmaINS1_40MainloopSm100ArrayTmaUmmaWarpSpecializedILi2ELi8ELi4ENS6_IJNS5_1CILi1EEESD_SD_EEEEENS6_IJNSC_ILi128EEESG_SG_EEENS_10bfloat16_tEPNS6_IJlSD_NSC_ILi0EEEEEESI_SL_NS5_8TiledMMAINS5_8MMA_AtomIJNS5_20SM100_MMA_F16BF16_SSISI_SI_fLi128ELi128ELNS5_4UMMA5MajorE0ELSQ_0ELNSP_7ScaleInE0ELSR_0EEEEEENS5_6LayoutISE_NS6_IJSJ_SJ_SJ_EEEEENS6_IJNS5_10UnderscoreESX_SX_EEEEENS5_13SM90_TMA_LOADENS5_14ComposedLayoutINS5_7SwizzleILi3ELi4ELi3EEENS5_18smem_ptr_flag_bitsILi16EEENSU_INS6_IJNSC_ILi8EEENSC_ILi64EEEEEENS6_IJS17_SD_EEEEEEEvNS5_8identityES10_S1B_vS1C_EENS_8epilogue10collective18CollectiveEpilogueINS1E_31Sm100PtrArrayTmaWarpSpecializedILi4ELi2ELi32ELb1ELb0EEEJSH_NS6_IJNSU_ISG_SD_EENSU_INSC_ILi32EEESD_EEEEENS_6half_tEPNS6_IJSD_lSJ_EEES1N_S1P_NS1E_6fusion15FusionCallbacksIS1I_NS1Q_17LinearCombinationIS1N_fS1N_fLNS_15FloatRoundStyleE2EEESH_S1M_JEEENS5_5SM1004TMEM4LOAD26SM100_TMEM_LOAD_16dp256b4xES10_NS11_IS13_S15_NSU_INS6_IJS17_S16_EEENS6_IJSD_S17_EEEEEEENS5_17SM75_U16x8_LDSM_TENS5_14SM90_TMA_STOREES23_NS5_17SM90_U16x8_STSM_TENS5_39AutoVectorizingCopyWithAssumedAlignmentILi128EEEEEEvvEEEEvNT_6ParamsE:
	.zero		3200


//--------------------- SYMBOLS --------------------------

	.type		.nv.reservedSmem.offset0,@object
	.size		.nv.reservedSmem.offset0,0x4
	.type		.nv.reservedSmem.cap,@object
	.size		.nv.reservedSmem.cap,0x4
	.type		__assertfail,@function
